	.target	sm_90a

	.elftype	@"ET_EXEC"


//--------------------- .note.nv.tkinfo           --------------------------
	.section	.note.nv.tkinfo,"",@"SHT_NOTE"
	.sectionflags	@"SHF_NOTE_NV_TKINFO"
	.tkinfo
        /*0018*/ 	.word	0x00000002
        /*0030*/ 	.string	""
        /*0030*/ 	.string	"ptxas"
        /*0030*/ 	.string	"Cuda compilation tools, release 13.0, V13.0.88"
        /*0030*/ 	.string	"Build cuda_13.0.r13.0/compiler.36424714_0"
        /*0030*/ 	.string	"-v  -suppress-debug-info  -lineinfo  -arch sm_90a "



//--------------------- .note.nv.cuinfo           --------------------------
	.section	.note.nv.cuinfo,"",@"SHT_NOTE"
	.sectionflags	@"SHF_NOTE_NV_CUINFO"
        /*0018*/ 	.short	0x0002
        /*001a*/ 	.short	0x005a
        /*001c*/ 	.short	0x0082
	.zero		2


//--------------------- .nv.info                  --------------------------
	.section	.nv.info,"",@"SHT_CUDA_INFO"
	.align	4


	//----- nvinfo : EIATTR_REGCOUNT
	.align		4
        /*0000*/ 	.byte	0x04, 0x2f
        /*0002*/ 	.short	(.L_1 - .L_0)
	.align		4
.L_0:
        /*0004*/ 	.word	index@(matmul_kernel)
        /*0008*/ 	.word	0x000000ff


	//----- nvinfo : EIATTR_FRAME_SIZE
	.align		4
.L_1:
        /*000c*/ 	.byte	0x04, 0x11
        /*000e*/ 	.short	(.L_3 - .L_2)
	.align		4
.L_2:
        /*0010*/ 	.word	index@(matmul_kernel)
        /*0014*/ 	.word	0x00000750


	//----- nvinfo : EIATTR_MIN_STACK_SIZE
	.align		4
.L_3:
        /*0018*/ 	.byte	0x04, 0x12
        /*001a*/ 	.short	(.L_5 - .L_4)
	.align		4
.L_4:
        /*001c*/ 	.word	index@(matmul_kernel)
        /*0020*/ 	.word	0x00000750
.L_5:


//--------------------- .nv.compat                --------------------------
	.section	.nv.compat,"",@"SHT_CUDA_COMPAT_INFO"
	.align	4
        /*0000*/ 	.byte	0x02, 0x09, 0x01, 0x00, 0x02, 0x02, 0x04, 0x00, 0x02, 0x05, 0x05, 0x00, 0x03, 0x07, 0x01, 0x01
        /*0010*/ 	.byte	0x02, 0x03, 0x00, 0x00, 0x02, 0x06, 0x01, 0x00, 0x04, 0x0b, 0x08, 0x00, 0x00, 0x00, 0x00, 0x00
        /*0020*/ 	.byte	0x00, 0x00, 0x00, 0x00


//--------------------- .nv.info.matmul_kernel    --------------------------
	.section	.nv.info.matmul_kernel,"",@"SHT_CUDA_INFO"
	.sectionflags	@""
	.align	4


	//----- nvinfo : EIATTR_CUDA_API_VERSION
	.align		4
        /*0000*/ 	.byte	0x04, 0x37
        /*0002*/ 	.short	(.L_7 - .L_6)
.L_6:
        /*0004*/ 	.word	0x00000082


	//----- nvinfo : EIATTR_KPARAM_INFO
	.align		4
.L_7:
        /*0008*/ 	.byte	0x04, 0x17
        /*000a*/ 	.short	(.L_9 - .L_8)
.L_8:
        /*000c*/ 	.word	0x00000000
        /*0010*/ 	.short	0x000d
        /*0012*/ 	.short	0x0048
        /*0014*/ 	.byte	0x00, 0xf4, 0x21, 0x00


	//----- nvinfo : EIATTR_KPARAM_INFO
	.align		4
.L_9:
        /*0018*/ 	.byte	0x04, 0x17
        /*001a*/ 	.short	(.L_11 - .L_10)
.L_10:
        /*001c*/ 	.word	0x00000000
        /*0020*/ 	.short	0x000c
        /*0022*/ 	.short	0x0040
        /*0024*/ 	.byte	0x00, 0xf4, 0x21, 0x00


	//----- nvinfo : EIATTR_KPARAM_INFO
	.align		4
.L_11:
        /*0028*/ 	.byte	0x04, 0x17
        /*002a*/ 	.short	(.L_13 - .L_12)
.L_12:
        /*002c*/ 	.word	0x00000000
        /*0030*/ 	.short	0x000b
        /*0032*/ 	.short	0x0038
        /*0034*/ 	.byte	0x00, 0xf0, 0x11, 0x00


	//----- nvinfo : EIATTR_KPARAM_INFO
	.align		4
.L_13:
        /*0038*/ 	.byte	0x04, 0x17
        /*003a*/ 	.short	(.L_15 - .L_14)
.L_14:
        /*003c*/ 	.word	0x00000000
        /*0040*/ 	.short	0x000a
        /*0042*/ 	.short	0x0034
        /*0044*/ 	.byte	0x00, 0xf0, 0x11, 0x00


	//----- nvinfo : EIATTR_KPARAM_INFO
	.align		4
.L_15:
        /*0048*/ 	.byte	0x04, 0x17
        /*004a*/ 	.short	(.L_17 - .L_16)
.L_16:
        /*004c*/ 	.word	0x00000000
        /*0050*/ 	.short	0x0009
        /*0052*/ 	.short	0x0030
        /*0054*/ 	.byte	0x00, 0xf0, 0x11, 0x00


	//----- nvinfo : EIATTR_KPARAM_INFO
	.align		4
.L_17:
        /*0058*/ 	.byte	0x04, 0x17
        /*005a*/ 	.short	(.L_19 - .L_18)
.L_18:
        /*005c*/ 	.word	0x00000000
        /*0060*/ 	.short	0x0008
        /*0062*/ 	.short	0x002c
        /*0064*/ 	.byte	0x00, 0xf0, 0x11, 0x00


	//----- nvinfo : EIATTR_KPARAM_INFO
	.align		4
.L_19:
        /*0068*/ 	.byte	0x04, 0x17
        /*006a*/ 	.short	(.L_21 - .L_20)
.L_20:
        /*006c*/ 	.word	0x00000000
        /*0070*/ 	.short	0x0007
        /*0072*/ 	.short	0x0028
        /*0074*/ 	.byte	0x00, 0xf0, 0x11, 0x00


	//----- nvinfo : EIATTR_KPARAM_INFO
	.align		4
.L_21:
        /*0078*/ 	.byte	0x04, 0x17
        /*007a*/ 	.short	(.L_23 - .L_22)
.L_22:
        /*007c*/ 	.word	0x00000000
        /*0080*/ 	.short	0x0006
        /*0082*/ 	.short	0x0024
        /*0084*/ 	.byte	0x00, 0xf0, 0x11, 0x00


	//----- nvinfo : EIATTR_KPARAM_INFO
	.align		4
.L_23:
        /*0088*/ 	.byte	0x04, 0x17
        /*008a*/ 	.short	(.L_25 - .L_24)
.L_24:
        /*008c*/ 	.word	0x00000000
        /*0090*/ 	.short	0x0005
        /*0092*/ 	.short	0x0020
        /*0094*/ 	.byte	0x00, 0xf0, 0x11, 0x00


	//----- nvinfo : EIATTR_KPARAM_INFO
	.align		4
.L_25:
        /*0098*/ 	.byte	0x04, 0x17
        /*009a*/ 	.short	(.L_27 - .L_26)
.L_26:
        /*009c*/ 	.word	0x00000000
        /*00a0*/ 	.short	0x0004
        /*00a2*/ 	.short	0x001c
        /*00a4*/ 	.byte	0x00, 0xf0, 0x11, 0x00


	//----- nvinfo : EIATTR_KPARAM_INFO
	.align		4
.L_27:
        /*00a8*/ 	.byte	0x04, 0x17
        /*00aa*/ 	.short	(.L_29 - .L_28)
.L_28:
        /*00ac*/ 	.word	0x00000000
        /*00b0*/ 	.short	0x0003
        /*00b2*/ 	.short	0x0018
        /*00b4*/ 	.byte	0x00, 0xf0, 0x11, 0x00


	//----- nvinfo : EIATTR_KPARAM_INFO
	.align		4
.L_29:
        /*00b8*/ 	.byte	0x04, 0x17
        /*00ba*/ 	.short	(.L_31 - .L_30)
.L_30:
        /*00bc*/ 	.word	0x00000000
        /*00c0*/ 	.short	0x0002
        /*00c2*/ 	.short	0x0010
        /*00c4*/ 	.byte	0x00, 0xf4, 0x21, 0x00


	//----- nvinfo : EIATTR_KPARAM_INFO
	.align		4
.L_31:
        /*00c8*/ 	.byte	0x04, 0x17
        /*00ca*/ 	.short	(.L_33 - .L_32)
.L_32:
        /*00cc*/ 	.word	0x00000000
        /*00d0*/ 	.short	0x0001
        /*00d2*/ 	.short	0x0008
        /*00d4*/ 	.byte	0x00, 0xf4, 0x21, 0x00


	//----- nvinfo : EIATTR_KPARAM_INFO
	.align		4
.L_33:
        /*00d8*/ 	.byte	0x04, 0x17
        /*00da*/ 	.short	(.L_35 - .L_34)
.L_34:
        /*00dc*/ 	.word	0x00000000
        /*00e0*/ 	.short	0x0000
        /*00e2*/ 	.short	0x0000
        /*00e4*/ 	.byte	0x00, 0xf4, 0x21, 0x00


	//----- nvinfo : EIATTR_EXPLICIT_CLUSTER
	.align		4
.L_35:
        /*00e8*/ 	.byte	0x01, 0x3e
	.zero		2


	//----- nvinfo : EIATTR_CTA_PER_CLUSTER
	.align		4
        /*00ec*/ 	.byte	0x04, 0x3d
        /*00ee*/ 	.short	(.L_37 - .L_36)
.L_36:
        /*00f0*/ 	.word	0x00000002
        /*00f4*/ 	.word	0x00000001
        /*00f8*/ 	.word	0x00000001


	//----- nvinfo : EIATTR_SPARSE_MMA_MASK
	.align		4
.L_37:
        /*00fc*/ 	.byte	0x03, 0x50
        /*00fe*/ 	.short	0x0000


	//----- nvinfo : EIATTR_MAXREG_COUNT
	.align		4
        /*0100*/ 	.byte	0x03, 0x1b
        /*0102*/ 	.short	0x00ff


	//----- nvinfo : EIATTR_NUM_BARRIERS
	.align		4
        /*0104*/ 	.byte	0x02, 0x4c
        /*0106*/ 	.byte	0x01
	.zero		1


	//----- nvinfo : EIATTR_ANNOTATIONS
	.align		4
        /*0108*/ 	.byte	0x04, 0x55
        /*010a*/ 	.short	(.L_39 - .L_38)


	//   ....[0]....
.L_38:
        /*010c*/ 	.word	0x00000001
        /*0110*/ 	.byte	0x70, 0x07, 0x00, 0x00, 0x01, 0x00, 0x00, 0x00, 0xb0, 0x07, 0x00, 0x00, 0x01, 0x00, 0x00, 0x00
        /* <DEDUP_REMOVED lines=644> */
        /*2960*/ 	.byte	0xc0, 0xad, 0x01, 0x00, 0x01, 0x00, 0x00, 0x00, 0xd0, 0xae, 0x01, 0x00


	//----- nvinfo : EIATTR_MERCURY_ISA_VERSION
	.align		4
.L_39:
        /*296c*/ 	.byte	0x03, 0x5f
        /*296e*/ 	.short	0x0101


	//----- nvinfo : EIATTR_EXIT_INSTR_OFFSETS
	.align		4
        /*2970*/ 	.byte	0x04, 0x1c
        /*2972*/ 	.short	(.L_41 - .L_40)


	//   ....[0]....
.L_40:
        /*2974*/ 	.word	0x0001cc00


	//   ....[1]....
        /*2978*/ 	.word	0x0001cc20


	//----- nvinfo : EIATTR_REQNTID
	.align		4
.L_41:
        /*297c*/ 	.byte	0x04, 0x10
        /*297e*/ 	.short	(.L_43 - .L_42)
.L_42:
        /*2980*/ 	.word	0x00000080
        /*2984*/ 	.word	0x00000001
        /*2988*/ 	.word	0x00000001


	//----- nvinfo : EIATTR_CBANK_PARAM_SIZE
	.align		4
.L_43:
        /*298c*/ 	.byte	0x03, 0x19
        /*298e*/ 	.short	0x0050


	//----- nvinfo : EIATTR_PARAM_CBANK
	.align		4
        /*2990*/ 	.byte	0x04, 0x0a
        /*2992*/ 	.short	(.L_45 - .L_44)
	.align		4
.L_44:
        /*2994*/ 	.word	index@(.nv.constant0.matmul_kernel)
        /*2998*/ 	.short	0x0210
        /*299a*/ 	.short	0x0050


	//----- nvinfo : EIATTR_SW_WAR
	.align		4
.L_45:
        /*299c*/ 	.byte	0x04, 0x36
        /*299e*/ 	.short	(.L_47 - .L_46)
.L_46:
        /*29a0*/ 	.word	0x00000008
.L_47:


//--------------------- .nv.callgraph             --------------------------
	.section	.nv.callgraph,"",@"SHT_CUDA_CALLGRAPH"
	.align	4
	.sectionentsize	8
	.align		4
        /*0000*/ 	.word	0x00000000
	.align		4
        /*0004*/ 	.word	0xffffffff
	.align		4
        /*0008*/ 	.word	0x00000000
	.align		4
        /*000c*/ 	.word	0xfffffffe
	.align		4
        /*0010*/ 	.word	0x00000000
	.align		4
        /*0014*/ 	.word	0xfffffffd
	.align		4
        /*0018*/ 	.word	0x00000000
	.align		4
        /*001c*/ 	.word	0xfffffffc


//--------------------- .text.matmul_kernel       --------------------------
	.section	.text.matmul_kernel,"ax",@progbits
	.align	128
        .global         matmul_kernel
        .type           matmul_kernel,@function
        .size           matmul_kernel,(.L_x_3 - matmul_kernel)
        .other          matmul_kernel,@"STO_CUDA_ENTRY STV_DEFAULT"
matmul_kernel:
.text.matmul_kernel:
[----:B------:R-:W1:Y:S08]  /*0000*/  LDC R1, c[0x0][0x28] ;  /* 0x00000a00ff017b82 */ /* 0x000e700000000800 */
[----:B------:R-:W2:Y:S01]  /*0010*/  LDC.64 R156, c[0x0][0x228] ;  /* 0x00008a00ff9c7b82 */ /* 0x000ea20000000a00 */
[----:B------:R-:W3:Y:S01]  /*0020*/  S2R R15, SR_CgaCtaId ;  /* 0x00000000000f7919 */ /* 0x000ee20000008800 */
[----:B-1----:R-:W-:Y:S01]  /*0030*/  VIADD R1, R1, 0xfffff8b0 ;  /* 0xfffff8b001017836 */ /* 0x002fe20000000000 */
[----:B------:R-:W-:Y:S01]  /*0040*/  ULDC UR8, c[0x0][0x230] ;  /* 0x00008c0000087ab9 */ /* 0x000fe20000000800 */
[----:B------:R-:W-:Y:S01]  /*0050*/  ULDC.64 UR6, c[0x0][0x208] ;  /* 0x0000820000067ab9 */ /* 0x000fe20000000a00 */
[----:B------:R-:W1:Y:S01]  /*0060*/  S2R R88, SR_TID.X ;  /* 0x0000000000587919 */ /* 0x000e620000002100 */
[----:B------:R-:W-:Y:S01]  /*0070*/  ULDC UR9, c[0x0][0x230] ;  /* 0x00008c0000097ab9 */ /* 0x000fe20000000800 */
[----:B------:R-:W-:Y:S01]  /*0080*/  ULDC UR10, c[0x0][0x230] ;  /* 0x00008c00000a7ab9 */ /* 0x000fe20000000800 */
[----:B------:R-:W4:Y:S08]  /*0090*/  S2UR UR4, SR_CTAID.X ;  /* 0x00000000000479c3 */ /* 0x000f300000002500 */
[----:B------:R-:W3:Y:S01]  /*00a0*/  LDC.64 R190, c[0x0][0x238] ;  /* 0x00008e00ffbe7b82 */ /* 0x000ee20000000a00 */
[----:B--2---:R-:W-:Y:S01]  /*00b0*/  VIADD R0, R157, 0xff ;  /* 0x000000ff9d007836 */ /* 0x004fe20000000000 */
[----:B------:R-:W-:-:S02]  /*00c0*/  IABS R10, R156 ;  /* 0x0000009c000a7213 */ /* 0x000fc40000000000 */
[----:B------:R-:W-:Y:S02]  /*00d0*/  LOP3.LUT R131, RZ, R157, RZ, 0x33, !PT ;  /* 0x0000009dff837212 */ /* 0x000fe400078e33ff */
[----:B------:R-:W-:Y:S02]  /*00e0*/  SHF.R.S32.HI R3, RZ, 0x1f, R0 ;  /* 0x0000001fff037819 */ /* 0x000fe40000011400 */
[----:B----4-:R-:W-:Y:S01]  /*00f0*/  I2FP.F32.U32 R5, UR4 ;  /* 0x0000000400057c45 */ /* 0x010fe20008201000 */
[----:B------:R-:W-:Y:S01]  /*0100*/  ULDC UR4, c[0x0][0x150] ;  /* 0x0000540000047ab9 */ /* 0x000fe20000000800 */
[----:B------:R-:W-:-:S03]  /*0110*/  LEA.HI R3, R3, R0, RZ, 0x8 ;  /* 0x0000000003037211 */ /* 0x000fc600078f40ff */
[----:B------:R-:W-:Y:S01]  /*0120*/  FMUL R5, R5, UR4 ;  /* 0x0000000405057c20 */ /* 0x000fe20008400000 */
[----:B------:R-:W-:Y:S01]  /*0130*/  SHF.R.S32.HI R3, RZ, 0x8, R3 ;  /* 0x00000008ff037819 */ /* 0x000fe20000011403 */
[----:B------:R-:W-:-:S04]  /*0140*/  ULDC.64 UR4, c[0x0][0x218] ;  /* 0x0000860000047ab9 */ /* 0x000fc80000000a00 */
[----:B------:R-:W-:Y:S01]  /*0150*/  IMAD.SHL.U32 R4, R3, 0x8, RZ ;  /* 0x0000000803047824 */ /* 0x000fe200078e00ff */
[----:B------:R-:W2:Y:S04]  /*0160*/  F2I.U32.TRUNC.NTZ R5, R5 ;  /* 0x0000000500057305 */ /* 0x000ea8000020f000 */
[----:B------:R-:W-:-:S04]  /*0170*/  IABS R7, R4 ;  /* 0x0000000400077213 */ /* 0x000fc80000000000 */
[----:B------:R-:W4:Y:S01]  /*0180*/  I2F.RP R0, R7 ;  /* 0x0000000700007306 */ /* 0x000f220000209400 */
[----:B--2---:R-:W-:-:S07]  /*0190*/  IABS R11, R5 ;  /* 0x00000005000b7213 */ /* 0x004fce0000000000 */
[----:B----4-:R-:W2:Y:S02]  /*01a0*/  MUFU.RCP R0, R0 ;  /* 0x0000000000007308 */ /* 0x010ea40000001000 */
[----:B--2---:R-:W-:Y:S01]  /*01b0*/  VIADD R2, R0, 0xffffffe ;  /* 0x0ffffffe00027836 */ /* 0x004fe20000000000 */
[----:B------:R-:W-:-:S05]  /*01c0*/  IABS R0, R4 ;  /* 0x0000000400007213 */ /* 0x000fca0000000000 */
[----:B------:R2:W4:Y:S01]  /*01d0*/  F2I.FTZ.U32.TRUNC.NTZ R3, R2 ;  /* 0x0000000200037305 */ /* 0x000522000021f000 */
[----:B------:R-:W-:Y:S02]  /*01e0*/  IMAD.MOV R0, RZ, RZ, -R0 ;  /* 0x000000ffff007224 */ /* 0x000fe400078e0a00 */
[----:B--2---:R-:W-:Y:S02]  /*01f0*/  IMAD.MOV.U32 R2, RZ, RZ, RZ ;  /* 0x000000ffff027224 */ /* 0x004fe400078e00ff */
[----:B----4-:R-:W-:-:S04]  /*0200*/  IMAD.MOV R6, RZ, RZ, -R3 ;  /* 0x000000ffff067224 */ /* 0x010fc800078e0a03 */
[----:B------:R-:W-:-:S04]  /*0210*/  IMAD R9, R6, R7, RZ ;  /* 0x0000000706097224 */ /* 0x000fc800078e02ff */
[----:B------:R-:W-:-:S06]  /*0220*/  IMAD.HI.U32 R2, R3, R9, R2 ;  /* 0x0000000903027227 */ /* 0x000fcc00078e0002 */
[----:B------:R-:W-:-:S04]  /*0230*/  IMAD.HI.U32 R2, R2, R11, RZ ;  /* 0x0000000b02027227 */ /* 0x000fc800078e00ff */
[----:B------:R-:W-:-:S05]  /*0240*/  IMAD R0, R2, R0, R11 ;  /* 0x0000000002007224 */ /* 0x000fca00078e020b */
[----:B------:R-:W-:-:S13]  /*0250*/  ISETP.GT.U32.AND P1, PT, R7, R0, PT ;  /* 0x000000000700720c */ /* 0x000fda0003f24070 */
[----:B------:R-:W-:Y:S02]  /*0260*/  @!P1 IMAD.IADD R0, R0, 0x1, -R7 ;  /* 0x0000000100009824 */ /* 0x000fe400078e0a07 */
[----:B------:R-:W-:Y:S01]  /*0270*/  @!P1 VIADD R2, R2, 0x1 ;  /* 0x0000000102029836 */ /* 0x000fe20000000000 */
[----:B------:R-:W-:Y:S02]  /*0280*/  ISETP.NE.AND P1, PT, R4, RZ, PT ;  /* 0x000000ff0400720c */ /* 0x000fe40003f25270 */
[----:B------:R-:W-:Y:S02]  /*0290*/  ISETP.GE.U32.AND P0, PT, R0, R7, PT ;  /* 0x000000070000720c */ /* 0x000fe40003f06070 */
[----:B------:R-:W-:-:S04]  /*02a0*/  LOP3.LUT R0, R5, R4, RZ, 0x3c, !PT ;  /* 0x0000000405007212 */ /* 0x000fc800078e3cff */
[----:B------:R-:W-:Y:S01]  /*02b0*/  ISETP.GE.AND P2, PT, R0, RZ, PT ;  /* 0x000000ff0000720c */ /* 0x000fe20003f46270 */
[----:B------:R-:W-:-:S05]  /*02c0*/  VIADD R0, R156, 0x3f ;  /* 0x0000003f9c007836 */ /* 0x000fca0000000000 */
[----:B------:R-:W-:Y:S01]  /*02d0*/  SHF.R.S32.HI R3, RZ, 0x1f, R0 ;  /* 0x0000001fff037819 */ /* 0x000fe20000011400 */
[----:B------:R-:W-:-:S03]  /*02e0*/  @P0 VIADD R2, R2, 0x1 ;  /* 0x0000000102020836 */ /* 0x000fc60000000000 */
[----:B------:R-:W-:-:S03]  /*02f0*/  LEA.HI R3, R3, R0, RZ, 0x6 ;  /* 0x0000000003037211 */ /* 0x000fc600078f30ff */
[----:B------:R-:W-:Y:S01]  /*0300*/  @!P2 IMAD.MOV R2, RZ, RZ, -R2 ;  /* 0x000000ffff02a224 */ /* 0x000fe200078e0a02 */
[----:B------:R-:W-:-:S05]  /*0310*/  @!P1 LOP3.LUT R2, RZ, R4, RZ, 0x33, !PT ;  /* 0x00000004ff029212 */ /* 0x000fca00078e33ff */
[----:B------:R-:W-:Y:S02]  /*0320*/  IMAD.SHL.U32 R11, R2, 0x8, RZ ;  /* 0x00000008020b7824 */ /* 0x000fe400078e00ff */
[----:B------:R-:W-:-:S03]  /*0330*/  IMAD.MOV R2, RZ, RZ, -R2 ;  /* 0x000000ffff027224 */ /* 0x000fc600078e0a02 */
[----:B------:R-:W-:Y:S01]  /*0340*/  LEA.HI.SX32 R3, R3, -R11, 0x1a ;  /* 0x8000000b03037211 */ /* 0x000fe200078fd2ff */
[----:B------:R-:W-:-:S03]  /*0350*/  IMAD R12, R4, R2, R5 ;  /* 0x00000002040c7224 */ /* 0x000fc600078e0205 */
[----:B------:R-:W-:Y:S02]  /*0360*/  VIMNMX R13, R3, 0x8, PT ;  /* 0x00000008030d7848 */ /* 0x000fe40003fe0100 */
[----:B------:R-:W-:Y:S02]  /*0370*/  IABS R9, R12 ;  /* 0x0000000c00097213 */ /* 0x000fe40000000000 */
[-C--:B------:R-:W-:Y:S02]  /*0380*/  IABS R7, R13.reuse ;  /* 0x0000000d00077213 */ /* 0x080fe40000000000 */
[----:B------:R-:W-:Y:S02]  /*0390*/  IABS R4, R13 ;  /* 0x0000000d00047213 */ /* 0x000fe40000000000 */
[----:B------:R-:W2:Y:S08]  /*03a0*/  I2F.RP R0, R7 ;  /* 0x0000000700007306 */ /* 0x000eb00000209400 */
[----:B--2---:R-:W2:Y:S02]  /*03b0*/  MUFU.RCP R0, R0 ;  /* 0x0000000000007308 */ /* 0x004ea40000001000 */
[----:B--2---:R-:W-:-:S02]  /*03c0*/  VIADD R3, R0, 0xffffffe ;  /* 0x0ffffffe00037836 */ /* 0x004fc40000000000 */
[----:B------:R-:W-:-:S04]  /*03d0*/  IMAD.MOV R0, RZ, RZ, -R4 ;  /* 0x000000ffff007224 */ /* 0x000fc800078e0a04 */
[----:B------:R-:W2:Y:S02]  /*03e0*/  F2I.FTZ.U32.TRUNC.NTZ R3, R3 ;  /* 0x0000000300037305 */ /* 0x000ea4000021f000 */
[----:B--2---:R-:W-:-:S04]  /*03f0*/  IMAD.MOV R6, RZ, RZ, -R3 ;  /* 0x000000ffff067224 */ /* 0x004fc800078e0a03 */
[----:B------:R-:W-:Y:S01]  /*0400*/  IMAD.MOV.U32 R2, RZ, RZ, R6 ;  /* 0x000000ffff027224 */ /* 0x000fe200078e0006 */
[----:B------:R-:W-:-:S03]  /*0410*/  IABS R6, R157 ;  /* 0x0000009d00067213 */ /* 0x000fc60000000000 */
[----:B------:R-:W-:Y:S01]  /*0420*/  IMAD R5, R2, R7, RZ ;  /* 0x0000000702057224 */ /* 0x000fe200078e02ff */
[----:B------:R-:W2:Y:S01]  /*0430*/  I2F.RP R4, R6 ;  /* 0x0000000600047306 */ /* 0x000ea20000209400 */
[----:B------:R-:W-:-:S04]  /*0440*/  IMAD.MOV.U32 R2, RZ, RZ, RZ ;  /* 0x000000ffff027224 */ /* 0x000fc800078e00ff */
[----:B------:R-:W-:-:S03]  /*0450*/  IMAD.HI.U32 R2, R3, R5, R2 ;  /* 0x0000000503027227 */ /* 0x000fc600078e0002 */
[----:B------:R-:W4:Y:S03]  /*0460*/  I2F.RP R3, R10 ;  /* 0x0000000a00037306 */ /* 0x000f260000209400 */
[----:B------:R-:W-:-:S04]  /*0470*/  IMAD.HI.U32 R2, R2, R9, RZ ;  /* 0x0000000902027227 */ /* 0x000fc800078e00ff */
[----:B------:R-:W-:Y:S01]  /*0480*/  IMAD R0, R2, R0, R9 ;  /* 0x0000000002007224 */ /* 0x000fe200078e0209 */
[----:B--2---:R-:W2:Y:S04]  /*0490*/  MUFU.RCP R4, R4 ;  /* 0x0000000400047308 */ /* 0x004ea80000001000 */
[----:B------:R-:W-:-:S04]  /*04a0*/  ISETP.GT.U32.AND P1, PT, R7, R0, PT ;  /* 0x000000000700720c */ /* 0x000fc80003f24070 */
[----:B----4-:R-:W4:Y:S09]  /*04b0*/  MUFU.RCP R3, R3 ;  /* 0x0000000300037308 */ /* 0x010f320000001000 */
[----:B------:R-:W-:Y:S02]  /*04c0*/  @!P1 IMAD.IADD R0, R0, 0x1, -R7 ;  /* 0x0000000100009824 */ /* 0x000fe400078e0a07 */
[----:B------:R-:W-:Y:S01]  /*04d0*/  @!P1 VIADD R2, R2, 0x1 ;  /* 0x0000000102029836 */ /* 0x000fe20000000000 */
[----:B------:R-:W-:Y:S01]  /*04e0*/  ISETP.NE.AND P1, PT, R13, RZ, PT ;  /* 0x000000ff0d00720c */ /* 0x000fe20003f25270 */
[----:B--2---:R-:W-:Y:S01]  /*04f0*/  VIADD R8, R4, 0xffffffe ;  /* 0x0ffffffe04087836 */ /* 0x004fe20000000000 */
[----:B------:R-:W-:-:S02]  /*0500*/  ISETP.GE.U32.AND P0, PT, R0, R7, PT ;  /* 0x000000070000720c */ /* 0x000fc40003f06070 */
[----:B------:R-:W-:Y:S01]  /*0510*/  LOP3.LUT R0, R12, R13, RZ, 0x3c, !PT ;  /* 0x0000000d0c007212 */ /* 0x000fe200078e3cff */
[----:B----4-:R-:W-:Y:S01]  /*0520*/  VIADD R5, R3, 0xffffffe ;  /* 0x0ffffffe03057836 */ /* 0x010fe20000000000 */
[----:B------:R2:W-:Y:S01]  /*0530*/  F2I.FTZ.U32.TRUNC.NTZ R9, R8 ;  /* 0x0000000800097305 */ /* 0x0005e2000021f000 */
[----:B-1----:R-:W-:Y:S02]  /*0540*/  LOP3.LUT R7, R88, 0x3f, RZ, 0xc0, !PT ;  /* 0x0000003f58077812 */ /* 0x002fe400078ec0ff */
[----:B------:R-:W-:-:S05]  /*0550*/  ISETP.GE.AND P2, PT, R0, RZ, PT ;  /* 0x000000ff0000720c */ /* 0x000fca0003f46270 */
[----:B------:R3:W1:Y:S01]  /*0560*/  F2I.FTZ.U32.TRUNC.NTZ R3, R5 ;  /* 0x0000000500037305 */ /* 0x000662000021f000 */
[----:B------:R-:W-:Y:S02]  /*0570*/  @P0 VIADD R2, R2, 0x1 ;  /* 0x0000000102020836 */ /* 0x000fe40000000000 */
[----:B--2---:R-:W-:Y:S02]  /*0580*/  IMAD.MOV.U32 R8, RZ, RZ, RZ ;  /* 0x000000ffff087224 */ /* 0x004fe400078e00ff */
[----:B------:R-:W-:-:S04]  /*0590*/  IMAD.MOV.U32 R14, RZ, RZ, R2 ;  /* 0x000000ffff0e7224 */ /* 0x000fc800078e0002 */
[----:B------:R-:W-:Y:S01]  /*05a0*/  @!P2 IMAD.MOV R14, RZ, RZ, -R14 ;  /* 0x000000ffff0ea224 */ /* 0x000fe200078e0a0e */
[----:B------:R-:W-:Y:S01]  /*05b0*/  @!P1 LOP3.LUT R14, RZ, R13, RZ, 0x33, !PT ;  /* 0x0000000dff0e9212 */ /* 0x000fe200078e33ff */
[----:B---3--:R-:W-:-:S04]  /*05c0*/  IMAD.SHL.U32 R5, R15, 0x80, RZ ;  /* 0x000000800f057824 */ /* 0x008fc800078e00ff */
[----:B------:R-:W-:Y:S01]  /*05d0*/  IMAD.MOV R0, RZ, RZ, -R14 ;  /* 0x000000ffff007224 */ /* 0x000fe200078e0a0e */
[----:B------:R-:W-:Y:S01]  /*05e0*/  LOP3.LUT R5, R5, 0x80, RZ, 0xc0, !PT ;  /* 0x0000008005057812 */ /* 0x000fe200078ec0ff */
[----:B-1----:R-:W-:Y:S02]  /*05f0*/  IMAD.MOV R2, RZ, RZ, -R3 ;  /* 0x000000ffff027224 */ /* 0x002fe400078e0a03 */
[----:B------:R-:W-:Y:S02]  /*0600*/  IMAD R0, R13, R0, R12 ;  /* 0x000000000d007224 */ /* 0x000fe400078e020c */
[----:B------:R-:W-:Y:S02]  /*0610*/  IMAD.MOV.U32 R13, RZ, RZ, R2 ;  /* 0x000000ffff0d7224 */ /* 0x000fe400078e0002 */
[----:B------:R-:W-:Y:S02]  /*0620*/  IMAD.IADD R4, R11, 0x1, R0 ;  /* 0x000000010b047824 */ /* 0x000fe400078e0200 */
[----:B------:R-:W-:-:S02]  /*0630*/  IMAD.MOV R0, RZ, RZ, -R9 ;  /* 0x000000ffff007224 */ /* 0x000fc400078e0a09 */
[----:B------:R-:W-:Y:S02]  /*0640*/  IMAD R11, R13, R10, RZ ;  /* 0x0000000a0d0b7224 */ /* 0x000fe400078e02ff */
[----:B------:R-:W-:Y:S02]  /*0650*/  IMAD.MOV.U32 R2, RZ, RZ, RZ ;  /* 0x000000ffff027224 */ /* 0x000fe400078e00ff */
[----:B------:R-:W-:Y:S02]  /*0660*/  IMAD.MOV.U32 R13, RZ, RZ, R0 ;  /* 0x000000ffff0d7224 */ /* 0x000fe400078e0000 */
[----:B------:R-:W-:Y:S02]  /*0670*/  IMAD.SHL.U32 R0, R14, 0x100, RZ ;  /* 0x000001000e007824 */ /* 0x000fe400078e00ff */
[----:B------:R-:W-:-:S03]  /*0680*/  IMAD.HI.U32 R2, R3, R11, R2 ;  /* 0x0000000b03027227 */ /* 0x000fc600078e0002 */
[C---:B------:R-:W-:Y:S01]  /*0690*/  LOP3.LUT R16, R0.reuse, 0x7f, R5, 0xfe, !PT ;  /* 0x0000007f00107812 */ /* 0x040fe200078efe05 */
[----:B------:R-:W-:Y:S01]  /*06a0*/  IMAD R3, R13, R6, RZ ;  /* 0x000000060d037224 */ /* 0x000fe200078e02ff */
[----:B------:R-:W-:Y:S01]  /*06b0*/  LOP3.LUT R14, R0, R5, RZ, 0xfc, !PT ;  /* 0x00000005000e7212 */ /* 0x000fe200078efcff */
[----:B------:R-:W-:Y:S01]  /*06c0*/  IMAD R237, R4, 0x40, R7 ;  /* 0x0000004004ed7824 */ /* 0x000fe200078e0207 */
[----:B------:R-:W-:Y:S01]  /*06d0*/  IABS R15, R16 ;  /* 0x00000010000f7213 */ /* 0x000fe20000000000 */
[----:B------:R-:W-:Y:S01]  /*06e0*/  IMAD.HI.U32 R4, R9, R3, R8 ;  /* 0x0000000309047227 */ /* 0x000fe200078e0008 */
[----:B------:R-:W-:Y:S02]  /*06f0*/  IABS R13, R14 ;  /* 0x0000000e000d7213 */ /* 0x000fe40000000000 */
[----:B------:R-:W-:Y:S01]  /*0700*/  IABS R11, R237 ;  /* 0x000000ed000b7213 */ /* 0x000fe20000000000 */
[----:B------:R-:W-:Y:S01]  /*0710*/  IMAD.SHL.U32 R7, R88, 0x10, RZ ;  /* 0x0000001058077824 */ /* 0x000fe200078e00ff */
[----:B------:R-:W-:Y:S01]  /*0720*/  ISETP.GE.AND P0, PT, R14, RZ, PT ;  /* 0x000000ff0e00720c */ /* 0x000fe20003f06270 */
[----:B------:R-:W-:Y:S01]  /*0730*/  IMAD.SHL.U32 R3, R88, 0x80, RZ ;  /* 0x0000008058037824 */ /* 0x000fe200078e00ff */
[--C-:B------:R-:W-:Y:S01]  /*0740*/  LOP3.LUT R14, R0, 0x4, R5.reuse, 0xfe, !PT ;  /* 0x00000004000e7812 */ /* 0x100fe200078efe05 */
[----:B------:R-:W-:Y:S01]  /*0750*/  IMAD.HI.U32 R2, R2, R11, RZ ;  /* 0x0000000b02027227 */ /* 0x000fe200078e00ff */
[----:B------:R-:W-:Y:S01]  /*0760*/  LOP3.LUT R8, R7, 0x70, RZ, 0xc0, !PT ;  /* 0x0000007007087812 */ /* 0x000fe200078ec0ff */
[----:B------:R-:W-:Y:S01]  /*0770*/  STL [R1+0x4ec], R237 ;  /* 0x0004eced01007387 */ /* 0x000fe20000100800 */
[----:B------:R-:W-:Y:S01]  /*0780*/  LEA.HI R9, R88, R3, RZ, 0x1c ;  /* 0x0000000358097211 */ /* 0x000fe200078fe0ff */
[----:B------:R-:W-:Y:S01]  /*0790*/  IMAD.HI.U32 R7, R4, R15, RZ ;  /* 0x0000000f04077227 */ /* 0x000fe200078e00ff */
[----:B------:R-:W-:Y:S01]  /*07a0*/  ISETP.GE.AND P1, PT, R16, RZ, PT ;  /* 0x000000ff1000720c */ /* 0x000fe20003f26270 */
[----:B------:R1:W-:Y:S01]  /*07b0*/  STL [R1+0x638], R0 ;  /* 0x0006380001007387 */ /* 0x0003e20000100800 */
[C---:B------:R-:W-:Y:S01]  /*07c0*/  LOP3.LUT R16, R0.reuse, 0x6, R5, 0xfe, !PT ;  /* 0x0000000600107812 */ /* 0x040fe200078efe05 */
[----:B------:R-:W-:Y:S01]  /*07d0*/  IMAD.MOV R64, RZ, RZ, -R7 ;  /* 0x000000ffff407224 */ /* 0x000fe200078e0a07 */
[----:B------:R-:W-:Y:S01]  /*07e0*/  LOP3.LUT R20, R0, 0x4f, R5, 0xfe, !PT ;  /* 0x0000004f00147812 */ /* 0x000fe200078efe05 */
[----:B------:R-:W-:Y:S01]  /*07f0*/  IMAD.MOV R12, RZ, RZ, -R2 ;  /* 0x000000ffff0c7224 */ /* 0x000fe200078e0a02 */
[----:B------:R-:W-:Y:S01]  /*0800*/  LOP3.LUT R2, R8, 0x1f84, R9, 0xf8, !PT ;  /* 0x00001f8408027812 */ /* 0x000fe200078ef809 */
[----:B------:R-:W-:Y:S01]  /*0810*/  IMAD R64, R6, R64, R15 ;  /* 0x0000004006407224 */ /* 0x000fe200078e020f */
[----:B------:R-:W-:Y:S01]  /*0820*/  LOP3.LUT R8, R0, 0x1, R5, 0xfe, !PT ;  /* 0x0000000100087812 */ /* 0x000fe200078efe05 */
[----:B------:R-:W-:Y:S01]  /*0830*/  IMAD.HI.U32 R3, R4, R13, RZ ;  /* 0x0000000d04037227 */ /* 0x000fe200078e00ff */
[----:B------:R-:W-:Y:S01]  /*0840*/  IABS R15, R14 ;  /* 0x0000000e000f7213 */ /* 0x000fe20000000000 */
[----:B------:R-:W-:Y:S01]  /*0850*/  STL [R1+0x63c], R191 ;  /* 0x00063cbf01007387 */ /* 0x000fe20000100800 */
[----:B------:R-:W-:Y:S01]  /*0860*/  ISETP.GT.U32.AND P5, PT, R6, R64, PT ;  /* 0x000000400600720c */ /* 0x000fe20003fa4070 */
[----:B------:R-:W-:Y:S01]  /*0870*/  IMAD R7, R10, R12, R11 ;  /* 0x0000000c0a077224 */ /* 0x000fe200078e020b */
[----:B------:R-:W-:Y:S01]  /*0880*/  IABS R9, R8 ;  /* 0x0000000800097213 */ /* 0x000fe20000000000 */
[----:B------:R-:W-:Y:S01]  /*0890*/  IMAD.MOV R3, RZ, RZ, -R3 ;  /* 0x000000ffff037224 */ /* 0x000fe200078e0a03 */
[----:B------:R-:W-:-:S02]  /*08a0*/  LOP3.LUT R12, R0, 0x3, R5, 0xfe, !PT ;  /* 0x00000003000c7812 */ /* 0x000fc400078efe05 */
[----:B------:R-:W-:Y:S01]  /*08b0*/  ISETP.GT.U32.AND P4, PT, R10, R7, PT ;  /* 0x000000070a00720c */ /* 0x000fe20003f84070 */
[----:B------:R-:W-:Y:S01]  /*08c0*/  IMAD R60, R6, R3, R13 ;  /* 0x00000003063c7224 */ /* 0x000fe200078e020d */
[----:B------:R-:W-:Y:S02]  /*08d0*/  LOP3.LUT R3, R0, 0x2, R5, 0xfe, !PT ;  /* 0x0000000200037812 */ /* 0x000fe400078efe05 */
[----:B------:R-:W-:Y:S02]  /*08e0*/  ISETP.GE.AND P2, PT, R8, RZ, PT ;  /* 0x000000ff0800720c */ /* 0x000fe40003f46270 */
[----:B------:R-:W-:Y:S01]  /*08f0*/  IABS R11, R3 ;  /* 0x00000003000b7213 */ /* 0x000fe20000000000 */
[----:B------:R-:W-:Y:S01]  /*0900*/  @!P5 IMAD.IADD R64, R64, 0x1, -R6 ;  /* 0x000000014040d824 */ /* 0x000fe200078e0a06 */
[----:B------:R-:W-:Y:S01]  /*0910*/  ISETP.GE.AND P3, PT, R3, RZ, PT ;  /* 0x000000ff0300720c */ /* 0x000fe20003f66270 */
[----:B------:R-:W-:Y:S01]  /*0920*/  IMAD.HI.U32 R3, R4, R9, RZ ;  /* 0x0000000904037227 */ /* 0x000fe200078e00ff */
[----:B------:R-:W-:-:S02]  /*0930*/  IABS R13, R12 ;  /* 0x0000000c000d7213 */ /* 0x000fc40000000000 */
[----:B------:R-:W-:Y:S01]  /*0940*/  ISETP.GT.U32.AND P6, PT, R6, R64, PT ;  /* 0x000000400600720c */ /* 0x000fe20003fc4070 */
[----:B------:R-:W-:Y:S01]  /*0950*/  IMAD.HI.U32 R8, R4, R11, RZ ;  /* 0x0000000b04087227 */ /* 0x000fe200078e00ff */
[----:B------:R-:W-:Y:S02]  /*0960*/  ISETP.GT.U32.AND P5, PT, R6, R60, PT ;  /* 0x0000003c0600720c */ /* 0x000fe40003fa4070 */
[C-C-:B------:R-:W-:Y:S01]  /*0970*/  LOP3.LUT R22, R0.reuse, 0x50, R5.reuse, 0xfe, !PT ;  /* 0x0000005000167812 */ /* 0x140fe200078efe05 */
[----:B------:R-:W-:Y:S01]  /*0980*/  @!P4 IMAD.IADD R7, R7, 0x1, -R10 ;  /* 0x000000010707c824 */ /* 0x000fe200078e0a0a */
[C---:B------:R-:W-:Y:S01]  /*0990*/  LOP3.LUT R26, R0.reuse, 0x60, R5, 0xfe, !PT ;  /* 0x00000060001a7812 */ /* 0x040fe200078efe05 */
[----:B------:R-:W-:Y:S01]  /*09a0*/  IMAD.MOV R66, RZ, RZ, -R3 ;  /* 0x000000ffff427224 */ /* 0x000fe200078e0a03 */
[----:B------:R-:W-:Y:S01]  /*09b0*/  LOP3.LUT R24, R0, 0x5f, R5, 0xfe, !PT ;  /* 0x0000005f00187812 */ /* 0x000fe200078efe05 */
[----:B------:R-:W-:Y:S01]  /*09c0*/  IMAD.HI.U32 R3, R4, R13, RZ ;  /* 0x0000000d04037227 */ /* 0x000fe200078e00ff */
[----:B------:R-:W-:-:S02]  /*09d0*/  ISETP.GT.U32.AND P4, PT, R10, R7, PT ;  /* 0x000000070a00720c */ /* 0x000fc40003f84070 */
[C-C-:B------:R-:W-:Y:S01]  /*09e0*/  LOP3.LUT R33, R0.reuse, 0x68, R5.reuse, 0xfe, !PT ;  /* 0x0000006800217812 */ /* 0x140fe200078efe05 */
[----:B------:R-:W-:Y:S01]  /*09f0*/  IMAD.MOV R8, RZ, RZ, -R8 ;  /* 0x000000ffff087224 */ /* 0x000fe200078e0a08 */
[C---:B------:R-:W-:Y:S01]  /*0a00*/  LOP3.LUT R35, R0.reuse, 0x6c, R5, 0xfe, !PT ;  /* 0x0000006c00237812 */ /* 0x040fe200078efe05 */
[----:B------:R-:W-:Y:S01]  /*0a10*/  IMAD.MOV R70, RZ, RZ, -R3 ;  /* 0x000000ffff467224 */ /* 0x000fe200078e0a03 */
[----:B------:R-:W-:Y:S01]  /*0a20*/  LOP3.LUT R39, R0, 0x72, R5, 0xfe, !PT ;  /* 0x0000007200277812 */ /* 0x000fe200078efe05 */
[C---:B------:R-:W-:Y:S01]  /*0a30*/  IMAD R68, R6.reuse, R8, R11 ;  /* 0x0000000806447224 */ /* 0x040fe200078e020b */
[----:B------:R-:W-:Y:S01]  /*0a40*/  IABS R11, R16 ;  /* 0x00000010000b7213 */ /* 0x000fe20000000000 */
[----:B------:R-:W-:Y:S01]  /*0a50*/  IMAD R70, R6, R70, R13 ;  /* 0x0000004606467224 */ /* 0x000fe200078e020d */
[----:B------:R-:W-:Y:S01]  /*0a60*/  IABS R37, R39 ;  /* 0x0000002700257213 */ /* 0x000fe20000000000 */
[--C-:B------:R-:W-:Y:S01]  /*0a70*/  @!P6 IMAD.IADD R64, R64, 0x1, -R6.reuse ;  /* 0x000000014040e824 */ /* 0x100fe200078e0a06 */
[----:B------:R-:W-:Y:S01]  /*0a80*/  ISETP.GT.U32.AND P6, PT, R6, R68, PT ;  /* 0x000000440600720c */ /* 0x000fe20003fc4070 */
[----:B------:R-:W-:Y:S01]  /*0a90*/  @!P5 IMAD.IADD R60, R60, 0x1, -R6 ;  /* 0x000000013c3cd824 */ /* 0x000fe200078e0a06 */
[C---:B------:R-:W-:Y:S01]  /*0aa0*/  ISETP.GT.U32.AND P5, PT, R6.reuse, R70, PT ;  /* 0x000000460600720c */ /* 0x040fe20003fa4070 */
[----:B------:R-:W-:Y:S01]  /*0ab0*/  IMAD R66, R6, R66, R9 ;  /* 0x0000004206427224 */ /* 0x000fe200078e0209 */
[C-C-:B------:R-:W-:Y:S01]  /*0ac0*/  LOP3.LUT R41, R0.reuse, 0x74, R5.reuse, 0xfe, !PT ;  /* 0x0000007400297812 */ /* 0x140fe200078efe05 */
[----:B------:R-:W-:Y:S01]  /*0ad0*/  @!P4 IMAD.IADD R7, R7, 0x1, -R10 ;  /* 0x000000010707c824 */ /* 0x000fe200078e0a0a */
[----:B------:R-:W-:Y:S01]  /*0ae0*/  LOP3.LUT R10, R0, 0x5, R5, 0xfe, !PT ;  /* 0x00000005000a7812 */ /* 0x000fe200078efe05 */
[----:B------:R-:W-:Y:S01]  /*0af0*/  IMAD.HI.U32 R3, R4, R15, RZ ;  /* 0x0000000f04037227 */ /* 0x000fe200078e00ff */
[----:B------:R-:W-:-:S02]  /*0b00*/  ISETP.GT.U32.AND P4, PT, R6, R66, PT ;  /* 0x000000420600720c */ /* 0x000fc40003f84070 */
[----:B------:R-:W-:Y:S01]  /*0b10*/  IABS R9, R10 ;  /* 0x0000000a00097213 */ /* 0x000fe20000000000 */
[----:B------:R-:W-:Y:S01]  /*0b20*/  IMAD.MOV R3, RZ, RZ, -R3 ;  /* 0x000000ffff037224 */ /* 0x000fe200078e0a03 */
[--C-:B------:R-:W-:Y:S01]  /*0b30*/  LOP3.LUT R43, R0, 0x75, R5.reuse, 0xfe, !PT ;  /* 0x00000075002b7812 */ /* 0x100fe200078efe05 */
[--C-:B------:R-:W-:Y:S01]  /*0b40*/  @!P6 IMAD.IADD R68, R68, 0x1, -R6.reuse ;  /* 0x000000014444e824 */ /* 0x100fe200078e0a06 */
[--C-:B------:R-:W-:Y:S01]  /*0b50*/  LOP3.LUT R47, R0, 0x77, R5.reuse, 0xfe, !PT ;  /* 0x00000077002f7812 */ /* 0x100fe200078efe05 */
[----:B------:R-:W-:Y:S01]  /*0b60*/  @!P5 IMAD.IADD R70, R70, 0x1, -R6 ;  /* 0x000000014646d824 */ /* 0x000fe200078e0a06 */
[----:B------:R-:W-:Y:S01]  /*0b70*/  LOP3.LUT R45, R0, 0x76, R5, 0xfe, !PT ;  /* 0x00000076002d7812 */ /* 0x000fe200078efe05 */
[C---:B------:R-:W-:Y:S01]  /*0b80*/  IMAD R72, R6.reuse, R3, R15 ;  /* 0x0000000306487224 */ /* 0x040fe200078e020f */
[----:B------:R-:W-:Y:S01]  /*0b90*/  ISETP.GT.U32.AND P5, PT, R6, R68, PT ;  /* 0x000000440600720c */ /* 0x000fe20003fa4070 */
[----:B------:R-:W-:Y:S01]  /*0ba0*/  IMAD.HI.U32 R3, R4, R9, RZ ;  /* 0x0000000904037227 */ /* 0x000fe200078e00ff */
[----:B------:R-:W-:-:S02]  /*0bb0*/  LOP3.LUT R15, R0, 0x7, R5, 0xfe, !PT ;  /* 0x00000007000f7812 */ /* 0x000fc400078efe05 */
[----:B------:R-:W-:Y:S01]  /*0bc0*/  LOP3.LUT R49, R0, 0x78, R5, 0xfe, !PT ;  /* 0x0000007800317812 */ /* 0x000fe200078efe05 */
[----:B------:R-:W-:Y:S01]  /*0bd0*/  @!P4 IMAD.IADD R66, R66, 0x1, -R6 ;  /* 0x000000014242c824 */ /* 0x000fe200078e0a06 */
[C---:B------:R-:W-:Y:S01]  /*0be0*/  ISETP.GT.U32.AND P4, PT, R6.reuse, R60, PT ;  /* 0x0000003c0600720c */ /* 0x040fe20003f84070 */
[----:B------:R-:W-:Y:S01]  /*0bf0*/  IMAD.MOV R3, RZ, RZ, -R3 ;  /* 0x000000ffff037224 */ /* 0x000fe200078e0a03 */
[----:B------:R-:W-:Y:S01]  /*0c00*/  IABS R13, R15 ;  /* 0x0000000f000d7213 */ /* 0x000fe20000000000 */
[----:B------:R-:W-:Y:S01]  /*0c10*/  @!P1 IMAD.MOV R64, RZ, RZ, -R64 ;  /* 0x000000ffff409224 */ /* 0x000fe200078e0a40 */
[C---:B------:R-:W-:Y:S01]  /*0c20*/  ISETP.GT.U32.AND P6, PT, R6.reuse, R66, PT ;  /* 0x000000420600720c */ /* 0x040fe20003fc4070 */
[C---:B------:R-:W-:Y:S01]  /*0c30*/  IMAD R74, R6.reuse, R3, R9 ;  /* 0x00000003064a7224 */ /* 0x040fe200078e0209 */
[----:B------:R-:W-:Y:S01]  /*0c40*/  ISETP.GT.U32.AND P1, PT, R6, R70, PT ;  /* 0x000000460600720c */ /* 0x000fe20003f24070 */
[----:B------:R-:W-:Y:S01]  /*0c50*/  @!P5 IMAD.IADD R68, R68, 0x1, -R6 ;  /* 0x000000014444d824 */ /* 0x000fe200078e0a06 */
[----:B------:R-:W-:Y:S01]  /*0c60*/  LOP3.LUT R50, R0, 0x79, R5, 0xfe, !PT ;  /* 0x0000007900327812 */ /* 0x000fe200078efe05 */
[----:B------:R-:W-:Y:S01]  /*0c70*/  IMAD.HI.U32 R3, R4, R11, RZ ;  /* 0x0000000b04037227 */ /* 0x000fe200078e00ff */
[----:B------:R-:W-:-:S02]  /*0c80*/  ISETP.GT.U32.AND P5, PT, R6, R74, PT ;  /* 0x0000004a0600720c */ /* 0x000fc40003fa4070 */
[C---:B------:R-:W-:Y:S01]  /*0c90*/  LOP3.LUT R51, R0.reuse, 0x7a, R5, 0xfe, !PT ;  /* 0x0000007a00337812 */ /* 0x040fe200078efe05 */
[----:B------:R-:W-:Y:S01]  /*0ca0*/  IMAD.MOV R3, RZ, RZ, -R3 ;  /* 0x000000ffff037224 */ /* 0x000fe200078e0a03 */
[----:B------:R-:W-:Y:S01]  /*0cb0*/  LOP3.LUT R53, R0, 0x7c, R5, 0xfe, !PT ;  /* 0x0000007c00357812 */ /* 0x000fe200078efe05 */
[--C-:B------:R-:W-:Y:S01]  /*0cc0*/  @!P4 IMAD.IADD R60, R60, 0x1, -R6.reuse ;  /* 0x000000013c3cc824 */ /* 0x100fe200078e0a06 */
[----:B------:R-:W-:Y:S01]  /*0cd0*/  ISETP.GT.U32.AND P4, PT, R6, R72, PT ;  /* 0x000000480600720c */ /* 0x000fe20003f84070 */
[----:B------:R-:W-:Y:S01]  /*0ce0*/  @!P6 IMAD.IADD R66, R66, 0x1, -R6 ;  /* 0x000000014242e824 */ /* 0x000fe200078e0a06 */
[----:B------:R-:W-:Y:S01]  /*0cf0*/  ISETP.GE.AND P6, PT, R12, RZ, PT ;  /* 0x000000ff0c00720c */ /* 0x000fe20003fc6270 */
[----:B------:R-:W-:Y:S01]  /*0d00*/  IMAD R76, R6, R3, R11 ;  /* 0x00000003064c7224 */ /* 0x000fe200078e020b */
[--C-:B------:R-:W-:Y:S01]  /*0d10*/  LOP3.LUT R12, R0, 0x8, R5.reuse, 0xfe, !PT ;  /* 0x00000008000c7812 */ /* 0x100fe200078efe05 */
[----:B------:R-:W-:Y:S01]  /*0d20*/  IMAD.HI.U32 R8, R4, R13, RZ ;  /* 0x0000000d04087227 */ /* 0x000fe200078e00ff */
[----:B------:R-:W-:-:S02]  /*0d30*/  LOP3.LUT R55, R0, 0x7d, R5, 0xfe, !PT ;  /* 0x0000007d00377812 */ /* 0x000fc400078efe05 */
[----:B------:R-:W-:Y:S01]  /*0d40*/  IABS R9, R12 ;  /* 0x0000000c00097213 */ /* 0x000fe20000000000 */
[----:B------:R-:W-:Y:S02]  /*0d50*/  @!P5 IMAD.IADD R74, R74, 0x1, -R6 ;  /* 0x000000014a4ad824 */ /* 0x000fe400078e0a06 */
[----:B------:R-:W-:Y:S02]  /*0d60*/  IMAD.MOV R8, RZ, RZ, -R8 ;  /* 0x000000ffff087224 */ /* 0x000fe400078e0a08 */
[----:B------:R-:W-:Y:S01]  /*0d70*/  IMAD.HI.U32 R3, R4, R9, RZ ;  /* 0x0000000904037227 */ /* 0x000fe200078e00ff */
[----:B------:R-:W-:-:S03]  /*0d80*/  ISETP.GT.U32.AND P5, PT, R6, R74, PT ;  /* 0x0000004a0600720c */ /* 0x000fc60003fa4070 */
[----:B------:R-:W-:Y:S02]  /*0d90*/  IMAD.MOV R3, RZ, RZ, -R3 ;  /* 0x000000ffff037224 */ /* 0x000fe400078e0a03 */
[--C-:B------:R-:W-:Y:S01]  /*0da0*/  @!P4 IMAD.IADD R72, R72, 0x1, -R6.reuse ;  /* 0x000000014848c824 */ /* 0x100fe200078e0a06 */
[----:B------:R-:W-:Y:S01]  /*0db0*/  ISETP.GE.AND P4, PT, R10, RZ, PT ;  /* 0x000000ff0a00720c */ /* 0x000fe20003f86270 */
[----:B------:R-:W-:Y:S01]  /*0dc0*/  IMAD R200, R6, R3, R9 ;  /* 0x0000000306c87224 */ /* 0x000fe200078e0209 */
[----:B------:R-:W-:Y:S01]  /*0dd0*/  LOP3.LUT R10, R0, 0x9, R5, 0xfe, !PT ;  /* 0x00000009000a7812 */ /* 0x000fe200078efe05 */
[--C-:B------:R-:W-:Y:S01]  /*0de0*/  @!P1 IMAD.IADD R70, R70, 0x1, -R6.reuse ;  /* 0x0000000146469824 */ /* 0x100fe200078e0a06 */
[----:B------:R-:W-:Y:S01]  /*0df0*/  ISETP.GE.AND P1, PT, R14, RZ, PT ;  /* 0x000000ff0e00720c */ /* 0x000fe20003f26270 */
[----:B------:R-:W-:Y:S01]  /*0e00*/  IMAD R78, R6, R8, R13 ;  /* 0x00000008064e7224 */ /* 0x000fe200078e020d */
[----:B------:R-:W-:Y:S01]  /*0e10*/  IABS R9, R10 ;  /* 0x0000000a00097213 */ /* 0x000fe20000000000 */
[----:B------:R-:W-:Y:S01]  /*0e20*/  @!P5 IMAD.IADD R74, R74, 0x1, -R6 ;  /* 0x000000014a4ad824 */ /* 0x000fe200078e0a06 */
[C---:B------:R-:W-:Y:S01]  /*0e30*/  ISETP.GT.U32.AND P5, PT, R6.reuse, R200, PT ;  /* 0x000000c80600720c */ /* 0x040fe20003fa4070 */
[----:B------:R-:W-:Y:S01]  /*0e40*/  @!P0 IMAD.MOV R60, RZ, RZ, -R60 ;  /* 0x000000ffff3c8224 */ /* 0x000fe200078e0a3c */
[C---:B------:R-:W-:Y:S01]  /*0e50*/  ISETP.GT.U32.AND P0, PT, R6.reuse, R72, PT ;  /* 0x000000480600720c */ /* 0x040fe20003f04070 */
[----:B------:R-:W-:Y:S01]  /*0e60*/  @!P6 IMAD.MOV R70, RZ, RZ, -R70 ;  /* 0x000000ffff46e224 */ /* 0x000fe200078e0a46 */
[----:B------:R-:W-:Y:S01]  /*0e70*/  ISETP.GT.U32.AND P6, PT, R6, R78, PT ;  /* 0x0000004e0600720c */ /* 0x000fe20003fc4070 */
[----:B------:R-:W-:Y:S01]  /*0e80*/  @!P2 IMAD.MOV R66, RZ, RZ, -R66 ;  /* 0x000000ffff42a224 */ /* 0x000fe200078e0a42 */
[----:B------:R-:W-:Y:S01]  /*0e90*/  LOP3.LUT R14, R0, 0xa, R5, 0xfe, !PT ;  /* 0x0000000a000e7812 */ /* 0x000fe200078efe05 */
[----:B------:R-:W-:Y:S01]  /*0ea0*/  IMAD.HI.U32 R3, R4, R9, RZ ;  /* 0x0000000904037227 */ /* 0x000fe200078e00ff */
[----:B------:R-:W-:-:S02]  /*0eb0*/  ISETP.GT.U32.AND P2, PT, R6, R76, PT ;  /* 0x0000004c0600720c */ /* 0x000fc40003f44070 */
[----:B------:R-:W-:Y:S01]  /*0ec0*/  IABS R11, R14 ;  /* 0x0000000e000b7213 */ /* 0x000fe20000000000 */
[----:B------:R-:W-:Y:S02]  /*0ed0*/  IMAD.MOV R202, RZ, RZ, -R3 ;  /* 0x000000ffffca7224 */ /* 0x000fe400078e0a03 */
[----:B------:R-:W-:Y:S02]  /*0ee0*/  @!P5 IMAD.IADD R200, R200, 0x1, -R6 ;  /* 0x00000001c8c8d824 */ /* 0x000fe400078e0a06 */
[----:B------:R-:W-:-:S03]  /*0ef0*/  IMAD.HI.U32 R3, R4, R11, RZ ;  /* 0x0000000b04037227 */ /* 0x000fc600078e00ff */
[----:B------:R-:W-:Y:S01]  /*0f00*/  ISETP.GT.U32.AND P5, PT, R6, R200, PT ;  /* 0x000000c80600720c */ /* 0x000fe20003fa4070 */
[--C-:B------:R-:W-:Y:S01]  /*0f10*/  @!P0 IMAD.IADD R72, R72, 0x1, -R6.reuse ;  /* 0x0000000148488824 */ /* 0x100fe200078e0a06 */
[----:B------:R-:W-:Y:S01]  /*0f20*/  ISETP.GE.AND P0, PT, R15, RZ, PT ;  /* 0x000000ff0f00720c */ /* 0x000fe20003f06270 */
[--C-:B------:R-:W-:Y:S01]  /*0f30*/  @!P6 IMAD.IADD R78, R78, 0x1, -R6.reuse ;  /* 0x000000014e4ee824 */ /* 0x100fe200078e0a06 */
[----:B------:R-:W-:Y:S01]  /*0f40*/  LOP3.LUT R15, R0, 0xc, R5, 0xfe, !PT ;  /* 0x0000000c000f7812 */ /* 0x000fe200078efe05 */
[----:B------:R-:W-:Y:S02]  /*0f50*/  IMAD.MOV R3, RZ, RZ, -R3 ;  /* 0x000000ffff037224 */ /* 0x000fe400078e0a03 */
[----:B------:R-:W-:Y:S01]  /*0f60*/  @!P2 IMAD.IADD R76, R76, 0x1, -R6 ;  /* 0x000000014c4ca824 */ /* 0x000fe200078e0a06 */
[----:B------:R-:W-:Y:S01]  /*0f70*/  ISETP.GE.AND P2, PT, R12, RZ, PT ;  /* 0x000000ff0c00720c */ /* 0x000fe20003f46270 */
[----:B------:R-:W-:Y:S01]  /*0f80*/  @!P1 IMAD.MOV R72, RZ, RZ, -R72 ;  /* 0x000000ffff489224 */ /* 0x000fe200078e0a48 */
[C---:B------:R-:W-:Y:S01]  /*0f90*/  ISETP.GT.U32.AND P1, PT, R6.reuse, R78, PT ;  /* 0x0000004e0600720c */ /* 0x040fe20003f24070 */
[----:B------:R-:W-:Y:S01]  /*0fa0*/  IMAD R204, R6, R3, R11 ;  /* 0x0000000306cc7224 */ /* 0x000fe200078e020b */
[----:B------:R-:W-:Y:S01]  /*0fb0*/  LOP3.LUT R12, R0, 0xb, R5, 0xfe, !PT ;  /* 0x0000000b000c7812 */ /* 0x000fe200078efe05 */
[----:B------:R-:W-:Y:S01]  /*0fc0*/  @!P5 IMAD.IADD R200, R200, 0x1, -R6 ;  /* 0x00000001c8c8d824 */ /* 0x000fe200078e0a06 */
[C---:B------:R-:W-:Y:S01]  /*0fd0*/  ISETP.GT.U32.AND P6, PT, R6.reuse, R76, PT ;  /* 0x0000004c0600720c */ /* 0x040fe20003fc4070 */
[C---:B------:R-:W-:Y:S01]  /*0fe0*/  IMAD R202, R6.reuse, R202, R9 ;  /* 0x000000ca06ca7224 */ /* 0x040fe200078e0209 */
[----:B------:R-:W-:Y:S01]  /*0ff0*/  ISETP.GT.U32.AND P5, PT, R6, R204, PT ;  /* 0x000000cc0600720c */ /* 0x000fe20003fa4070 */
[----:B------:R-:W-:Y:S01]  /*1000*/  @!P3 IMAD.MOV R68, RZ, RZ, -R68 ;  /* 0x000000ffff44b224 */ /* 0x000fe200078e0a44 */
[----:B------:R-:W-:Y:S01]  /*1010*/  IABS R8, R12 ;  /* 0x0000000c00087213 */ /* 0x000fe20000000000 */
[----:B------:R-:W-:Y:S01]  /*1020*/  @!P4 IMAD.MOV R74, RZ, RZ, -R74 ;  /* 0x000000ffff4ac224 */ /* 0x000fe200078e0a4a */
[----:B------:R-:W-:Y:S01]  /*1030*/  ISETP.GE.AND P3, PT, R16, RZ, PT ;  /* 0x000000ff1000720c */ /* 0x000fe20003f66270 */
[----:B------:R-:W-:Y:S01]  /*1040*/  @!P2 IMAD.MOV R200, RZ, RZ, -R200 ;  /* 0x000000ffffc8a224 */ /* 0x000fe200078e0ac8 */
[----:B------:R-:W-:Y:S01]  /*1050*/  IABS R13, R15 ;  /* 0x0000000f000d7213 */ /* 0x000fe20000000000 */
[----:B------:R-:W-:Y:S01]  /*1060*/  IMAD.MOV.U32 R9, RZ, RZ, R8 ;  /* 0x000000ffff097224 */ /* 0x000fe200078e0008 */
[--C-:B------:R-:W-:Y:S01]  /*1070*/  LOP3.LUT R16, R0, 0x3a, R5.reuse, 0xfe, !PT ;  /* 0x0000003a00107812 */ /* 0x100fe200078efe05 */
[--C-:B------:R-:W-:Y:S01]  /*1080*/  @!P1 IMAD.IADD R78, R78, 0x1, -R6.reuse ;  /* 0x000000014e4e9824 */ /* 0x100fe200078e0a06 */
[----:B------:R-:W-:Y:S01]  /*1090*/  ISETP.GE.AND P1, PT, R10, RZ, PT ;  /* 0x000000ff0a00720c */ /* 0x000fe20003f26270 */
[----:B------:R-:W-:Y:S01]  /*10a0*/  @!P6 IMAD.IADD R76, R76, 0x1, -R6 ;  /* 0x000000014c4ce824 */ /* 0x000fe200078e0a06 */
[----:B------:R-:W-:Y:S01]  /*10b0*/  LOP3.LUT R10, R0, 0xd, R5, 0xfe, !PT ;  /* 0x0000000d000a7812 */ /* 0x000fe200078efe05 */
[----:B------:R-:W-:Y:S01]  /*10c0*/  IMAD.HI.U32 R3, R4, R9, RZ ;  /* 0x0000000904037227 */ /* 0x000fe200078e00ff */
[----:B------:R-:W-:-:S02]  /*10d0*/  ISETP.GT.U32.AND P6, PT, R6, R202, PT ;  /* 0x000000ca0600720c */ /* 0x000fc40003fc4070 */
[----:B------:R-:W-:Y:S01]  /*10e0*/  IABS R11, R10 ;  /* 0x0000000a000b7213 */ /* 0x000fe20000000000 */
[----:B------:R-:W-:Y:S01]  /*10f0*/  @!P5 IMAD.IADD R204, R204, 0x1, -R6 ;  /* 0x00000001ccccd824 */ /* 0x000fe200078e0a06 */
[----:B------:R-:W-:Y:S01]  /*1100*/  IABS R21, R16 ;  /* 0x0000001000157213 */ /* 0x000fe20000000000 */
[----:B------:R-:W-:Y:S02]  /*1110*/  IMAD.MOV R3, RZ, RZ, -R3 ;  /* 0x000000ffff037224 */ /* 0x000fe400078e0a03 */
[----:B------:R-:W-:Y:S01]  /*1120*/  @!P3 IMAD.MOV R76, RZ, RZ, -R76 ;  /* 0x000000ffff4cb224 */ /* 0x000fe200078e0a4c */
[C---:B------:R-:W-:Y:S01]  /*1130*/  ISETP.GT.U32.AND P4, PT, R6.reuse, R204, PT ;  /* 0x000000cc0600720c */ /* 0x040fe20003f84070 */
[----:B------:R-:W-:Y:S02]  /*1140*/  IMAD R206, R6, R3, R9 ;  /* 0x0000000306ce7224 */ /* 0x000fe400078e0209 */
[----:B------:R-:W-:-:S03]  /*1150*/  IMAD.HI.U32 R3, R4, R11, RZ ;  /* 0x0000000b04037227 */ /* 0x000fc600078e00ff */
[----:B------:R-:W-:Y:S01]  /*1160*/  ISETP.GT.U32.AND P3, PT, R6, R206, PT ;  /* 0x000000ce0600720c */ /* 0x000fe20003f64070 */
[----:B------:R-:W-:Y:S02]  /*1170*/  IMAD.MOV R3, RZ, RZ, -R3 ;  /* 0x000000ffff037224 */ /* 0x000fe400078e0a03 */
[--C-:B------:R-:W-:Y:S01]  /*1180*/  @!P6 IMAD.IADD R202, R202, 0x1, -R6.reuse ;  /* 0x00000001cacae824 */ /* 0x100fe200078e0a06 */
[----:B------:R-:W-:Y:S01]  /*1190*/  ISETP.GE.AND P6, PT, R14, RZ, PT ;  /* 0x000000ff0e00720c */ /* 0x000fe20003fc6270 */
[----:B------:R-:W-:Y:S01]  /*11a0*/  IMAD R210, R6, R3, R11 ;  /* 0x0000000306d27224 */ /* 0x000fe200078e020b */
[----:B------:R-:W-:Y:S01]  /*11b0*/  LOP3.LUT R14, R0, 0xe, R5, 0xfe, !PT ;  /* 0x0000000e000e7812 */ /* 0x000fe200078efe05 */
[----:B------:R-:W-:Y:S01]  /*11c0*/  IMAD.HI.U32 R8, R4, R13, RZ ;  /* 0x0000000d04087227 */ /* 0x000fe200078e00ff */
[----:B------:R-:W-:Y:S02]  /*11d0*/  ISETP.GT.U32.AND P5, PT, R6, R202, PT ;  /* 0x000000ca0600720c */ /* 0x000fe40003fa4070 */
[----:B------:R-:W-:Y:S01]  /*11e0*/  IABS R9, R14 ;  /* 0x0000000e00097213 */ /* 0x000fe20000000000 */
[----:B------:R-:W-:Y:S01]  /*11f0*/  @!P4 IMAD.IADD R204, R204, 0x1, -R6 ;  /* 0x00000001ccccc824 */ /* 0x000fe200078e0a06 */
[----:B------:R-:W-:Y:S01]  /*1200*/  ISETP.GT.U32.AND P4, PT, R6, R210, PT ;  /* 0x000000d20600720c */ /* 0x000fe20003f84070 */
[----:B------:R-:W-:-:S02]  /*1210*/  IMAD.MOV R8, RZ, RZ, -R8 ;  /* 0x000000ffff087224 */ /* 0x000fc400078e0a08 */
[----:B------:R-:W-:-:S04]  /*1220*/  IMAD.HI.U32 R3, R4, R9, RZ ;  /* 0x0000000904037227 */ /* 0x000fc800078e00ff */
[----:B------:R-:W-:Y:S01]  /*1230*/  IMAD R208, R6, R8, R13 ;  /* 0x0000000806d07224 */ /* 0x000fe200078e020d */
[--C-:B------:R-:W-:Y:S01]  /*1240*/  LOP3.LUT R8, R0, 0xf, R5.reuse, 0xfe, !PT ;  /* 0x0000000f00087812 */ /* 0x100fe200078efe05 */
[--C-:B------:R-:W-:Y:S01]  /*1250*/  @!P5 IMAD.IADD R202, R202, 0x1, -R6.reuse ;  /* 0x00000001cacad824 */ /* 0x100fe200078e0a06 */
[----:B------:R-:W-:Y:S01]  /*1260*/  LOP3.LUT R13, R0, 0x12, R5, 0xfe, !PT ;  /* 0x00000012000d7812 */ /* 0x000fe200078efe05 */
[--C-:B------:R-:W-:Y:S01]  /*1270*/  @!P3 IMAD.IADD R206, R206, 0x1, -R6.reuse ;  /* 0x00000001ceceb824 */ /* 0x100fe200078e0a06 */
[----:B------:R-:W-:Y:S01]  /*1280*/  ISETP.GT.U32.AND P2, PT, R6, R208, PT ;  /* 0x000000d00600720c */ /* 0x000fe20003f44070 */
[----:B------:R-:W-:Y:S01]  /*1290*/  @!P4 IMAD.IADD R210, R210, 0x1, -R6 ;  /* 0x00000001d2d2c824 */ /* 0x000fe200078e0a06 */
[----:B------:R-:W-:Y:S01]  /*12a0*/  IABS R11, R8 ;  /* 0x00000008000b7213 */ /* 0x000fe20000000000 */
[----:B------:R-:W-:Y:S01]  /*12b0*/  IMAD.MOV R3, RZ, RZ, -R3 ;  /* 0x000000ffff037224 */ /* 0x000fe200078e0a03 */
[----:B------:R-:W-:Y:S01]  /*12c0*/  ISETP.GE.AND P3, PT, R10, RZ, PT ;  /* 0x000000ff0a00720c */ /* 0x000fe20003f66270 */
[----:B------:R-:W-:Y:S01]  /*12d0*/  @!P1 IMAD.MOV R202, RZ, RZ, -R202 ;  /* 0x000000ffffca9224 */ /* 0x000fe200078e0aca */
[C---:B------:R-:W-:Y:S01]  /*12e0*/  ISETP.GT.U32.AND P1, PT, R6.reuse, R206, PT ;  /* 0x000000ce0600720c */ /* 0x040fe20003f24070 */
[C---:B------:R-:W-:Y:S01]  /*12f0*/  IMAD R212, R6.reuse, R3, R9 ;  /* 0x0000000306d47224 */ /* 0x040fe200078e0209 */
[----:B------:R-:W-:Y:S01]  /*1300*/  ISETP.GT.U32.AND P4, PT, R6, R210, PT ;  /* 0x000000d20600720c */ /* 0x000fe20003f84070 */
[----:B------:R-:W-:Y:S01]  /*1310*/  IMAD.HI.U32 R3, R4, R11, RZ ;  /* 0x0000000b04037227 */ /* 0x000fe200078e00ff */
[----:B------:R-:W-:-:S02]  /*1320*/  LOP3.LUT R10, R0, 0x10, R5, 0xfe, !PT ;  /* 0x00000010000a7812 */ /* 0x000fc400078efe05 */
[----:B------:R-:W-:Y:S01]  /*1330*/  ISETP.GE.AND P5, PT, R15, RZ, PT ;  /* 0x000000ff0f00720c */ /* 0x000fe20003fa6270 */
[----:B------:R-:W-:Y:S01]  /*1340*/  @!P2 IMAD.IADD R208, R208, 0x1, -R6 ;  /* 0x00000001d0d0a824 */ /* 0x000fe200078e0a06 */
[----:B------:R-:W-:Y:S01]  /*1350*/  IABS R9, R10 ;  /* 0x0000000a00097213 */ /* 0x000fe20000000000 */
[----:B------:R-:W-:Y:S02]  /*1360*/  IMAD.MOV R3, RZ, RZ, -R3 ;  /* 0x000000ffff037224 */ /* 0x000fe400078e0a03 */
[----:B------:R-:W-:Y:S01]  /*1370*/  @!P0 IMAD.MOV R78, RZ, RZ, -R78 ;  /* 0x000000ffff4e8224 */ /* 0x000fe200078e0a4e */
[C---:B------:R-:W-:Y:S01]  /*1380*/  ISETP.GT.U32.AND P2, PT, R6.reuse, R208, PT ;  /* 0x000000d00600720c */ /* 0x040fe20003f44070 */
[----:B------:R-:W-:Y:S01]  /*1390*/  IMAD R214, R6, R3, R11 ;  /* 0x0000000306d67224 */ /* 0x000fe200078e020b */
[----:B------:R-:W-:Y:S01]  /*13a0*/  ISETP.GE.AND P0, PT, R12, RZ, PT ;  /* 0x000000ff0c00720c */ /* 0x000fe20003f06270 */
[--C-:B------:R-:W-:Y:S01]  /*13b0*/  @!P1 IMAD.IADD R206, R206, 0x1, -R6.reuse ;  /* 0x00000001cece9824 */ /* 0x100fe200078e0a06 */
[----:B------:R-:W-:Y:S01]  /*13c0*/  ISETP.GT.U32.AND P1, PT, R6, R212, PT ;  /* 0x000000d40600720c */ /* 0x000fe20003f24070 */
[----:B------:R-:W-:Y:S01]  /*13d0*/  @!P4 IMAD.IADD R210, R210, 0x1, -R6 ;  /* 0x00000001d2d2c824 */ /* 0x000fe200078e0a06 */
[----:B------:R-:W-:Y:S01]  /*13e0*/  ISETP.GT.U32.AND P4, PT, R6, R214, PT ;  /* 0x000000d60600720c */ /* 0x000fe20003f84070 */
[----:B------:R-:W-:Y:S01]  /*13f0*/  IMAD.HI.U32 R3, R4, R9, RZ ;  /* 0x0000000904037227 */ /* 0x000fe200078e00ff */
[----:B------:R-:W-:-:S03]  /*1400*/  LOP3.LUT R12, R0, 0x11, R5, 0xfe, !PT ;  /* 0x00000011000c7812 */ /* 0x000fc600078efe05 */
[----:B------:R-:W-:Y:S01]  /*1410*/  IMAD.MOV R3, RZ, RZ, -R3 ;  /* 0x000000ffff037224 */ /* 0x000fe200078e0a03 */
[----:B------:R-:W-:Y:S01]  /*1420*/  IABS R11, R12 ;  /* 0x0000000c000b7213 */ /* 0x000fe20000000000 */
[----:B------:R-:W-:Y:S01]  /*1430*/  @!P2 IMAD.IADD R208, R208, 0x1, -R6 ;  /* 0x00000001d0d0a824 */ /* 0x000fe200078e0a06 */
[----:B------:R-:W-:Y:S01]  /*1440*/  ISETP.GE.AND P2, PT, R8, RZ, PT ;  /* 0x000000ff0800720c */ /* 0x000fe20003f46270 */
[----:B------:R-:W-:Y:S01]  /*1450*/  @!P0 IMAD.MOV R206, RZ, RZ, -R206 ;  /* 0x000000ffffce8224 */ /* 0x000fe200078e0ace */
[----:B------:R-:W-:Y:S01]  /*1460*/  IABS R8, R13 ;  /* 0x0000000d00087213 */ /* 0x000fe20000000000 */
[--C-:B------:R-:W-:Y:S01]  /*1470*/  @!P1 IMAD.IADD R212, R212, 0x1, -R6.reuse ;  /* 0x00000001d4d49824 */ /* 0x100fe200078e0a06 */
[----:B------:R-:W-:Y:S01]  /*1480*/  ISETP.GE.AND P1, PT, R10, RZ, PT ;  /* 0x000000ff0a00720c */ /* 0x000fe20003f26270 */
[----:B------:R-:W-:Y:S01]  /*1490*/  @!P4 IMAD.IADD R214, R214, 0x1, -R6 ;  /* 0x00000001d6d6c824 */ /* 0x000fe200078e0a06 */
[----:B------:R-:W-:Y:S01]  /*14a0*/  LOP3.LUT R10, R0, 0x13, R5, 0xfe, !PT ;  /* 0x00000013000a7812 */ /* 0x000fe200078efe05 */
[C---:B------:R-:W-:Y:S01]  /*14b0*/  IMAD R216, R6.reuse, R3, R9 ;  /* 0x0000000306d87224 */ /* 0x040fe200078e0209 */
[C---:B------:R-:W-:Y:S01]  /*14c0*/  ISETP.GT.U32.AND P0, PT, R6.reuse, R212, PT ;  /* 0x000000d40600720c */ /* 0x040fe20003f04070 */
[----:B------:R-:W-:Y:S01]  /*14d0*/  IMAD.MOV.U32 R9, RZ, RZ, R8 ;  /* 0x000000ffff097224 */ /* 0x000fe200078e0008 */
[----:B------:R-:W-:Y:S01]  /*14e0*/  ISETP.GT.U32.AND P4, PT, R6, R214, PT ;  /* 0x000000d60600720c */ /* 0x000fe20003f84070 */
[----:B------:R-:W-:Y:S01]  /*14f0*/  @!P6 IMAD.MOV R204, RZ, RZ, -R204 ;  /* 0x000000ffffcce224 */ /* 0x000fe200078e0acc */
[----:B------:R-:W-:Y:S01]  /*1500*/  ISETP.GE.AND P6, PT, R14, RZ, PT ;  /* 0x000000ff0e00720c */ /* 0x000fe20003fc6270 */
[----:B------:R-:W-:Y:S01]  /*1510*/  IMAD.HI.U32 R3, R4, R11, RZ ;  /* 0x0000000b04037227 */ /* 0x000fe200078e00ff */
[----:B------:R-:W-:-:S03]  /*1520*/  LOP3.LUT R14, R0, 0x19, R5, 0xfe, !PT ;  /* 0x00000019000e7812 */ /* 0x000fc600078efe05 */
[----:B------:R-:W-:Y:S01]  /*1530*/  IMAD.HI.U32 R8, R4, R9, RZ ;  /* 0x0000000904087227 */ /* 0x000fe200078e00ff */
[----:B------:R-:W-:-:S03]  /*1540*/  IABS R15, R14 ;  /* 0x0000000e000f7213 */ /* 0x000fc60000000000 */
[----:B------:R-:W-:Y:S01]  /*1550*/  @!P5 IMAD.MOV R208, RZ, RZ, -R208 ;  /* 0x000000ffffd0d224 */ /* 0x000fe200078e0ad0 */
[C---:B------:R-:W-:Y:S01]  /*1560*/  ISETP.GT.U32.AND P5, PT, R6.reuse, R216, PT ;  /* 0x000000d80600720c */ /* 0x040fe20003fa4070 */
[----:B------:R-:W-:Y:S02]  /*1570*/  IMAD.MOV R3, RZ, RZ, -R3 ;  /* 0x000000ffff037224 */ /* 0x000fe400078e0a03 */
[----:B------:R-:W-:Y:S02]  /*1580*/  IMAD.MOV R8, RZ, RZ, -R8 ;  /* 0x000000ffff087224 */ /* 0x000fe400078e0a08 */
[----:B------:R-:W-:Y:S02]  /*1590*/  IMAD R218, R6, R3, R11 ;  /* 0x0000000306da7224 */ /* 0x000fe400078e020b */
[--C-:B------:R-:W-:Y:S01]  /*15a0*/  @!P0 IMAD.IADD R212, R212, 0x1, -R6.reuse ;  /* 0x00000001d4d48824 */ /* 0x100fe200078e0a06 */
[----:B------:R-:W-:Y:S01]  /*15b0*/  ISETP.GE.AND P0, PT, R13, RZ, PT ;  /* 0x000000ff0d00720c */ /* 0x000fe20003f06270 */
[----:B------:R-:W-:Y:S01]  /*15c0*/  IMAD R220, R6, R8, R9 ;  /* 0x0000000806dc7224 */ /* 0x000fe200078e0209 */
[----:B------:R-:W-:Y:S01]  /*15d0*/  IABS R9, R10 ;  /* 0x0000000a00097213 */ /* 0x000fe20000000000 */
[----:B------:R-:W-:Y:S01]  /*15e0*/  @!P4 IMAD.IADD R214, R214, 0x1, -R6 ;  /* 0x00000001d6d6c824 */ /* 0x000fe200078e0a06 */
[C---:B------:R-:W-:Y:S01]  /*15f0*/  ISETP.GT.U32.AND P4, PT, R6.reuse, R218, PT ;  /* 0x000000da0600720c */ /* 0x040fe20003f84070 */
[----:B------:R-:W-:Y:S01]  /*1600*/  @!P6 IMAD.MOV R212, RZ, RZ, -R212 ;  /* 0x000000ffffd4e224 */ /* 0x000fe200078e0ad4 */
[----:B------:R-:W-:Y:S01]  /*1610*/  ISETP.GT.U32.AND P6, PT, R6, R220, PT ;  /* 0x000000dc0600720c */ /* 0x000fe20003fc4070 */
[----:B------:R-:W-:Y:S01]  /*1620*/  @!P5 IMAD.IADD R216, R216, 0x1, -R6 ;  /* 0x00000001d8d8d824 */ /* 0x000fe200078e0a06 */
[----:B------:R-:W-:Y:S01]  /*1630*/  LOP3.LUT R8, R0, 0x14, R5, 0xfe, !PT ;  /* 0x0000001400087812 */ /* 0x000fe200078efe05 */
[----:B------:R-:W-:Y:S01]  /*1640*/  @!P3 IMAD.MOV R210, RZ, RZ, -R210 ;  /* 0x000000ffffd2b224 */ /* 0x000fe200078e0ad2 */
[----:B------:R-:W-:Y:S01]  /*1650*/  ISETP.GE.AND P3, PT, R12, RZ, PT ;  /* 0x000000ff0c00720c */ /* 0x000fe20003f66270 */
[----:B------:R-:W-:Y:S01]  /*1660*/  IMAD.HI.U32 R3, R4, R9, RZ ;  /* 0x0000000904037227 */ /* 0x000fe200078e00ff */
[----:B------:R-:W-:-:S02]  /*1670*/  ISETP.GT.U32.AND P5, PT, R6, R216, PT ;  /* 0x000000d80600720c */ /* 0x000fc40003fa4070 */
[----:B------:R-:W-:Y:S01]  /*1680*/  LOP3.LUT R12, R0, 0x15, R5, 0xfe, !PT ;  /* 0x00000015000c7812 */ /* 0x000fe200078efe05 */
[----:B------:R-:W-:Y:S01]  /*1690*/  IMAD.MOV R222, RZ, RZ, -R3 ;  /* 0x000000ffffde7224 */ /* 0x000fe200078e0a03 */
[----:B------:R-:W-:Y:S01]  /*16a0*/  IABS R11, R8 ;  /* 0x00000008000b7213 */ /* 0x000fe20000000000 */
[--C-:B------:R-:W-:Y:S01]  /*16b0*/  @!P4 IMAD.IADD R218, R218, 0x1, -R6.reuse ;  /* 0x00000001dadac824 */ /* 0x100fe200078e0a06 */
[----:B------:R-:W-:Y:S01]  /*16c0*/  IABS R13, R12 ;  /* 0x0000000c000d7213 */ /* 0x000fe20000000000 */
[----:B------:R-:W-:Y:S02]  /*16d0*/  @!P6 IMAD.IADD R220, R220, 0x1, -R6 ;  /* 0x00000001dcdce824 */ /* 0x000fe400078e0a06 */
[C---:B------:R-:W-:Y:S01]  /*16e0*/  IMAD R222, R6.reuse, R222, R9 ;  /* 0x000000de06de7224 */ /* 0x040fe200078e0209 */
[----:B------:R-:W-:Y:S01]  /*16f0*/  ISETP.GT.U32.AND P4, PT, R6, R218, PT ;  /* 0x000000da0600720c */ /* 0x000fe20003f84070 */
[----:B------:R-:W-:Y:S01]  /*1700*/  IMAD.HI.U32 R3, R4, R11, RZ ;  /* 0x0000000b04037227 */ /* 0x000fe200078e00ff */
[----:B------:R-:W-:-:S03]  /*1710*/  ISETP.GT.U32.AND P6, PT, R6, R220, PT ;  /* 0x000000dc0600720c */ /* 0x000fc60003fc4070 */
[----:B------:R-:W-:Y:S01]  /*1720*/  @!P5 IMAD.IADD R216, R216, 0x1, -R6 ;  /* 0x00000001d8d8d824 */ /* 0x000fe200078e0a06 */
[----:B------:R-:W-:Y:S01]  /*1730*/  ISETP.GE.AND P5, PT, R8, RZ, PT ;  /* 0x000000ff0800720c */ /* 0x000fe20003fa6270 */
[----:B------:R-:W-:-:S04]  /*1740*/  IMAD.HI.U32 R8, R4, R13, RZ ;  /* 0x0000000d04087227 */ /* 0x000fc800078e00ff */
[----:B------:R-:W-:Y:S02]  /*1750*/  IMAD.MOV R8, RZ, RZ, -R8 ;  /* 0x000000ffff087224 */ /* 0x000fe400078e0a08 */
[--C-:B------:R-:W-:Y:S01]  /*1760*/  @!P4 IMAD.IADD R218, R218, 0x1, -R6.reuse ;  /* 0x00000001dadac824 */ /* 0x100fe200078e0a06 */
[C---:B------:R-:W-:Y:S01]  /*1770*/  ISETP.GT.U32.AND P4, PT, R6.reuse, R222, PT ;  /* 0x000000de0600720c */ /* 0x040fe20003f84070 */
[----:B------:R-:W-:Y:S02]  /*1780*/  IMAD R224, R6, R8, R13 ;  /* 0x0000000806e07224 */ /* 0x000fe400078e020d */
[----:B------:R-:W-:Y:S02]  /*1790*/  @!P6 IMAD.IADD R220, R220, 0x1, -R6 ;  /* 0x00000001dcdce824 */ /* 0x000fe400078e0a06 */
[----:B------:R-:W-:Y:S02]  /*17a0*/  IMAD.MOV R3, RZ, RZ, -R3 ;  /* 0x000000ffff037224 */ /* 0x000fe400078e0a03 */
[----:B------:R-:W-:Y:S01]  /*17b0*/  @!P0 IMAD.MOV R220, RZ, RZ, -R220 ;  /* 0x000000ffffdc8224 */ /* 0x000fe200078e0adc */
[----:B------:R-:W-:Y:S01]  /*17c0*/  ISETP.GT.U32.AND P0, PT, R6, R224, PT ;  /* 0x000000e00600720c */ /* 0x000fe20003f04070 */
[----:B------:R-:W-:Y:S01]  /*17d0*/  @!P2 IMAD.MOV R214, RZ, RZ, -R214 ;  /* 0x000000ffffd6a224 */ /* 0x000fe200078e0ad6 */
[----:B------:R-:W-:Y:S01]  /*17e0*/  ISETP.GE.AND P2, PT, R10, RZ, PT ;  /* 0x000000ff0a00720c */ /* 0x000fe20003f46270 */
[----:B------:R-:W-:Y:S01]  /*17f0*/  IMAD R226, R6, R3, R11 ;  /* 0x0000000306e27224 */ /* 0x000fe200078e020b */
[C-C-:B------:R-:W-:Y:S01]  /*1800*/  LOP3.LUT R10, R0.reuse, 0x17, R5.reuse, 0xfe, !PT ;  /* 0x00000017000a7812 */ /* 0x140fe200078efe05 */
[----:B------:R-:W-:Y:S01]  /*1810*/  @!P3 IMAD.MOV R218, RZ, RZ, -R218 ;  /* 0x000000ffffdab224 */ /* 0x000fe200078e0ada */
[----:B------:R-:W-:Y:S01]  /*1820*/  LOP3.LUT R3, R0, 0x16, R5, 0xfe, !PT ;  /* 0x0000001600037812 */ /* 0x000fe200078efe05 */
[----:B------:R-:W-:Y:S01]  /*1830*/  @!P4 IMAD.IADD R222, R222, 0x1, -R6 ;  /* 0x00000001dedec824 */ /* 0x000fe200078e0a06 */
[----:B------:R-:W-:Y:S01]  /*1840*/  ISETP.GT.U32.AND P3, PT, R6, R226, PT ;  /* 0x000000e20600720c */ /* 0x000fe20003f64070 */
[----:B------:R-:W-:Y:S01]  /*1850*/  @!P1 IMAD.MOV R216, RZ, RZ, -R216 ;  /* 0x000000ffffd89224 */ /* 0x000fe200078e0ad8 */
[----:B------:R-:W-:-:S02]  /*1860*/  IABS R11, R10 ;  /* 0x0000000a000b7213 */ /* 0x000fc40000000000 */
[----:B------:R-:W-:Y:S01]  /*1870*/  ISETP.GT.U32.AND P4, PT, R6, R222, PT ;  /* 0x000000de0600720c */ /* 0x000fe20003f84070 */
[----:B------:R-:W-:Y:S01]  /*1880*/  @!P0 IMAD.IADD R224, R224, 0x1, -R6 ;  /* 0x00000001e0e08824 */ /* 0x000fe200078e0a06 */
[----:B------:R-:W-:Y:S01]  /*1890*/  ISETP.GE.AND P1, PT, R12, RZ, PT ;  /* 0x000000ff0c00720c */ /* 0x000fe20003f26270 */
[----:B------:R-:W-:Y:S01]  /*18a0*/  IMAD.HI.U32 R8, R4, R11, RZ ;  /* 0x0000000b04087227 */ /* 0x000fe200078e00ff */
[----:B------:R-:W-:Y:S02]  /*18b0*/  IABS R9, R3 ;  /* 0x0000000300097213 */ /* 0x000fe40000000000 */
[----:B------:R-:W-:Y:S01]  /*18c0*/  ISETP.GT.U32.AND P0, PT, R6, R224, PT ;  /* 0x000000e00600720c */ /* 0x000fe20003f04070 */
[----:B------:R-:W-:Y:S01]  /*18d0*/  IMAD.MOV R8, RZ, RZ, -R8 ;  /* 0x000000ffff087224 */ /* 0x000fe200078e0a08 */
[----:B------:R-:W-:Y:S01]  /*18e0*/  LOP3.LUT R12, R0, 0x18, R5, 0xfe, !PT ;  /* 0x00000018000c7812 */ /* 0x000fe200078efe05 */
[----:B------:R-:W-:Y:S01]  /*18f0*/  @!P3 IMAD.IADD R226, R226, 0x1, -R6 ;  /* 0x00000001e2e2b824 */ /* 0x000fe200078e0a06 */
[----:B------:R-:W-:Y:S01]  /*1900*/  ISETP.GE.AND P6, PT, R3, RZ, PT ;  /* 0x000000ff0300720c */ /* 0x000fe20003fc6270 */
[----:B------:R-:W-:Y:S01]  /*1910*/  IMAD R230, R6, R8, R11 ;  /* 0x0000000806e67224 */ /* 0x000fe200078e020b */
[----:B------:R-:W-:Y:S01]  /*1920*/  IABS R13, R12 ;  /* 0x0000000c000d7213 */ /* 0x000fe20000000000 */
[----:B------:R-:W-:Y:S01]  /*1930*/  IMAD.HI.U32 R8, R4, R15, RZ ;  /* 0x0000000f04087227 */ /* 0x000fe200078e00ff */
[----:B------:R-:W-:-:S03]  /*1940*/  ISETP.GT.U32.AND P3, PT, R6, R226, PT ;  /* 0x000000e20600720c */ /* 0x000fc60003f64070 */
[----:B------:R-:W-:Y:S01]  /*1950*/  @!P4 IMAD.IADD R222, R222, 0x1, -R6 ;  /* 0x00000001dedec824 */ /* 0x000fe200078e0a06 */
[----:B------:R-:W-:Y:S01]  /*1960*/  ISETP.GE.AND P4, PT, R10, RZ, PT ;  /* 0x000000ff0a00720c */ /* 0x000fe20003f86270 */
[----:B------:R-:W-:Y:S01]  /*1970*/  IMAD.MOV R8, RZ, RZ, -R8 ;  /* 0x000000ffff087224 */ /* 0x000fe200078e0a08 */
[----:B------:R-:W-:Y:S01]  /*1980*/  LOP3.LUT R10, R0, 0x1a, R5, 0xfe, !PT ;  /* 0x0000001a000a7812 */ /* 0x000fe200078efe05 */
[----:B------:R-:W-:Y:S01]  /*1990*/  @!P2 IMAD.MOV R222, RZ, RZ, -R222 ;  /* 0x000000ffffdea224 */ /* 0x000fe200078e0ade */
[----:B------:R-:W-:Y:S01]  /*19a0*/  ISETP.GT.U32.AND P2, PT, R6, R230, PT ;  /* 0x000000e60600720c */ /* 0x000fe20003f44070 */
[----:B------:R-:W-:-:S04]  /*19b0*/  IMAD.HI.U32 R3, R4, R9, RZ ;  /* 0x0000000904037227 */ /* 0x000fc800078e00ff */
[----:B------:R-:W-:Y:S02]  /*19c0*/  IMAD R234, R6, R8, R15 ;  /* 0x0000000806ea7224 */ /* 0x000fe400078e020f */
[----:B------:R-:W-:Y:S02]  /*19d0*/  @!P0 IMAD.IADD R224, R224, 0x1, -R6 ;  /* 0x00000001e0e08824 */ /* 0x000fe400078e0a06 */
[----:B------:R-:W-:Y:S02]  /*19e0*/  IMAD.MOV R228, RZ, RZ, -R3 ;  /* 0x000000ffffe47224 */ /* 0x000fe400078e0a03 */
[----:B------:R-:W-:Y:S01]  /*19f0*/  @!P1 IMAD.MOV R224, RZ, RZ, -R224 ;  /* 0x000000ffffe09224 */ /* 0x000fe200078e0ae0 */
[----:B------:R-:W-:Y:S01]  /*1a00*/  ISETP.GT.U32.AND P1, PT, R6, R234, PT ;  /* 0x000000ea0600720c */ /* 0x000fe20003f24070 */
[----:B------:R-:W-:-:S04]  /*1a10*/  IMAD.HI.U32 R3, R4, R13, RZ ;  /* 0x0000000d04037227 */ /* 0x000fc800078e00ff */
[----:B------:R-:W-:Y:S01]  /*1a20*/  IMAD R228, R6, R228, R9 ;  /* 0x000000e406e47224 */ /* 0x000fe200078e0209 */
[----:B------:R-:W-:Y:S01]  /*1a30*/  IABS R9, R10 ;  /* 0x0000000a00097213 */ /* 0x000fe20000000000 */
[----:B------:R-:W-:Y:S02]  /*1a40*/  @!P3 IMAD.IADD R226, R226, 0x1, -R6 ;  /* 0x00000001e2e2b824 */ /* 0x000fe400078e0a06 */
[----:B------:R-:W-:Y:S01]  /*1a50*/  IMAD.MOV R3, RZ, RZ, -R3 ;  /* 0x000000ffff037224 */ /* 0x000fe200078e0a03 */
[----:B------:R-:W-:Y:S01]  /*1a60*/  ISETP.GT.U32.AND P3, PT, R6, R228, PT ;  /* 0x000000e40600720c */ /* 0x000fe20003f64070 */
[----:B------:R-:W-:Y:S01]  /*1a70*/  @!P5 IMAD.MOV R226, RZ, RZ, -R226 ;  /* 0x000000ffffe2d224 */ /* 0x000fe200078e0ae2 */
[----:B------:R-:W-:Y:S01]  /*1a80*/  ISETP.GE.AND P5, PT, R12, RZ, PT ;  /* 0x000000ff0c00720c */ /* 0x000fe20003fa6270 */
[----:B------:R-:W-:Y:S01]  /*1a90*/  @!P2 IMAD.IADD R230, R230, 0x1, -R6 ;  /* 0x00000001e6e6a824 */ /* 0x000fe200078e0a06 */
[----:B------:R-:W-:Y:S01]  /*1aa0*/  LOP3.LUT R12, R0, 0x1b, R5, 0xfe, !PT ;  /* 0x0000001b000c7812 */ /* 0x000fe200078efe05 */
[----:B------:R-:W-:Y:S01]  /*1ab0*/  IMAD R232, R6, R3, R13 ;  /* 0x0000000306e87224 */ /* 0x000fe200078e020d */
[----:B------:R-:W-:Y:S01]  /*1ac0*/  LOP3.LUT R13, R0, 0x1c, R5, 0xfe, !PT ;  /* 0x0000001c000d7812 */ /* 0x000fe200078efe05 */
[----:B------:R-:W-:Y:S01]  /*1ad0*/  IMAD.HI.U32 R3, R4, R9, RZ ;  /* 0x0000000904037227 */ /* 0x000fe200078e00ff */
[----:B------:R-:W-:-:S02]  /*1ae0*/  ISETP.GT.U32.AND P2, PT, R6, R230, PT ;  /* 0x000000e60600720c */ /* 0x000fc40003f44070 */
[----:B------:R-:W-:Y:S01]  /*1af0*/  ISETP.GT.U32.AND P0, PT, R6, R232, PT ;  /* 0x000000e80600720c */ /* 0x000fe20003f04070 */
[--C-:B------:R-:W-:Y:S01]  /*1b00*/  @!P1 IMAD.IADD R234, R234, 0x1, -R6.reuse ;  /* 0x00000001eaea9824 */ /* 0x100fe200078e0a06 */
[----:B------:R-:W-:Y:S01]  /*1b10*/  IABS R11, R12 ;  /* 0x0000000c000b7213 */ /* 0x000fe20000000000 */
[----:B------:R-:W-:Y:S01]  /*1b20*/  IMAD.MOV R3, RZ, RZ, -R3 ;  /* 0x000000ffff037224 */ /* 0x000fe200078e0a03 */
[----:B------:R-:W-:Y:S01]  /*1b30*/  IABS R8, R13 ;  /* 0x0000000d00087213 */ /* 0x000fe20000000000 */
[----:B------:R-:W-:Y:S01]  /*1b40*/  @!P3 IMAD.IADD R228, R228, 0x1, -R6 ;  /* 0x00000001e4e4b824 */ /* 0x000fe200078e0a06 */
[C---:B------:R-:W-:Y:S01]  /*1b50*/  ISETP.GT.U32.AND P1, PT, R6.reuse, R234, PT ;  /* 0x000000ea0600720c */ /* 0x040fe20003f24070 */
[----:B------:R-:W-:Y:S02]  /*1b60*/  IMAD R236, R6, R3, R9 ;  /* 0x0000000306ec7224 */ /* 0x000fe400078e0209 */
[----:B------:R-:W-:Y:S01]  /*1b70*/  IMAD.HI.U32 R3, R4, R11, RZ ;  /* 0x0000000b04037227 */ /* 0x000fe200078e00ff */
[----:B------:R-:W-:-:S03]  /*1b80*/  ISETP.GT.U32.AND P3, PT, R6, R228, PT ;  /* 0x000000e40600720c */ /* 0x000fc60003f64070 */
[----:B------:R-:W-:Y:S02]  /*1b90*/  IMAD.MOV R3, RZ, RZ, -R3 ;  /* 0x000000ffff037224 */ /* 0x000fe400078e0a03 */
[--C-:B------:R-:W-:Y:S01]  /*1ba0*/  @!P2 IMAD.IADD R230, R230, 0x1, -R6.reuse ;  /* 0x00000001e6e6a824 */ /* 0x100fe200078e0a06 */
[----:B------:R-:W-:Y:S01]  /*1bb0*/  ISETP.GT.U32.AND P2, PT, R6, R236, PT ;  /* 0x000000ec0600720c */ /* 0x000fe20003f44070 */
[--C-:B------:R-:W-:Y:S02]  /*1bc0*/  @!P0 IMAD.IADD R232, R232, 0x1, -R6.reuse ;  /* 0x00000001e8e88824 */ /* 0x100fe400078e0a06 */
[----:B------:R-:W-:Y:S01]  /*1bd0*/  IMAD R238, R6, R3, R11 ;  /* 0x0000000306ee7224 */ /* 0x000fe200078e020b */
[--C-:B------:R-:W-:Y:S01]  /*1be0*/  LOP3.LUT R3, R0, 0x1d, R5.reuse, 0xfe, !PT ;  /* 0x0000001d00037812 */ /* 0x100fe200078efe05 */
[----:B------:R-:W-:Y:S01]  /*1bf0*/  @!P1 IMAD.IADD R234, R234, 0x1, -R6 ;  /* 0x00000001eaea9824 */ /* 0x000fe200078e0a06 */
[C---:B------:R-:W-:Y:S01]  /*1c00*/  ISETP.GT.U32.AND P0, PT, R6.reuse, R232, PT ;  /* 0x000000e80600720c */ /* 0x040fe20003f04070 */
[----:B------:R-:W-:Y:S01]  /*1c10*/  IMAD.MOV.U32 R9, RZ, RZ, R8 ;  /* 0x000000ffff097224 */ /* 0x000fe200078e0008 */
[----:B------:R-:W-:Y:S01]  /*1c20*/  ISETP.GT.U32.AND P1, PT, R6, R238, PT ;  /* 0x000000ee0600720c */ /* 0x000fe20003f24070 */
[----:B------:R-:W-:Y:S01]  /*1c30*/  @!P3 IMAD.IADD R228, R228, 0x1, -R6 ;  /* 0x00000001e4e4b824 */ /* 0x000fe200078e0a06 */
[----:B------:R-:W-:Y:S01]  /*1c40*/  ISETP.GE.AND P3, PT, R14, RZ, PT ;  /* 0x000000ff0e00720c */ /* 0x000fe20003f66270 */
[----:B------:R-:W-:Y:S01]  /*1c50*/  IMAD.HI.U32 R8, R4, R9, RZ ;  /* 0x0000000904087227 */ /* 0x000fe200078e00ff */
[----:B------:R-:W-:-:S03]  /*1c60*/  LOP3.LUT R14, R0, 0x24, R5, 0xfe, !PT ;  /* 0x00000024000e7812 */ /* 0x000fc600078efe05 */
[----:B------:R-:W-:Y:S01]  /*1c70*/  @!P2 IMAD.IADD R236, R236, 0x1, -R6 ;  /* 0x00000001ececa824 */ /* 0x000fe200078e0a06 */
[----:B------:R-:W-:Y:S01]  /*1c80*/  IABS R109, R14 ;  /* 0x0000000e006d7213 */ /* 0x000fe20000000000 */
[----:B------:R-:W-:Y:S02]  /*1c90*/  IMAD.MOV R8, RZ, RZ, -R8 ;  /* 0x000000ffff087224 */ /* 0x000fe400078e0a08 */
[--C-:B------:R-:W-:Y:S01]  /*1ca0*/  @!P0 IMAD.IADD R232, R232, 0x1, -R6.reuse ;  /* 0x00000001e8e88824 */ /* 0x100fe200078e0a06 */
[C---:B------:R-:W-:Y:S01]  /*1cb0*/  ISETP.GT.U32.AND P2, PT, R6.reuse, R236, PT ;  /* 0x000000ec0600720c */ /* 0x040fe20003f44070 */
[----:B------:R-:W-:Y:S01]  /*1cc0*/  IMAD R244, R6, R8, R9 ;  /* 0x0000000806f47224 */ /* 0x000fe200078e0209 */
[----:B------:R-:W-:Y:S01]  /*1cd0*/  LOP3.LUT R8, R0, 0x1e, R5, 0xfe, !PT ;  /* 0x0000001e00087812 */ /* 0x000fe200078efe05 */
[----:B------:R-:W-:Y:S01]  /*1ce0*/  @!P1 IMAD.IADD R238, R238, 0x1, -R6 ;  /* 0x00000001eeee9824 */ /* 0x000fe200078e0a06 */
[----:B------:R-:W-:Y:S01]  /*1cf0*/  IABS R9, R3 ;  /* 0x0000000300097213 */ /* 0x000fe20000000000 */
[----:B------:R-:W-:Y:S01]  /*1d00*/  @!P5 IMAD.MOV R232, RZ, RZ, -R232 ;  /* 0x000000ffffe8d224 */ /* 0x000fe200078e0ae8 */
[----:B------:R-:W-:Y:S01]  /*1d10*/  ISETP.GE.AND P5, PT, R3, RZ, PT ;  /* 0x000000ff0300720c */ /* 0x000fe20003fa6270 */
[----:B------:R-:W-:Y:S01]  /*1d20*/  @!P6 IMAD.MOV R228, RZ, RZ, -R228 ;  /* 0x000000ffffe4e224 */ /* 0x000fe200078e0ae4 */
[----:B------:R-:W-:Y:S01]  /*1d30*/  IABS R11, R8 ;  /* 0x00000008000b7213 */ /* 0x000fe20000000000 */
[----:B------:R-:W-:Y:S01]  /*1d40*/  IMAD.HI.U32 R3, R4, R9, RZ ;  /* 0x0000000904037227 */ /* 0x000fe200078e00ff */
[----:B------:R-:W-:-:S02]  /*1d50*/  ISETP.GT.U32.AND P1, PT, R6, R238, PT ;  /* 0x000000ee0600720c */ /* 0x000fc40003f24070 */
[----:B------:R-:W-:Y:S01]  /*1d60*/  ISETP.GE.AND P6, PT, R10, RZ, PT ;  /* 0x000000ff0a00720c */ /* 0x000fe20003fc6270 */
[----:B------:R-:W-:Y:S01]  /*1d70*/  @!P3 IMAD.MOV R234, RZ, RZ, -R234 ;  /* 0x000000ffffeab224 */ /* 0x000fe200078e0aea */
[----:B------:R-:W-:Y:S01]  /*1d80*/  ISETP.GE.AND P3, PT, R8, RZ, PT ;  /* 0x000000ff0800720c */ /* 0x000fe20003f66270 */
[----:B------:R-:W-:Y:S01]  /*1d90*/  IMAD.HI.U32 R8, R4, R11, RZ ;  /* 0x0000000b04087227 */ /* 0x000fe200078e00ff */
[----:B------:R-:W-:Y:S02]  /*1da0*/  LOP3.LUT R10, R0, 0x1f, R5, 0xfe, !PT ;  /* 0x0000001f000a7812 */ /* 0x000fe400078efe05 */
[----:B------:R-:W-:Y:S01]  /*1db0*/  ISETP.GE.AND P0, PT, R13, RZ, PT ;  /* 0x000000ff0d00720c */ /* 0x000fe20003f06270 */
[----:B------:R-:W-:Y:S01]  /*1dc0*/  IMAD.MOV R3, RZ, RZ, -R3 ;  /* 0x000000ffff037224 */ /* 0x000fe200078e0a03 */
[----:B------:R-:W-:Y:S01]  /*1dd0*/  IABS R13, R10 ;  /* 0x0000000a000d7213 */ /* 0x000fe20000000000 */
[----:B------:R-:W-:Y:S01]  /*1de0*/  @!P2 IMAD.IADD R236, R236, 0x1, -R6 ;  /* 0x00000001ececa824 */ /* 0x000fe200078e0a06 */
[----:B------:R-:W-:Y:S01]  /*1df0*/  ISETP.GT.U32.AND P2, PT, R6, R244, PT ;  /* 0x000000f40600720c */ /* 0x000fe20003f44070 */
[----:B------:R-:W-:-:S02]  /*1e00*/  IMAD.MOV R8, RZ, RZ, -R8 ;  /* 0x000000ffff087224 */ /* 0x000fc400078e0a08 */
[C---:B------:R-:W-:Y:S02]  /*1e10*/  IMAD R242, R6.reuse, R3, R9 ;  /* 0x0000000306f27224 */ /* 0x040fe400078e0209 */
[----:B------:R-:W-:Y:S02]  /*1e20*/  IMAD R240, R6, R8, R11 ;  /* 0x0000000806f07224 */ /* 0x000fe400078e020b */
[----:B------:R-:W-:Y:S01]  /*1e30*/  @!P1 IMAD.IADD R238, R238, 0x1, -R6 ;  /* 0x00000001eeee9824 */ /* 0x000fe200078e0a06 */
[C---:B------:R-:W-:Y:S01]  /*1e40*/  ISETP.GT.U32.AND P1, PT, R6.reuse, R242, PT ;  /* 0x000000f20600720c */ /* 0x040fe20003f24070 */
[----:B------:R-:W-:Y:S01]  /*1e50*/  @!P6 IMAD.MOV R236, RZ, RZ, -R236 ;  /* 0x000000ffffece224 */ /* 0x000fe200078e0aec */
[----:B------:R-:W-:Y:S01]  /*1e60*/  ISETP.GT.U32.AND P6, PT, R6, R240, PT ;  /* 0x000000f00600720c */ /* 0x000fe20003fc4070 */
[----:B------:R-:W-:Y:S01]  /*1e70*/  @!P4 IMAD.MOV R230, RZ, RZ, -R230 ;  /* 0x000000ffffe6c224 */ /* 0x000fe200078e0ae6 */
[----:B------:R-:W-:Y:S01]  /*1e80*/  ISETP.GE.AND P4, PT, R12, RZ, PT ;  /* 0x000000ff0c00720c */ /* 0x000fe20003f86270 */
[----:B------:R-:W-:Y:S01]  /*1e90*/  @!P2 IMAD.IADD R244, R244, 0x1, -R6 ;  /* 0x00000001f4f4a824 */ /* 0x000fe200078e0a06 */
[----:B------:R-:W-:Y:S01]  /*1ea0*/  LOP3.LUT R12, R0, 0x20, R5, 0xfe, !PT ;  /* 0x00000020000c7812 */ /* 0x000fe200078efe05 */
[----:B------:R-:W-:-:S03]  /*1eb0*/  IMAD.HI.U32 R3, R4, R13, RZ ;  /* 0x0000000d04037227 */ /* 0x000fc600078e00ff */
[----:B------:R-:W-:Y:S01]  /*1ec0*/  ISETP.GT.U32.AND P2, PT, R6, R244, PT ;  /* 0x000000f40600720c */ /* 0x000fe20003f44070 */
[----:B------:R-:W-:Y:S01]  /*1ed0*/  IMAD.MOV R3, RZ, RZ, -R3 ;  /* 0x000000ffff037224 */ /* 0x000fe200078e0a03 */
[----:B------:R-:W-:Y:S01]  /*1ee0*/  IABS R15, R12 ;  /* 0x0000000c000f7213 */ /* 0x000fe20000000000 */
[--C-:B------:R-:W-:Y:S02]  /*1ef0*/  @!P1 IMAD.IADD R242, R242, 0x1, -R6.reuse ;  /* 0x00000001f2f29824 */ /* 0x100fe400078e0a06 */
[----:B------:R-:W-:Y:S02]  /*1f00*/  @!P6 IMAD.IADD R240, R240, 0x1, -R6 ;  /* 0x00000001f0f0e824 */ /* 0x000fe400078e0a06 */
[----:B------:R-:W-:Y:S01]  /*1f10*/  @!P4 IMAD.MOV R238, RZ, RZ, -R238 ;  /* 0x000000ffffeec224 */ /* 0x000fe200078e0aee */
[----:B------:R-:W-:Y:S01]  /*1f20*/  ISETP.GT.U32.AND P1, PT, R6, R242, PT ;  /* 0x000000f20600720c */ /* 0x000fe20003f24070 */
[----:B------:R-:W-:Y:S01]  /*1f30*/  IMAD.HI.U32 R8, R4, R15, RZ ;  /* 0x0000000f04087227 */ /* 0x000fe200078e00ff */
[----:B------:R-:W-:-:S02]  /*1f40*/  ISETP.GE.AND P4, PT, R10, RZ, PT ;  /* 0x000000ff0a00720c */ /* 0x000fc40003f86270 */
[----:B------:R-:W-:Y:S01]  /*1f50*/  ISETP.GT.U32.AND P6, PT, R6, R240, PT ;  /* 0x000000f00600720c */ /* 0x000fe20003fc4070 */
[----:B------:R-:W-:Y:S01]  /*1f60*/  @!P2 IMAD.IADD R244, R244, 0x1, -R6 ;  /* 0x00000001f4f4a824 */ /* 0x000fe200078e0a06 */
[----:B------:R-:W-:Y:S01]  /*1f70*/  LOP3.LUT R10, R0, 0x21, R5, 0xfe, !PT ;  /* 0x00000021000a7812 */ /* 0x000fe200078efe05 */
[----:B------:R-:W-:Y:S01]  /*1f80*/  IMAD.MOV R8, RZ, RZ, -R8 ;  /* 0x000000ffff087224 */ /* 0x000fe200078e0a08 */
[----:B------:R-:W-:Y:S01]  /*1f90*/  ISETP.GE.AND P2, PT, R12, RZ, PT ;  /* 0x000000ff0c00720c */ /* 0x000fe20003f46270 */
[C---:B------:R-:W-:Y:S01]  /*1fa0*/  IMAD R252, R6.reuse, R3, R13 ;  /* 0x0000000306fc7224 */ /* 0x040fe200078e020d */
[----:B------:R-:W-:Y:S01]  /*1fb0*/  IABS R9, R10 ;  /* 0x0000000a00097213 */ /* 0x000fe20000000000 */
[----:B------:R-:W-:Y:S01]  /*1fc0*/  IMAD R248, R6, R8, R15 ;  /* 0x0000000806f87224 */ /* 0x000fe200078e020f */
[----:B------:R-:W-:Y:S01]  /*1fd0*/  LOP3.LUT R12, R0, 0x22, R5, 0xfe, !PT ;  /* 0x00000022000c7812 */ /* 0x000fe200078efe05 */
[----:B------:R-:W-:Y:S01]  /*1fe0*/  @!P1 IMAD.IADD R242, R242, 0x1, -R6 ;  /* 0x00000001f2f29824 */ /* 0x000fe200078e0a06 */
[----:B------:R-:W-:Y:S01]  /*1ff0*/  ISETP.GT.U32.AND P1, PT, R6, R252, PT ;  /* 0x000000fc0600720c */ /* 0x000fe20003f24070 */
[----:B------:R-:W-:Y:S01]  /*2000*/  IMAD.HI.U32 R3, R4, R9, RZ ;  /* 0x0000000904037227 */ /* 0x000fe200078e00ff */
[----:B------:R-:W-:-:S02]  /*2010*/  IABS R11, R12 ;  /* 0x0000000c000b7213 */ /* 0x000fc40000000000 */
[----:B------:R-:W-:Y:S01]  /*2020*/  LOP3.LUT R15, R0, 0x25, R5, 0xfe, !PT ;  /* 0x00000025000f7812 */ /* 0x000fe200078efe05 */
[----:B------:R-:W-:Y:S01]  /*2030*/  @!P6 IMAD.IADD R240, R240, 0x1, -R6 ;  /* 0x00000001f0f0e824 */ /* 0x000fe200078e0a06 */
[----:B------:R-:W-:Y:S01]  /*2040*/  ISETP.GT.U32.AND P6, PT, R6, R248, PT ;  /* 0x000000f80600720c */ /* 0x000fe20003fc4070 */
[----:B------:R-:W-:Y:S01]  /*2050*/  IMAD.MOV R246, RZ, RZ, -R3 ;  /* 0x000000fffff67224 */ /* 0x000fe200078e0a03 */
[----:B------:R-:W-:Y:S01]  /*2060*/  LOP3.LUT R13, R0, 0x23, R5, 0xfe, !PT ;  /* 0x00000023000d7812 */ /* 0x000fe200078efe05 */
[----:B------:R-:W-:Y:S01]  /*2070*/  IMAD.HI.U32 R3, R4, R11, RZ ;  /* 0x0000000b04037227 */ /* 0x000fe200078e00ff */
[----:B------:R-:W-:Y:S02]  /*2080*/  IABS R107, R15 ;  /* 0x0000000f006b7213 */ /* 0x000fe40000000000 */
[----:B------:R-:W-:Y:S01]  /*2090*/  IABS R153, R13 ;  /* 0x0000000d00997213 */ /* 0x000fe20000000000 */
[----:B------:R-:W-:Y:S02]  /*20a0*/  IMAD R246, R6, R246, R9 ;  /* 0x000000f606f67224 */ /* 0x000fe400078e0209 */
[----:B------:R-:W-:-:S02]  /*20b0*/  IMAD.MOV R250, RZ, RZ, -R3 ;  /* 0x000000fffffa7224 */ /* 0x000fc400078e0a03 */
[--C-:B------:R-:W-:Y:S01]  /*20c0*/  @!P1 IMAD.IADD R252, R252, 0x1, -R6.reuse ;  /* 0x00000001fcfc9824 */ /* 0x100fe200078e0a06 */
[C---:B------:R-:W-:Y:S01]  /*20d0*/  ISETP.GT.U32.AND P1, PT, R6.reuse, R246, PT ;  /* 0x000000f60600720c */ /* 0x040fe20003f24070 */
[----:B------:R-:W-:Y:S01]  /*20e0*/  IMAD R250, R6, R250, R11 ;  /* 0x000000fa06fa7224 */ /* 0x000fe200078e020b */
[----:B------:R-:W-:Y:S01]  /*20f0*/  LOP3.LUT R11, R0, 0x27, R5, 0xfe, !PT ;  /* 0x00000027000b7812 */ /* 0x000fe200078efe05 */
[----:B------:R-:W-:Y:S02]  /*2100*/  @!P6 IMAD.IADD R248, R248, 0x1, -R6 ;  /* 0x00000001f8f8e824 */ /* 0x000fe400078e0a06 */
[----:B------:R-:W-:Y:S01]  /*2110*/  IMAD.HI.U32 R3, R4, R107, RZ ;  /* 0x0000006b04037227 */ /* 0x000fe200078e00ff */
[----:B------:R-:W-:Y:S02]  /*2120*/  ISETP.GT.U32.AND P6, PT, R6, R250, PT ;  /* 0x000000fa0600720c */ /* 0x000fe40003fc4070 */
[----:B------:R-:W-:Y:S01]  /*2130*/  IABS R101, R11 ;  /* 0x0000000b00657213 */ /* 0x000fe20000000000 */
[----:B------:R-:W-:-:S04]  /*2140*/  IMAD.HI.U32 R8, R4, R153, RZ ;  /* 0x0000009904087227 */ /* 0x000fc800078e00ff */
[----:B------:R-:W-:Y:S01]  /*2150*/  @!P1 IMAD.IADD R246, R246, 0x1, -R6 ;  /* 0x00000001f6f69824 */ /* 0x000fe200078e0a06 */
[----:B------:R-:W-:Y:S01]  /*2160*/  ISETP.GT.U32.AND P1, PT, R6, R252, PT ;  /* 0x000000fc0600720c */ /* 0x000fe20003f24070 */
[----:B------:R-:W-:-:S04]  /*2170*/  IMAD.HI.U32 R9, R4, R109, RZ ;  /* 0x0000006d04097227 */ /* 0x000fc800078e00ff */
[----:B------:R-:W-:Y:S01]  /*2180*/  @!P6 IMAD.IADD R250, R250, 0x1, -R6 ;  /* 0x00000001fafae824 */ /* 0x000fe200078e0a06 */
[C---:B------:R-:W-:Y:S01]  /*2190*/  ISETP.GT.U32.AND P6, PT, R6.reuse, R246, PT ;  /* 0x000000f60600720c */ /* 0x040fe20003fc4070 */
[----:B------:R-:W-:Y:S02]  /*21a0*/  IMAD.MOV R3, RZ, RZ, -R3 ;  /* 0x000000ffff037224 */ /* 0x000fe400078e0a03 */
[----:B------:R-:W-:Y:S01]  /*21b0*/  @!P0 IMAD.MOV R244, RZ, RZ, -R244 ;  /* 0x000000fffff48224 */ /* 0x000fe200078e0af4 */
[C---:B------:R-:W-:Y:S01]  /*21c0*/  ISETP.GT.U32.AND P0, PT, R6.reuse, R248, PT ;  /* 0x000000f80600720c */ /* 0x040fe20003f04070 */
[----:B------:R-:W-:Y:S01]  /*21d0*/  @!P5 IMAD.MOV R242, RZ, RZ, -R242 ;  /* 0x000000fffff2d224 */ /* 0x000fe200078e0af2 */
[----:B------:R-:W-:Y:S01]  /*21e0*/  ISETP.GT.U32.AND P5, PT, R6, R250, PT ;  /* 0x000000fa0600720c */ /* 0x000fe20003fa4070 */
[----:B------:R-:W-:Y:S02]  /*21f0*/  IMAD.MOV R8, RZ, RZ, -R8 ;  /* 0x000000ffff087224 */ /* 0x000fe400078e0a08 */
[----:B------:R-:W-:-:S02]  /*2200*/  IMAD.MOV R9, RZ, RZ, -R9 ;  /* 0x000000ffff097224 */ /* 0x000fc400078e0a09 */
[C---:B------:R-:W-:Y:S02]  /*2210*/  IMAD R107, R6.reuse, R3, R107 ;  /* 0x00000003066b7224 */ /* 0x040fe400078e026b */
[C---:B------:R-:W-:Y:S02]  /*2220*/  IMAD R153, R6.reuse, R8, R153 ;  /* 0x0000000806997224 */ /* 0x040fe400078e0299 */
[----:B------:R-:W-:Y:S01]  /*2230*/  IMAD R109, R6, R9, R109 ;  /* 0x00000009066d7224 */ /* 0x000fe200078e026d */
[----:B------:R-:W-:Y:S01]  /*2240*/  LOP3.LUT R9, R0, 0x26, R5, 0xfe, !PT ;  /* 0x0000002600097812 */ /* 0x000fe200078efe05 */
[----:B------:R-:W-:Y:S01]  /*2250*/  @!P6 IMAD.IADD R246, R246, 0x1, -R6 ;  /* 0x00000001f6f6e824 */ /* 0x000fe200078e0a06 */
[----:B------:R-:W-:Y:S01]  /*2260*/  ISETP.GT.U32.AND P6, PT, R6, R107, PT ;  /* 0x0000006b0600720c */ /* 0x000fe20003fc4070 */
[----:B------:R-:W-:Y:S01]  /*2270*/  @!P3 IMAD.MOV R240, RZ, RZ, -R240 ;  /* 0x000000fffff0b224 */ /* 0x000fe200078e0af0 */
[----:B------:R-:W-:Y:S01]  /*2280*/  IABS R103, R9 ;  /* 0x0000000900677213 */ /* 0x000fe20000000000 */
[----:B------:R-:W-:Y:S01]  /*2290*/  IMAD.HI.U32 R8, R4, R101, RZ ;  /* 0x0000006504087227 */ /* 0x000fe200078e00ff */
[----:B------:R-:W-:-:S03]  /*22a0*/  ISETP.GT.U32.AND P3, PT, R6, R153, PT ;  /* 0x000000990600720c */ /* 0x000fc60003f64070 */
[--C-:B------:R-:W-:Y:S01]  /*22b0*/  @!P0 IMAD.IADD R248, R248, 0x1, -R6.reuse ;  /* 0x00000001f8f88824 */ /* 0x100fe200078e0a06 */
[----:B------:R-:W-:Y:S01]  /*22c0*/  ISETP.GE.AND P0, PT, R10, RZ, PT ;  /* 0x000000ff0a00720c */ /* 0x000fe20003f06270 */
[----:B------:R-:W-:Y:S01]  /*22d0*/  @!P5 IMAD.IADD R250, R250, 0x1, -R6 ;  /* 0x00000001fafad824 */ /* 0x000fe200078e0a06 */
[----:B------:R-:W-:Y:S01]  /*22e0*/  ISETP.GE.AND P5, PT, R12, RZ, PT ;  /* 0x000000ff0c00720c */ /* 0x000fe20003fa6270 */
[----:B------:R-:W-:Y:S01]  /*22f0*/  IMAD.HI.U32 R3, R4, R103, RZ ;  /* 0x0000006704037227 */ /* 0x000fe200078e00ff */
[C-C-:B------:R-:W-:Y:S02]  /*2300*/  LOP3.LUT R10, R0.reuse, 0x29, R5.reuse, 0xfe, !PT ;  /* 0x00000029000a7812 */ /* 0x140fe400078efe05 */
[----:B------:R-:W-:Y:S01]  /*2310*/  LOP3.LUT R12, R0, 0x2f, R5, 0xfe, !PT ;  /* 0x0000002f000c7812 */ /* 0x000fe200078efe05 */
[----:B------:R-:W-:Y:S01]  /*2320*/  IMAD.MOV R8, RZ, RZ, -R8 ;  /* 0x000000ffff087224 */ /* 0x000fe200078e0a08 */
[----:B------:R-:W-:Y:S01]  /*2330*/  IABS R97, R10 ;  /* 0x0000000a00617213 */ /* 0x000fe20000000000 */
[----:B------:R-:W-:Y:S01]  /*2340*/  IMAD.MOV R3, RZ, RZ, -R3 ;  /* 0x000000ffff037224 */ /* 0x000fe200078e0a03 */
[----:B------:R-:W-:Y:S01]  /*2350*/  IABS R83, R12 ;  /* 0x0000000c00537213 */ /* 0x000fe20000000000 */
[----:B------:R-:W-:Y:S01]  /*2360*/  IMAD R101, R6, R8, R101 ;  /* 0x0000000806657224 */ /* 0x000fe200078e0265 */
[----:B------:R-:W-:Y:S01]  /*2370*/  LOP3.LUT R8, R0, 0x28, R5, 0xfe, !PT ;  /* 0x0000002800087812 */ /* 0x000fe200078efe05 */
[----:B------:R-:W-:-:S02]  /*2380*/  @!P6 IMAD.IADD R107, R107, 0x1, -R6 ;  /* 0x000000016b6be824 */ /* 0x000fc400078e0a06 */
[--C-:B------:R-:W-:Y:S01]  /*2390*/  @!P1 IMAD.IADD R252, R252, 0x1, -R6.reuse ;  /* 0x00000001fcfc9824 */ /* 0x100fe200078e0a06 */
[C---:B------:R-:W-:Y:S01]  /*23a0*/  ISETP.GT.U32.AND P1, PT, R6.reuse, R109, PT ;  /* 0x0000006d0600720c */ /* 0x040fe20003f24070 */
[----:B------:R-:W-:Y:S01]  /*23b0*/  @!P3 IMAD.IADD R153, R153, 0x1, -R6 ;  /* 0x000000019999b824 */ /* 0x000fe200078e0a06 */
[C---:B------:R-:W-:Y:S01]  /*23c0*/  ISETP.GT.U32.AND P6, PT, R6.reuse, R107, PT ;  /* 0x0000006b0600720c */ /* 0x040fe20003fc4070 */
[C---:B------:R-:W-:Y:S01]  /*23d0*/  IMAD R103, R6.reuse, R3, R103 ;  /* 0x0000000306677224 */ /* 0x040fe200078e0267 */
[----:B------:R-:W-:Y:S01]  /*23e0*/  IABS R99, R8 ;  /* 0x0000000800637213 */ /* 0x000fe20000000000 */
[----:B------:R-:W-:Y:S01]  /*23f0*/  @!P4 IMAD.MOV R252, RZ, RZ, -R252 ;  /* 0x000000fffffcc224 */ /* 0x000fe200078e0afc */
[C---:B------:R-:W-:Y:S01]  /*2400*/  ISETP.GT.U32.AND P4, PT, R6.reuse, R153, PT ;  /* 0x000000990600720c */ /* 0x040fe20003f84070 */
[----:B------:R-:W-:Y:S01]  /*2410*/  @!P0 IMAD.MOV R246, RZ, RZ, -R246 ;  /* 0x000000fffff68224 */ /* 0x000fe200078e0af6 */
[----:B------:R-:W-:Y:S01]  /*2420*/  ISETP.GT.U32.AND P0, PT, R6, R103, PT ;  /* 0x000000670600720c */ /* 0x000fe20003f04070 */
[----:B------:R-:W-:Y:S01]  /*2430*/  @!P5 IMAD.MOV R250, RZ, RZ, -R250 ;  /* 0x000000fffffad224 */ /* 0x000fe200078e0afa */
[----:B------:R-:W-:Y:S01]  /*2440*/  ISETP.GE.AND P5, PT, R15, RZ, PT ;  /* 0x000000ff0f00720c */ /* 0x000fe20003fa6270 */
[----:B------:R-:W-:Y:S01]  /*2450*/  IMAD.HI.U32 R3, R4, R99, RZ ;  /* 0x0000006304037227 */ /* 0x000fe200078e00ff */
[----:B------:R-:W-:-:S02]  /*2460*/  ISETP.GE.AND P3, PT, R13, RZ, PT ;  /* 0x000000ff0d00720c */ /* 0x000fc40003f66270 */
[----:B------:R-:W-:Y:S01]  /*2470*/  LOP3.LUT R13, R0, 0x30, R5, 0xfe, !PT ;  /* 0x00000030000d7812 */ /* 0x000fe200078efe05 */
[----:B------:R-:W-:Y:S02]  /*2480*/  IMAD.MOV R3, RZ, RZ, -R3 ;  /* 0x000000ffff037224 */ /* 0x000fe400078e0a03 */
[--C-:B------:R-:W-:Y:S01]  /*2490*/  @!P1 IMAD.IADD R109, R109, 0x1, -R6.reuse ;  /* 0x000000016d6d9824 */ /* 0x100fe200078e0a06 */
[----:B------:R-:W-:Y:S01]  /*24a0*/  ISETP.GE.AND P1, PT, R14, RZ, PT ;  /* 0x000000ff0e00720c */ /* 0x000fe20003f26270 */
[----:B------:R-:W-:Y:S01]  /*24b0*/  @!P6 IMAD.IADD R107, R107, 0x1, -R6 ;  /* 0x000000016b6be824 */ /* 0x000fe200078e0a06 */
[----:B------:R-:W-:Y:S01]  /*24c0*/  ISETP.GE.AND P6, PT, R11, RZ, PT ;  /* 0x000000ff0b00720c */ /* 0x000fe20003fc6270 */
[----:B------:R-:W-:Y:S01]  /*24d0*/  IMAD R99, R6, R3, R99 ;  /* 0x0000000306637224 */ /* 0x000fe200078e0263 */
[----:B------:R-:W-:Y:S01]  /*24e0*/  LOP3.LUT R3, R0, 0x2a, R5, 0xfe, !PT ;  /* 0x0000002a00037812 */ /* 0x000fe200078efe05 */
[----:B------:R-:W-:Y:S01]  /*24f0*/  @!P2 IMAD.MOV R248, RZ, RZ, -R248 ;  /* 0x000000fffff8a224 */ /* 0x000fe200078e0af8 */
[C---:B------:R-:W-:Y:S01]  /*2500*/  ISETP.GT.U32.AND P2, PT, R6.reuse, R109, PT ;  /* 0x0000006d0600720c */ /* 0x040fe20003f44070 */
[--C-:B------:R-:W-:Y:S01]  /*2510*/  @!P4 IMAD.IADD R153, R153, 0x1, -R6.reuse ;  /* 0x000000019999c824 */ /* 0x100fe200078e0a06 */
[----:B------:R-:W-:Y:S01]  /*2520*/  ISETP.GT.U32.AND P4, PT, R6, R101, PT ;  /* 0x000000650600720c */ /* 0x000fe20003f84070 */
[----:B------:R-:W-:Y:S01]  /*2530*/  @!P0 IMAD.IADD R103, R103, 0x1, -R6 ;  /* 0x0000000167678824 */ /* 0x000fe200078e0a06 */
[----:B------:R-:W-:Y:S01]  /*2540*/  ISETP.GE.AND P0, PT, R8, RZ, PT ;  /* 0x000000ff0800720c */ /* 0x000fe20003f06270 */
[----:B------:R-:W-:Y:S01]  /*2550*/  @!P5 IMAD.MOV R107, RZ, RZ, -R107 ;  /* 0x000000ffff6bd224 */ /* 0x000fe200078e0a6b */
[C---:B------:R-:W-:Y:S01]  /*2560*/  ISETP.GT.U32.AND P5, PT, R6.reuse, R99, PT ;  /* 0x000000630600720c */ /* 0x040fe20003fa4070 */
[----:B------:R-:W-:Y:S01]  /*2570*/  @!P3 IMAD.MOV R153, RZ, RZ, -R153 ;  /* 0x000000ffff99b224 */ /* 0x000fe200078e0a99 */
[----:B------:R-:W-:Y:S01]  /*2580*/  ISETP.GT.U32.AND P3, PT, R6, R103, PT ;  /* 0x000000670600720c */ /* 0x000fe20003f64070 */
[----:B------:R-:W-:Y:S01]  /*2590*/  IMAD.HI.U32 R8, R4, R97, RZ ;  /* 0x0000006104087227 */ /* 0x000fe200078e00ff */
[----:B------:R-:W-:-:S02]  /*25a0*/  IABS R95, R3 ;  /* 0x00000003005f7213 */ /* 0x000fc40000000000 */
[----:B------:R-:W-:Y:S01]  /*25b0*/  IABS R79, R13 ;  /* 0x0000000d004f7213 */ /* 0x000fe20000000000 */
[--C-:B------:R-:W-:Y:S01]  /*25c0*/  @!P2 IMAD.IADD R109, R109, 0x1, -R6.reuse ;  /* 0x000000016d6da824 */ /* 0x100fe200078e0a06 */
[----:B------:R-:W-:Y:S01]  /*25d0*/  ISETP.GE.AND P2, PT, R9, RZ, PT ;  /* 0x000000ff0900720c */ /* 0x000fe20003f46270 */
[--C-:B------:R-:W-:Y:S01]  /*25e0*/  @!P4 IMAD.IADD R101, R101, 0x1, -R6.reuse ;  /* 0x000000016565c824 */ /* 0x100fe200078e0a06 */
[----:B------:R-:W-:Y:S01]  /*25f0*/  ISETP.GE.AND P4, PT, R10, RZ, PT ;  /* 0x000000ff0a00720c */ /* 0x000fe20003f86270 */
[----:B------:R-:W-:Y:S01]  /*2600*/  @!P1 IMAD.MOV R109, RZ, RZ, -R109 ;  /* 0x000000ffff6d9224 */ /* 0x000fe200078e0a6d */
[----:B------:R-:W-:Y:S01]  /*2610*/  LOP3.LUT R10, R0, 0x2c, R5, 0xfe, !PT ;  /* 0x0000002c000a7812 */ /* 0x000fe200078efe05 */
[--C-:B------:R-:W-:Y:S01]  /*2620*/  @!P5 IMAD.IADD R99, R99, 0x1, -R6.reuse ;  /* 0x000000016363d824 */ /* 0x100fe200078e0a06 */
[C---:B------:R-:W-:Y:S01]  /*2630*/  ISETP.GT.U32.AND P1, PT, R6.reuse, R101, PT ;  /* 0x000000650600720c */ /* 0x040fe20003f24070 */
[----:B------:R-:W-:Y:S01]  /*2640*/  @!P3 IMAD.IADD R103, R103, 0x1, -R6 ;  /* 0x000000016767b824 */ /* 0x000fe200078e0a06 */
[----:B------:R-:W-:Y:S01]  /*2650*/  ISETP.GE.AND P3, PT, R3, RZ, PT ;  /* 0x000000ff0300720c */ /* 0x000fe20003f66270 */
[----:B------:R-:W-:Y:S01]  /*2660*/  IMAD.MOV R8, RZ, RZ, -R8 ;  /* 0x000000ffff087224 */ /* 0x000fe200078e0a08 */
[----:B------:R-:W-:Y:S01]  /*2670*/  ISETP.GT.U32.AND P5, PT, R6, R99, PT ;  /* 0x000000630600720c */ /* 0x000fe20003fa4070 */
[----:B------:R-:W-:Y:S01]  /*2680*/  IMAD.HI.U32 R3, R4, R95, RZ ;  /* 0x0000005f04037227 */ /* 0x000fe200078e00ff */
[----:B------:R-:W-:-:S02]  /*2690*/  IABS R89, R10 ;  /* 0x0000000a00597213 */ /* 0x000fc40000000000 */
[----:B------:R-:W-:Y:S01]  /*26a0*/  LOP3.LUT R14, R0, 0x35, R5, 0xfe, !PT ;  /* 0x00000035000e7812 */ /* 0x000fe200078efe05 */
[----:B------:R-:W-:Y:S01]  /*26b0*/  IMAD R97, R6, R8, R97 ;  /* 0x0000000806617224 */ /* 0x000fe200078e0261 */
[----:B------:R-:W-:Y:S01]  /*26c0*/  LOP3.LUT R8, R0, 0x2b, R5, 0xfe, !PT ;  /* 0x0000002b00087812 */ /* 0x000fe200078efe05 */
[----:B------:R-:W-:Y:S02]  /*26d0*/  IMAD.MOV R3, RZ, RZ, -R3 ;  /* 0x000000ffff037224 */ /* 0x000fe400078e0a03 */
[--C-:B------:R-:W-:Y:S01]  /*26e0*/  @!P1 IMAD.IADD R101, R101, 0x1, -R6.reuse ;  /* 0x0000000165659824 */ /* 0x100fe200078e0a06 */
[----:B------:R-:W-:Y:S01]  /*26f0*/  IABS R91, R8 ;  /* 0x00000008005b7213 */ /* 0x000fe20000000000 */
[C---:B------:R-:W-:Y:S01]  /*2700*/  IMAD R95, R6.reuse, R3, R95 ;  /* 0x00000003065f7224 */ /* 0x040fe200078e025f */
[----:B------:R-:W-:Y:S01]  /*2710*/  ISETP.GT.U32.AND P1, PT, R6, R97, PT ;  /* 0x000000610600720c */ /* 0x000fe20003f24070 */
[----:B------:R-:W-:Y:S01]  /*2720*/  @!P2 IMAD.MOV R103, RZ, RZ, -R103 ;  /* 0x000000ffff67a224 */ /* 0x000fe200078e0a67 */
[----:B------:R-:W-:Y:S01]  /*2730*/  ISETP.GE.AND P2, PT, R8, RZ, PT ;  /* 0x000000ff0800720c */ /* 0x000fe20003f46270 */
[----:B------:R-:W-:Y:S01]  /*2740*/  @!P5 IMAD.IADD R99, R99, 0x1, -R6 ;  /* 0x000000016363d824 */ /* 0x000fe200078e0a06 */
[----:B------:R-:W-:Y:S01]  /*2750*/  ISETP.GT.U32.AND P5, PT, R6, R95, PT ;  /* 0x0000005f0600720c */ /* 0x000fe20003fa4070 */
[----:B------:R-:W-:-:S04]  /*2760*/  IMAD.HI.U32 R8, R4, R91, RZ ;  /* 0x0000005b04087227 */ /* 0x000fc800078e00ff */
[----:B------:R-:W-:-:S04]  /*2770*/  IMAD.HI.U32 R9, R4, R89, RZ ;  /* 0x0000005904097227 */ /* 0x000fc800078e00ff */
[----:B------:R-:W-:Y:S02]  /*2780*/  IMAD.MOV R8, RZ, RZ, -R8 ;  /* 0x000000ffff087224 */ /* 0x000fe400078e0a08 */
[----:B------:R-:W-:Y:S02]  /*2790*/  IMAD.MOV R9, RZ, RZ, -R9 ;  /* 0x000000ffff097224 */ /* 0x000fe400078e0a09 */
[----:B------:R-:W-:Y:S01]  /*27a0*/  IMAD R91, R6, R8, R91 ;  /* 0x00000008065b7224 */ /* 0x000fe200078e025b */
[----:B------:R-:W-:Y:S01]  /*27b0*/  LOP3.LUT R8, R0, 0x2d, R5, 0xfe, !PT ;  /* 0x0000002d00087812 */ /* 0x000fe200078efe05 */
[--C-:B------:R-:W-:Y:S02]  /*27c0*/  @!P1 IMAD.IADD R97, R97, 0x1, -R6.reuse ;  /* 0x0000000161619824 */ /* 0x100fe400078e0a06 */
[C---:B------:R-:W-:Y:S01]  /*27d0*/  IMAD R89, R6.reuse, R9, R89 ;  /* 0x0000000906597224 */ /* 0x040fe200078e0259 */
[----:B------:R-:W-:Y:S01]  /*27e0*/  IABS R87, R8 ;  /* 0x0000000800577213 */ /* 0x000fe20000000000 */
[----:B------:R-:W-:Y:S01]  /*27f0*/  @!P5 IMAD.IADD R95, R95, 0x1, -R6 ;  /* 0x000000015f5fd824 */ /* 0x000fe200078e0a06 */
[C---:B------:R-:W-:Y:S01]  /*2800*/  ISETP.GT.U32.AND P1, PT, R6.reuse, R97, PT ;  /* 0x000000610600720c */ /* 0x040fe20003f24070 */
[----:B------:R-:W-:Y:S01]  /*2810*/  @!P0 IMAD.MOV R99, RZ, RZ, -R99 ;  /* 0x000000ffff638224 */ /* 0x000fe200078e0a63 */
[----:B------:R-:W-:Y:S01]  /*2820*/  ISETP.GT.U32.AND P0, PT, R6, R89, PT ;  /* 0x000000590600720c */ /* 0x000fe20003f04070 */
[----:B------:R-:W-:Y:S01]  /*2830*/  IMAD.HI.U32 R3, R4, R87, RZ ;  /* 0x0000005704037227 */ /* 0x000fe200078e00ff */
[----:B------:R-:W-:-:S03]  /*2840*/  ISETP.GT.U32.AND P5, PT, R6, R95, PT ;  /* 0x0000005f0600720c */ /* 0x000fc60003fa4070 */
[----:B------:R-:W-:Y:S01]  /*2850*/  @!P6 IMAD.MOV R101, RZ, RZ, -R101 ;  /* 0x000000ffff65e224 */ /* 0x000fe200078e0a65 */
[----:B------:R-:W-:Y:S01]  /*2860*/  ISETP.GE.AND P6, PT, R10, RZ, PT ;  /* 0x000000ff0a00720c */ /* 0x000fe20003fc6270 */
[----:B------:R-:W-:Y:S01]  /*2870*/  IMAD.MOV R3, RZ, RZ, -R3 ;  /* 0x000000ffff037224 */ /* 0x000fe200078e0a03 */
[----:B------:R-:W-:Y:S01]  /*2880*/  LOP3.LUT R10, R0, 0x2e, R5, 0xfe, !PT ;  /* 0x0000002e000a7812 */ /* 0x000fe200078efe05 */
[----:B------:R-:W-:-:S03]  /*2890*/  IMAD.HI.U32 R9, R4, R79, RZ ;  /* 0x0000004f04097227 */ /* 0x000fc600078e00ff */
[----:B------:R-:W-:Y:S01]  /*28a0*/  IABS R85, R10 ;  /* 0x0000000a00557213 */ /* 0x000fe20000000000 */
[C---:B------:R-:W-:Y:S02]  /*28b0*/  IMAD R87, R6.reuse, R3, R87 ;  /* 0x0000000306577224 */ /* 0x040fe400078e0257 */
[--C-:B------:R-:W-:Y:S01]  /*28c0*/  @!P1 IMAD.IADD R97, R97, 0x1, -R6.reuse ;  /* 0x0000000161619824 */ /* 0x100fe200078e0a06 */
[C---:B------:R-:W-:Y:S01]  /*28d0*/  ISETP.GT.U32.AND P1, PT, R6.reuse, R91, PT ;  /* 0x0000005b0600720c */ /* 0x040fe20003f24070 */
[--C-:B------:R-:W-:Y:S01]  /*28e0*/  @!P5 IMAD.IADD R95, R95, 0x1, -R6.reuse ;  /* 0x000000015f5fd824 */ /* 0x100fe200078e0a06 */
[----:B------:R-:W-:Y:S01]  /*28f0*/  ISETP.GT.U32.AND P5, PT, R6, R87, PT ;  /* 0x000000570600720c */ /* 0x000fe20003fa4070 */
[----:B------:R-:W-:Y:S02]  /*2900*/  @!P0 IMAD.IADD R89, R89, 0x1, -R6 ;  /* 0x0000000159598824 */ /* 0x000fe400078e0a06 */
[----:B------:R-:W-:-:S03]  /*2910*/  IMAD.HI.U32 R3, R4, R85, RZ ;  /* 0x0000005504037227 */ /* 0x000fc600078e00ff */
[----:B------:R-:W-:Y:S01]  /*2920*/  ISETP.GT.U32.AND P0, PT, R6, R89, PT ;  /* 0x000000590600720c */ /* 0x000fe20003f04070 */
[----:B------:R-:W-:Y:S01]  /*2930*/  @!P4 IMAD.MOV R97, RZ, RZ, -R97 ;  /* 0x000000ffff61c224 */ /* 0x000fe200078e0a61 */
[----:B------:R-:W-:Y:S01]  /*2940*/  ISETP.GE.AND P4, PT, R8, RZ, PT ;  /* 0x000000ff0800720c */ /* 0x000fe20003f86270 */
[----:B------:R-:W-:-:S04]  /*2950*/  IMAD.HI.U32 R8, R4, R83, RZ ;  /* 0x0000005304087227 */ /* 0x000fc800078e00ff */
[----:B------:R-:W-:Y:S02]  /*2960*/  IMAD.MOV R3, RZ, RZ, -R3 ;  /* 0x000000ffff037224 */ /* 0x000fe400078e0a03 */
[----:B------:R-:W-:Y:S02]  /*2970*/  IMAD.MOV R8, RZ, RZ, -R8 ;  /* 0x000000ffff087224 */ /* 0x000fe400078e0a08 */
[C---:B------:R-:W-:Y:S02]  /*2980*/  IMAD R85, R6.reuse, R3, R85 ;  /* 0x0000000306557224 */ /* 0x040fe400078e0255 */
[----:B------:R-:W-:Y:S01]  /*2990*/  IMAD R83, R6, R8, R83 ;  /* 0x0000000806537224 */ /* 0x000fe200078e0253 */
[----:B------:R-:W-:Y:S01]  /*29a0*/  LOP3.LUT R8, R0, 0x31, R5, 0xfe, !PT ;  /* 0x0000003100087812 */ /* 0x000fe200078efe05 */
[--C-:B------:R-:W-:Y:S01]  /*29b0*/  @!P5 IMAD.IADD R87, R87, 0x1, -R6.reuse ;  /* 0x000000015757d824 */ /* 0x100fe200078e0a06 */
[C---:B------:R-:W-:Y:S01]  /*29c0*/  ISETP.GT.U32.AND P5, PT, R6.reuse, R85, PT ;  /* 0x000000550600720c */ /* 0x040fe20003fa4070 */
[--C-:B------:R-:W-:Y:S01]  /*29d0*/  @!P0 IMAD.IADD R89, R89, 0x1, -R6.reuse ;  /* 0x0000000159598824 */ /* 0x100fe200078e0a06 */
[----:B------:R-:W-:Y:S01]  /*29e0*/  ISETP.GT.U32.AND P0, PT, R6, R83, PT ;  /* 0x000000530600720c */ /* 0x000fe20003f04070 */
[----:B------:R-:W-:Y:S01]  /*29f0*/  @!P1 IMAD.IADD R91, R91, 0x1, -R6 ;  /* 0x000000015b5b9824 */ /* 0x000fe200078e0a06 */
[----:B------:R-:W-:Y:S01]  /*2a00*/  IABS R11, R8 ;  /* 0x00000008000b7213 */ /* 0x000fe20000000000 */
[----:B------:R-:W-:-:S02]  /*2a10*/  IMAD.MOV R9, RZ, RZ, -R9 ;  /* 0x000000ffff097224 */ /* 0x000fc400078e0a09 */
[----:B------:R-:W-:Y:S01]  /*2a20*/  @!P3 IMAD.MOV R95, RZ, RZ, -R95 ;  /* 0x000000ffff5fb224 */ /* 0x000fe200078e0a5f */
[C---:B------:R-:W-:Y:S01]  /*2a30*/  ISETP.GT.U32.AND P1, PT, R6.reuse, R91, PT ;  /* 0x0000005b0600720c */ /* 0x040fe20003f24070 */
[C---:B------:R-:W-:Y:S01]  /*2a40*/  IMAD R79, R6.reuse, R9, R79 ;  /* 0x00000009064f7224 */ /* 0x040fe200078e024f */
[----:B------:R-:W-:Y:S01]  /*2a50*/  ISETP.GT.U32.AND P3, PT, R6, R87, PT ;  /* 0x000000570600720c */ /* 0x000fe20003f64070 */
[----:B------:R-:W-:Y:S01]  /*2a60*/  @!P6 IMAD.MOV R89, RZ, RZ, -R89 ;  /* 0x000000ffff59e224 */ /* 0x000fe200078e0a59 */
[----:B------:R-:W-:Y:S01]  /*2a70*/  LOP3.LUT R9, R0, 0x32, R5, 0xfe, !PT ;  /* 0x0000003200097812 */ /* 0x000fe200078efe05 */
[--C-:B------:R-:W-:Y:S01]  /*2a80*/  @!P5 IMAD.IADD R85, R85, 0x1, -R6.reuse ;  /* 0x000000015555d824 */ /* 0x100fe200078e0a06 */
[----:B------:R-:W-:Y:S01]  /*2a90*/  ISETP.GT.U32.AND P6, PT, R6, R79, PT ;  /* 0x0000004f0600720c */ /* 0x000fe20003fc4070 */
[----:B------:R-:W-:Y:S01]  /*2aa0*/  @!P0 IMAD.IADD R83, R83, 0x1, -R6 ;  /* 0x0000000153538824 */ /* 0x000fe200078e0a06 */
[----:B------:R-:W-:Y:S01]  /*2ab0*/  ISETP.GE.AND P5, PT, R8, RZ, PT ;  /* 0x000000ff0800720c */ /* 0x000fe20003fa6270 */
[----:B------:R-:W-:Y:S01]  /*2ac0*/  IMAD.HI.U32 R3, R4, R11, RZ ;  /* 0x0000000b04037227 */ /* 0x000fe200078e00ff */
[----:B------:R-:W-:-:S02]  /*2ad0*/  ISETP.GT.U32.AND P0, PT, R6, R85, PT ;  /* 0x000000550600720c */ /* 0x000fc40003f04070 */
[----:B------:R-:W-:Y:S01]  /*2ae0*/  IABS R77, R9 ;  /* 0x00000009004d7213 */ /* 0x000fe20000000000 */
[--C-:B------:R-:W-:Y:S01]  /*2af0*/  @!P1 IMAD.IADD R91, R91, 0x1, -R6.reuse ;  /* 0x000000015b5b9824 */ /* 0x100fe200078e0a06 */
[----:B------:R-:W-:Y:S01]  /*2b00*/  ISETP.GE.AND P1, PT, R10, RZ, PT ;  /* 0x000000ff0a00720c */ /* 0x000fe20003f26270 */
[----:B------:R-:W-:Y:S01]  /*2b10*/  IMAD.MOV R3, RZ, RZ, -R3 ;  /* 0x000000ffff037224 */ /* 0x000fe200078e0a03 */
[----:B------:R-:W-:Y:S01]  /*2b20*/  LOP3.LUT R10, R0, 0x33, R5, 0xfe, !PT ;  /* 0x00000033000a7812 */ /* 0x000fe200078efe05 */
[----:B------:R-:W-:Y:S01]  /*2b30*/  @!P2 IMAD.MOV R91, RZ, RZ, -R91 ;  /* 0x000000ffff5ba224 */ /* 0x000fe200078e0a5b */
[----:B------:R-:W-:Y:S01]  /*2b40*/  ISETP.GE.AND P2, PT, R12, RZ, PT ;  /* 0x000000ff0c00720c */ /* 0x000fe20003f46270 */
[--C-:B------:R-:W-:Y:S01]  /*2b50*/  @!P3 IMAD.IADD R87, R87, 0x1, -R6.reuse ;  /* 0x000000015757b824 */ /* 0x100fe200078e0a06 */
[----:B------:R-:W-:Y:S01]  /*2b60*/  LOP3.LUT R12, R0, 0x34, R5, 0xfe, !PT ;  /* 0x00000034000c7812 */ /* 0x000fe200078efe05 */
[--C-:B------:R-:W-:Y:S01]  /*2b70*/  @!P6 IMAD.IADD R79, R79, 0x1, -R6.reuse ;  /* 0x000000014f4fe824 */ /* 0x100fe200078e0a06 */
[----:B------:R-:W-:Y:S01]  /*2b80*/  ISETP.GE.AND P3, PT, R13, RZ, PT ;  /* 0x000000ff0d00720c */ /* 0x000fe20003f66270 */
[C---:B------:R-:W-:Y:S01]  /*2b90*/  IMAD R11, R6.reuse, R3, R11 ;  /* 0x00000003060b7224 */ /* 0x040fe200078e020b */
[----:B------:R-:W-:Y:S01]  /*2ba0*/  IABS R75, R12 ;  /* 0x0000000c004b7213 */ /* 0x000fe20000000000 */
[----:B------:R-:W-:Y:S01]  /*2bb0*/  @!P4 IMAD.MOV R87, RZ, RZ, -R87 ;  /* 0x000000ffff57c224 */ /* 0x000fe200078e0a57 */
[C---:B------:R-:W-:Y:S01]  /*2bc0*/  ISETP.GT.U32.AND P4, PT, R6.reuse, R79, PT ;  /* 0x0000004f0600720c */ /* 0x040fe20003f84070 */
[----:B------:R-:W-:Y:S01]  /*2bd0*/  @!P0 IMAD.IADD R85, R85, 0x1, -R6 ;  /* 0x0000000155558824 */ /* 0x000fe200078e0a06 */
[----:B------:R-:W-:Y:S01]  /*2be0*/  ISETP.GT.U32.AND P0, PT, R6, R11, PT ;  /* 0x0000000b0600720c */ /* 0x000fe20003f04070 */
[----:B------:R-:W-:Y:S01]  /*2bf0*/  IMAD.HI.U32 R8, R4, R75, RZ ;  /* 0x0000004b04087227 */ /* 0x000fe200078e00ff */
[----:B------:R-:W-:-:S02]  /*2c00*/  IABS R13, R14 ;  /* 0x0000000e000d7213 */ /* 0x000fc40000000000 */
[----:B------:R-:W-:Y:S01]  /*2c10*/  ISETP.GT.U32.AND P6, PT, R6, R83, PT ;  /* 0x000000530600720c */ /* 0x000fe20003fc4070 */
[----:B------:R-:W-:Y:S01]  /*2c20*/  IMAD.MOV R8, RZ, RZ, -R8 ;  /* 0x000000ffff087224 */ /* 0x000fe200078e0a08 */
[----:B------:R-:W-:Y:S01]  /*2c30*/  IABS R15, R10 ;  /* 0x0000000a000f7213 */ /* 0x000fe20000000000 */
[----:B------:R-:W-:-:S04]  /*2c40*/  IMAD.HI.U32 R3, R4, R77, RZ ;  /* 0x0000004d04037227 */ /* 0x000fc800078e00ff */
[--C-:B------:R-:W-:Y:S01]  /*2c50*/  @!P4 IMAD.IADD R79, R79, 0x1, -R6.reuse ;  /* 0x000000014f4fc824 */ /* 0x100fe200078e0a06 */
[----:B------:R-:W-:Y:S01]  /*2c60*/  ISETP.GE.AND P4, PT, R9, RZ, PT ;  /* 0x000000ff0900720c */ /* 0x000fe20003f86270 */
[----:B------:R-:W-:Y:S01]  /*2c70*/  @!P0 IMAD.IADD R11, R11, 0x1, -R6 ;  /* 0x000000010b0b8824 */ /* 0x000fe200078e0a06 */
[----:B------:R-:W-:Y:S01]  /*2c80*/  ISETP.GE.AND P0, PT, R10, RZ, PT ;  /* 0x000000ff0a00720c */ /* 0x000fe20003f06270 */
[----:B------:R-:W-:Y:S01]  /*2c90*/  IMAD R75, R6, R8, R75 ;  /* 0x00000008064b7224 */ /* 0x000fe200078e024b */
[----:B------:R-:W-:Y:S01]  /*2ca0*/  LOP3.LUT R10, R0, 0x37, R5, 0xfe, !PT ;  /* 0x00000037000a7812 */ /* 0x000fe200078efe05 */
[----:B------:R-:W-:-:S03]  /*2cb0*/  IMAD.HI.U32 R9, R4, R13, RZ ;  /* 0x0000000d04097227 */ /* 0x000fc600078e00ff */
[----:B------:R-:W-:Y:S01]  /*2cc0*/  IABS R17, R10 ;  /* 0x0000000a00117213 */ /* 0x000fe20000000000 */
[----:B------:R-:W-:Y:S01]  /*2cd0*/  @!P1 IMAD.MOV R85, RZ, RZ, -R85 ;  /* 0x000000ffff559224 */ /* 0x000fe200078e0a55 */
[C---:B------:R-:W-:Y:S01]  /*2ce0*/  ISETP.GT.U32.AND P1, PT, R6.reuse, R11, PT ;  /* 0x0000000b0600720c */ /* 0x040fe20003f24070 */
[----:B------:R-:W-:Y:S01]  /*2cf0*/  @!P3 IMAD.MOV R79, RZ, RZ, -R79 ;  /* 0x000000ffff4fb224 */ /* 0x000fe200078e0a4f */
[C---:B------:R-:W-:Y:S01]  /*2d00*/  ISETP.GT.U32.AND P3, PT, R6.reuse, R75, PT ;  /* 0x0000004b0600720c */ /* 0x040fe20003f64070 */
[----:B------:R-:W-:Y:S02]  /*2d10*/  IMAD.MOV R3, RZ, RZ, -R3 ;  /* 0x000000ffff037224 */ /* 0x000fe400078e0a03 */
[----:B------:R-:W-:Y:S02]  /*2d20*/  IMAD.MOV R9, RZ, RZ, -R9 ;  /* 0x000000ffff097224 */ /* 0x000fe400078e0a09 */
[C---:B------:R-:W-:Y:S02]  /*2d30*/  IMAD R77, R6.reuse, R3, R77 ;  /* 0x00000003064d7224 */ /* 0x040fe400078e024d */
[----:B------:R-:W-:Y:S01]  /*2d40*/  IMAD R13, R6, R9, R13 ;  /* 0x00000009060d7224 */ /* 0x000fe200078e020d */
[----:B------:R-:W-:Y:S01]  /*2d50*/  LOP3.LUT R9, R0, 0x36, R5, 0xfe, !PT ;  /* 0x0000003600097812 */ /* 0x000fe200078efe05 */
[----:B------:R-:W-:-:S03]  /*2d60*/  IMAD.HI.U32 R3, R4, R15, RZ ;  /* 0x0000000f04037227 */ /* 0x000fc600078e00ff */
[----:B------:R-:W-:Y:S01]  /*2d70*/  IABS R73, R9 ;  /* 0x0000000900497213 */ /* 0x000fe20000000000 */
[----:B------:R-:W-:Y:S02]  /*2d80*/  IMAD.MOV R3, RZ, RZ, -R3 ;  /* 0x000000ffff037224 */ /* 0x000fe400078e0a03 */
[--C-:B------:R-:W-:Y:S01]  /*2d90*/  @!P6 IMAD.IADD R83, R83, 0x1, -R6.reuse ;  /* 0x000000015353e824 */ /* 0x100fe200078e0a06 */
[C---:B------:R-:W-:Y:S01]  /*2da0*/  ISETP.GT.U32.AND P6, PT, R6.reuse, R77, PT ;  /* 0x0000004d0600720c */ /* 0x040fe20003fc4070 */
[----:B------:R-:W-:Y:S02]  /*2db0*/  IMAD R15, R6, R3, R15 ;  /* 0x00000003060f7224 */ /* 0x000fe400078e020f */
[--C-:B------:R-:W-:Y:S01]  /*2dc0*/  @!P1 IMAD.IADD R11, R11, 0x1, -R6.reuse ;  /* 0x000000010b0b9824 */ /* 0x100fe200078e0a06 */
[----:B------:R-:W-:Y:S01]  /*2dd0*/  ISETP.GE.AND P1, PT, R12, RZ, PT ;  /* 0x000000ff0c00720c */ /* 0x000fe20003f26270 */
[----:B------:R-:W-:Y:S01]  /*2de0*/  @!P3 IMAD.IADD R75, R75, 0x1, -R6 ;  /* 0x000000014b4bb824 */ /* 0x000fe200078e0a06 */
[----:B------:R-:W-:Y:S01]  /*2df0*/  LOP3.LUT R12, R0, 0x38, R5, 0xfe, !PT ;  /* 0x00000038000c7812 */ /* 0x000fe200078efe05 */
[----:B------:R-:W-:-:S03]  /*2e00*/  IMAD.HI.U32 R3, R4, R73, RZ ;  /* 0x0000004904037227 */ /* 0x000fc600078e00ff */
[----:B------:R-:W-:Y:S01]  /*2e10*/  IABS R71, R12 ;  /* 0x0000000c00477213 */ /* 0x000fe20000000000 */
[----:B------:R-:W-:Y:S01]  /*2e20*/  @!P5 IMAD.MOV R11, RZ, RZ, -R11 ;  /* 0x000000ffff0bd224 */ /* 0x000fe200078e0a0b */
[----:B------:R-:W-:Y:S01]  /*2e30*/  ISETP.GT.U32.AND P5, PT, R6, R75, PT ;  /* 0x0000004b0600720c */ /* 0x000fe20003fa4070 */
[----:B------:R-:W-:Y:S02]  /*2e40*/  IMAD.MOV R8, RZ, RZ, -R3 ;  /* 0x000000ffff087224 */ /* 0x000fe400078e0a03 */
[----:B------:R-:W-:-:S04]  /*2e50*/  IMAD.HI.U32 R3, R4, R17, RZ ;  /* 0x0000001104037227 */ /* 0x000fc800078e00ff */
[----:B------:R-:W-:Y:S02]  /*2e60*/  IMAD.MOV R3, RZ, RZ, -R3 ;  /* 0x000000ffff037224 */ /* 0x000fe400078e0a03 */
[----:B------:R-:W-:Y:S01]  /*2e70*/  @!P2 IMAD.MOV R83, RZ, RZ, -R83 ;  /* 0x000000ffff53a224 */ /* 0x000fe200078e0a53 */
[C---:B------:R-:W-:Y:S01]  /*2e80*/  ISETP.GT.U32.AND P2, PT, R6.reuse, R15, PT ;  /* 0x0000000f0600720c */ /* 0x040fe20003f44070 */
[--C-:B------:R-:W-:Y:S02]  /*2e90*/  @!P6 IMAD.IADD R77, R77, 0x1, -R6.reuse ;  /* 0x000000014d4de824 */ /* 0x100fe400078e0a06 */
[C---:B------:R-:W-:Y:S02]  /*2ea0*/  IMAD R17, R6.reuse, R3, R17 ;  /* 0x0000000306117224 */ /* 0x040fe400078e0211 */
[----:B------:R-:W-:Y:S01]  /*2eb0*/  @!P5 IMAD.IADD R75, R75, 0x1, -R6 ;  /* 0x000000014b4bd824 */ /* 0x000fe200078e0a06 */
[----:B------:R-:W-:Y:S01]  /*2ec0*/  ISETP.GT.U32.AND P6, PT, R6, R77, PT ;  /* 0x0000004d0600720c */ /* 0x000fe20003fc4070 */
[----:B------:R-:W-:Y:S01]  /*2ed0*/  IMAD.HI.U32 R3, R4, R71, RZ ;  /* 0x0000004704037227 */ /* 0x000fe200078e00ff */
[----:B------:R-:W-:-:S03]  /*2ee0*/  ISETP.GT.U32.AND P5, PT, R6, R17, PT ;  /* 0x000000110600720c */ /* 0x000fc60003fa4070 */
[----:B------:R-:W-:Y:S02]  /*2ef0*/  IMAD R73, R6, R8, R73 ;  /* 0x0000000806497224 */ /* 0x000fe400078e0249 */
[--C-:B------:R-:W-:Y:S01]  /*2f00*/  @!P2 IMAD.IADD R15, R15, 0x1, -R6.reuse ;  /* 0x000000010f0fa824 */ /* 0x100fe200078e0a06 */
[----:B------:R-:W-:Y:S01]  /*2f10*/  ISETP.GE.AND P2, PT, R14, RZ, PT ;  /* 0x000000ff0e00720c */ /* 0x000fe20003f46270 */
[----:B------:R-:W-:Y:S01]  /*2f20*/  IMAD.MOV R8, RZ, RZ, -R3 ;  /* 0x000000ffff087224 */ /* 0x000fe200078e0a03 */
[----:B------:R-:W-:Y:S01]  /*2f30*/  LOP3.LUT R14, R0, 0x39, R5, 0xfe, !PT ;  /* 0x00000039000e7812 */ /* 0x000fe200078efe05 */
[----:B------:R-:W-:Y:S01]  /*2f40*/  @!P1 IMAD.MOV R75, RZ, RZ, -R75 ;  /* 0x000000ffff4b9224 */ /* 0x000fe200078e0a4b */
[C---:B------:R-:W-:Y:S01]  /*2f50*/  ISETP.GT.U32.AND P3, PT, R6.reuse, R15, PT ;  /* 0x0000000f0600720c */ /* 0x040fe20003f64070 */
[--C-:B------:R-:W-:Y:S01]  /*2f60*/  @!P6 IMAD.IADD R77, R77, 0x1, -R6.reuse ;  /* 0x000000014d4de824 */ /* 0x100fe200078e0a06 */
[----:B------:R-:W-:Y:S01]  /*2f70*/  IABS R19, R14 ;  /* 0x0000000e00137213 */ /* 0x000fe20000000000 */
[----:B------:R-:W-:Y:S01]  /*2f80*/  @!P5 IMAD.IADD R17, R17, 0x1, -R6 ;  /* 0x000000011111d824 */ /* 0x000fe200078e0a06 */
[----:B------:R-:W-:Y:S01]  /*2f90*/  ISETP.GT.U32.AND P6, PT, R6, R13, PT ;  /* 0x0000000d0600720c */ /* 0x000fe20003fc4070 */
[----:B------:R-:W-:Y:S01]  /*2fa0*/  @!P4 IMAD.MOV R77, RZ, RZ, -R77 ;  /* 0x000000ffff4dc224 */ /* 0x000fe200078e0a4d */
[----:B------:R-:W-:Y:S01]  /*2fb0*/  ISETP.GE.AND P1, PT, R12, RZ, PT ;  /* 0x000000ff0c00720c */ /* 0x000fe20003f26270 */
[----:B------:R-:W-:Y:S01]  /*2fc0*/  IMAD.HI.U32 R3, R4, R19, RZ ;  /* 0x0000001304037227 */ /* 0x000fe200078e00ff */
[----:B------:R-:W-:-:S02]  /*2fd0*/  ISETP.GT.U32.AND P4, PT, R6, R17, PT ;  /* 0x000000110600720c */ /* 0x000fc40003f84070 */
[----:B------:R-:W-:Y:S01]  /*2fe0*/  LOP3.LUT R12, R0, 0x3e, R5, 0xfe, !PT ;  /* 0x0000003e000c7812 */ /* 0x000fe200078efe05 */
[C---:B------:R-:W-:Y:S02]  /*2ff0*/  IMAD R71, R6.reuse, R8, R71 ;  /* 0x0000000806477224 */ /* 0x040fe400078e0247 */
[----:B------:R-:W-:Y:S02]  /*3000*/  IMAD.MOV R8, RZ, RZ, -R3 ;  /* 0x000000ffff087224 */ /* 0x000fe400078e0a03 */
[--C-:B------:R-:W-:Y:S01]  /*3010*/  @!P3 IMAD.IADD R15, R15, 0x1, -R6.reuse ;  /* 0x000000010f0fb824 */ /* 0x100fe200078e0a06 */
[C---:B------:R-:W-:Y:S01]  /*3020*/  ISETP.GT.U32.AND P3, PT, R6.reuse, R73, PT ;  /* 0x000000490600720c */ /* 0x040fe20003f64070 */
[----:B------:R-:W-:Y:S01]  /*3030*/  IMAD R19, R6, R8, R19 ;  /* 0x0000000806137224 */ /* 0x000fe200078e0213 */
[----:B------:R-:W-:Y:S01]  /*3040*/  LOP3.LUT R8, R0, 0x3b, R5, 0xfe, !PT ;  /* 0x0000003b00087812 */ /* 0x000fe200078efe05 */
[--C-:B------:R-:W-:Y:S02]  /*3050*/  @!P6 IMAD.IADD R13, R13, 0x1, -R6.reuse ;  /* 0x000000010d0de824 */ /* 0x100fe400078e0a06 */
[----:B------:R-:W-:Y:S01]  /*3060*/  @!P4 IMAD.IADD R17, R17, 0x1, -R6 ;  /* 0x000000011111c824 */ /* 0x000fe200078e0a06 */
[----:B------:R-:W-:Y:S01]  /*3070*/  ISETP.GT.U32.AND P4, PT, R6, R19, PT ;  /* 0x000000130600720c */ /* 0x000fe20003f84070 */
[----:B------:R-:W-:Y:S01]  /*3080*/  IMAD.HI.U32 R3, R4, R21, RZ ;  /* 0x0000001504037227 */ /* 0x000fe200078e00ff */
[----:B------:R-:W-:-:S02]  /*3090*/  ISETP.GT.U32.AND P6, PT, R6, R13, PT ;  /* 0x0000000d0600720c */ /* 0x000fc40003fc4070 */
[----:B------:R-:W-:Y:S01]  /*30a0*/  IABS R67, R8 ;  /* 0x0000000800437213 */ /* 0x000fe20000000000 */
[----:B------:R-:W-:Y:S02]  /*30b0*/  IMAD.MOV R3, RZ, RZ, -R3 ;  /* 0x000000ffff037224 */ /* 0x000fe400078e0a03 */
[--C-:B------:R-:W-:Y:S01]  /*30c0*/  @!P3 IMAD.IADD R73, R73, 0x1, -R6.reuse ;  /* 0x000000014949b824 */ /* 0x100fe200078e0a06 */
[----:B------:R-:W-:Y:S01]  /*30d0*/  ISETP.GE.AND P3, PT, R10, RZ, PT ;  /* 0x000000ff0a00720c */ /* 0x000fe20003f66270 */
[----:B------:R-:W-:Y:S01]  /*30e0*/  @!P0 IMAD.MOV R15, RZ, RZ, -R15 ;  /* 0x000000ffff0f8224 */ /* 0x000fe200078e0a0f */
[C---:B------:R-:W-:Y:S01]  /*30f0*/  ISETP.GT.U32.AND P0, PT, R6.reuse, R71, PT ;  /* 0x000000470600720c */ /* 0x040fe20003f04070 */
[C---:B------:R-:W-:Y:S01]  /*3100*/  IMAD R21, R6.reuse, R3, R21 ;  /* 0x0000000306157224 */ /* 0x040fe200078e0215 */
[----:B------:R-:W-:Y:S01]  /*3110*/  ISETP.GT.U32.AND P5, PT, R6, R73, PT ;  /* 0x000000490600720c */ /* 0x000fe20003fa4070 */
[--C-:B------:R-:W-:Y:S01]  /*3120*/  @!P4 IMAD.IADD R19, R19, 0x1, -R6.reuse ;  /* 0x000000011313c824 */ /* 0x100fe200078e0a06 */
[----:B------:R-:W-:Y:S01]  /*3130*/  LOP3.LUT R10, R0, 0x3d, R5, 0xfe, !PT ;  /* 0x0000003d000a7812 */ /* 0x000fe200078efe05 */
[----:B------:R-:W-:Y:S01]  /*3140*/  @!P6 IMAD.IADD R13, R13, 0x1, -R6 ;  /* 0x000000010d0de824 */ /* 0x000fe200078e0a06 */
[----:B------:R-:W-:Y:S01]  /*3150*/  ISETP.GE.AND P6, PT, R9, RZ, PT ;  /* 0x000000ff0900720c */ /* 0x000fe20003fc6270 */
[----:B------:R-:W-:Y:S01]  /*3160*/  IMAD.HI.U32 R3, R4, R67, RZ ;  /* 0x0000004304037227 */ /* 0x000fe200078e00ff */
[----:B------:R-:W-:-:S02]  /*3170*/  ISETP.GT.U32.AND P4, PT, R6, R19, PT ;  /* 0x000000130600720c */ /* 0x000fc40003f84070 */
[----:B------:R-:W-:Y:S01]  /*3180*/  IABS R27, R10 ;  /* 0x0000000a001b7213 */ /* 0x000fe20000000000 */
[----:B------:R-:W-:Y:S01]  /*3190*/  @!P3 IMAD.MOV R17, RZ, RZ, -R17 ;  /* 0x000000ffff11b224 */ /* 0x000fe200078e0a11 */
[----:B------:R-:W-:Y:S01]  /*31a0*/  ISETP.GT.U32.AND P3, PT, R6, R21, PT ;  /* 0x000000150600720c */ /* 0x000fe20003f64070 */
[----:B------:R-:W-:Y:S01]  /*31b0*/  IMAD.MOV R3, RZ, RZ, -R3 ;  /* 0x000000ffff037224 */ /* 0x000fe200078e0a03 */
[----:B------:R-:W-:Y:S01]  /*31c0*/  IABS R9, R12 ;  /* 0x0000000c00097213 */ /* 0x000fe20000000000 */
[--C-:B------:R-:W-:Y:S01]  /*31d0*/  @!P5 IMAD.IADD R73, R73, 0x1, -R6.reuse ;  /* 0x000000014949d824 */ /* 0x100fe200078e0a06 */
[----:B------:R-:W-:Y:S01]  /*31e0*/  ISETP.GE.AND P5, PT, R16, RZ, PT ;  /* 0x000000ff1000720c */ /* 0x000fe20003fa6270 */
[----:B------:R-:W-:Y:S01]  /*31f0*/  IMAD R67, R6, R3, R67 ;  /* 0x0000000306437224 */ /* 0x000fe200078e0243 */
[----:B------:R-:W-:Y:S01]  /*3200*/  LOP3.LUT R16, R0, 0x45, R5, 0xfe, !PT ;  /* 0x0000004500107812 */ /* 0x000fe200078efe05 */
[--C-:B------:R-:W-:Y:S02]  /*3210*/  @!P0 IMAD.IADD R71, R71, 0x1, -R6.reuse ;  /* 0x0000000147478824 */ /* 0x100fe400078e0a06 */
[----:B------:R-:W-:Y:S01]  /*3220*/  @!P6 IMAD.MOV R73, RZ, RZ, -R73 ;  /* 0x000000ffff49e224 */ /* 0x000fe200078e0a49 */
[----:B------:R-:W-:Y:S01]  /*3230*/  ISETP.GE.AND P6, PT, R8, RZ, PT ;  /* 0x000000ff0800720c */ /* 0x000fe20003fc6270 */
[--C-:B------:R-:W-:Y:S01]  /*3240*/  @!P4 IMAD.IADD R19, R19, 0x1, -R6.reuse ;  /* 0x000000011313c824 */ /* 0x100fe200078e0a06 */
[----:B------:R-:W-:Y:S01]  /*3250*/  ISETP.GT.U32.AND P4, PT, R6, R67, PT ;  /* 0x000000430600720c */ /* 0x000fe20003f84070 */
[----:B------:R-:W-:Y:S01]  /*3260*/  @!P3 IMAD.IADD R21, R21, 0x1, -R6 ;  /* 0x000000011515b824 */ /* 0x000fe200078e0a06 */
[----:B------:R-:W-:Y:S01]  /*3270*/  LOP3.LUT R8, R0, 0x3c, R5, 0xfe, !PT ;  /* 0x0000003c00087812 */ /* 0x000fe200078efe05 */
[----:B------:R-:W-:Y:S01]  /*3280*/  @!P2 IMAD.MOV R13, RZ, RZ, -R13 ;  /* 0x000000ffff0da224 */ /* 0x000fe200078e0a0d */
[----:B------:R-:W-:-:S02]  /*3290*/  ISETP.GT.U32.AND P0, PT, R6, R71, PT ;  /* 0x000000470600720c */ /* 0x000fc40003f04070 */
[----:B------:R-:W-:Y:S02]  /*32a0*/  IABS R23, R8 ;  /* 0x0000000800177213 */ /* 0x000fe40000000000 */
[----:B------:R-:W-:Y:S02]  /*32b0*/  ISETP.GT.U32.AND P3, PT, R6, R21, PT ;  /* 0x000000150600720c */ /* 0x000fe40003f64070 */
[----:B------:R-:W-:Y:S01]  /*32c0*/  ISETP.GE.AND P2, PT, R14, RZ, PT ;  /* 0x000000ff0e00720c */ /* 0x000fe20003f46270 */
[----:B------:R-:W-:Y:S01]  /*32d0*/  IMAD.HI.U32 R3, R4, R23, RZ ;  /* 0x0000001704037227 */ /* 0x000fe200078e00ff */
[----:B------:R-:W-:-:S03]  /*32e0*/  LOP3.LUT R14, R0, 0x41, R5, 0xfe, !PT ;  /* 0x00000041000e7812 */ /* 0x000fc600078efe05 */
[--C-:B------:R-:W-:Y:S01]  /*32f0*/  @!P4 IMAD.IADD R67, R67, 0x1, -R6.reuse ;  /* 0x000000014343c824 */ /* 0x100fe200078e0a06 */
[----:B------:R-:W-:Y:S01]  /*3300*/  IABS R31, R14 ;  /* 0x0000000e001f7213 */ /* 0x000fe20000000000 */
[----:B------:R-:W-:Y:S02]  /*3310*/  IMAD.MOV R3, RZ, RZ, -R3 ;  /* 0x000000ffff037224 */ /* 0x000fe400078e0a03 */
[----:B------:R-:W-:Y:S01]  /*3320*/  @!P0 IMAD.IADD R71, R71, 0x1, -R6 ;  /* 0x0000000147478824 */ /* 0x000fe200078e0a06 */
[----:B------:R-:W-:Y:S01]  /*3330*/  ISETP.GE.AND P0, PT, R8, RZ, PT ;  /* 0x000000ff0800720c */ /* 0x000fe20003f06270 */
[C---:B------:R-:W-:Y:S01]  /*3340*/  IMAD R23, R6.reuse, R3, R23 ;  /* 0x0000000306177224 */ /* 0x040fe200078e0217 */
[----:B------:R-:W-:Y:S01]  /*3350*/  ISETP.GT.U32.AND P4, PT, R6, R67, PT ;  /* 0x000000430600720c */ /* 0x000fe20003f84070 */
[----:B------:R-:W-:-:S04]  /*3360*/  IMAD.HI.U32 R8, R4, R27, RZ ;  /* 0x0000001b04087227 */ /* 0x000fc800078e00ff */
[----:B------:R-:W-:-:S04]  /*3370*/  IMAD.HI.U32 R3, R4, R9, RZ ;  /* 0x0000000904037227 */ /* 0x000fc800078e00ff */
[----:B------:R-:W-:Y:S02]  /*3380*/  IMAD.MOV R8, RZ, RZ, -R8 ;  /* 0x000000ffff087224 */ /* 0x000fe400078e0a08 */
[--C-:B------:R-:W-:Y:S01]  /*3390*/  @!P3 IMAD.IADD R21, R21, 0x1, -R6.reuse ;  /* 0x000000011515b824 */ /* 0x100fe200078e0a06 */
[C---:B------:R-:W-:Y:S01]  /*33a0*/  ISETP.GT.U32.AND P3, PT, R6.reuse, R23, PT ;  /* 0x000000170600720c */ /* 0x040fe20003f64070 */
[----:B------:R-:W-:Y:S02]  /*33b0*/  IMAD.MOV R3, RZ, RZ, -R3 ;  /* 0x000000ffff037224 */ /* 0x000fe400078e0a03 */
[C---:B------:R-:W-:Y:S02]  /*33c0*/  IMAD R27, R6.reuse, R8, R27 ;  /* 0x00000008061b7224 */ /* 0x040fe400078e021b */
[C---:B------:R-:W-:Y:S02]  /*33d0*/  IMAD R198, R6.reuse, R3, R9 ;  /* 0x0000000306c67224 */ /* 0x040fe400078e0209 */
[----:B------:R-:W-:Y:S01]  /*33e0*/  @!P5 IMAD.MOV R21, RZ, RZ, -R21 ;  /* 0x000000ffff15d224 */ /* 0x000fe200078e0a15 */
[C---:B------:R-:W-:Y:S01]  /*33f0*/  ISETP.GT.U32.AND P5, PT, R6.reuse, R27, PT ;  /* 0x0000001b0600720c */ /* 0x040fe20003fa4070 */
[--C-:B------:R-:W-:Y:S01]  /*3400*/  @!P4 IMAD.IADD R67, R67, 0x1, -R6.reuse ;  /* 0x000000014343c824 */ /* 0x100fe200078e0a06 */
[----:B------:R-:W-:Y:S01]  /*3410*/  ISETP.GT.U32.AND P4, PT, R6, R198, PT ;  /* 0x000000c60600720c */ /* 0x000fe20003f84070 */
[----:B------:R-:W-:Y:S01]  /*3420*/  @!P2 IMAD.MOV R19, RZ, RZ, -R19 ;  /* 0x000000ffff13a224 */ /* 0x000fe200078e0a13 */
[----:B------:R-:W-:Y:S01]  /*3430*/  ISETP.GE.AND P2, PT, R12, RZ, PT ;  /* 0x000000ff0c00720c */ /* 0x000fe20003f46270 */
[----:B------:R-:W-:Y:S01]  /*3440*/  @!P3 IMAD.IADD R23, R23, 0x1, -R6 ;  /* 0x000000011717b824 */ /* 0x000fe200078e0a06 */
[----:B------:R-:W-:Y:S01]  /*3450*/  LOP3.LUT R12, R0, 0x40, R5, 0xfe, !PT ;  /* 0x00000040000c7812 */ /* 0x000fe200078efe05 */
[----:B------:R-:W-:Y:S01]  /*3460*/  @!P1 IMAD.MOV R71, RZ, RZ, -R71 ;  /* 0x000000ffff479224 */ /* 0x000fe200078e0a47 */
[----:B------:R-:W-:Y:S01]  /*3470*/  ISETP.GE.AND P1, PT, R10, RZ, PT ;  /* 0x000000ff0a00720c */ /* 0x000fe20003f26270 */
[----:B------:R-:W-:Y:S01]  /*3480*/  IMAD.HI.U32 R9, R4, R31, RZ ;  /* 0x0000001f04097227 */ /* 0x000fe200078e00ff */
[----:B------:R-:W-:-:S02]  /*3490*/  LOP3.LUT R10, R0, 0x3f, R5, 0xfe, !PT ;  /* 0x0000003f000a7812 */ /* 0x000fc400078efe05 */
[----:B------:R-:W-:Y:S01]  /*34a0*/  IABS R29, R12 ;  /* 0x0000000c001d7213 */ /* 0x000fe20000000000 */
[--C-:B------:R-:W-:Y:S01]  /*34b0*/  @!P5 IMAD.IADD R27, R27, 0x1, -R6.reuse ;  /* 0x000000011b1bd824 */ /* 0x100fe200078e0a06 */
[----:B------:R-:W-:Y:S01]  /*34c0*/  ISETP.GT.U32.AND P3, PT, R6, R23, PT ;  /* 0x000000170600720c */ /* 0x000fe20003f64070 */
[----:B------:R-:W-:Y:S01]  /*34d0*/  @!P4 IMAD.IADD R198, R198, 0x1, -R6 ;  /* 0x00000001c6c6c824 */ /* 0x000fe200078e0a06 */
[----:B------:R-:W-:Y:S01]  /*34e0*/  IABS R25, R10 ;  /* 0x0000000a00197213 */ /* 0x000fe20000000000 */
[----:B------:R-:W-:Y:S01]  /*34f0*/  IMAD.HI.U32 R8, R4, R29, RZ ;  /* 0x0000001d04087227 */ /* 0x000fe200078e00ff */
[C---:B------:R-:W-:Y:S02]  /*3500*/  ISETP.GT.U32.AND P5, PT, R6.reuse, R27, PT ;  /* 0x0000001b0600720c */ /* 0x040fe40003fa4070 */
[----:B------:R-:W-:Y:S01]  /*3510*/  ISETP.GT.U32.AND P4, PT, R6, R198, PT ;  /* 0x000000c60600720c */ /* 0x000fe20003f84070 */
[----:B------:R-:W-:-:S04]  /*3520*/  IMAD.HI.U32 R3, R4, R25, RZ ;  /* 0x0000001904037227 */ /* 0x000fc800078e00ff */
[----:B------:R-:W-:Y:S02]  /*3530*/  IMAD.MOV R8, RZ, RZ, -R8 ;  /* 0x000000ffff087224 */ /* 0x000fe400078e0a08 */
[----:B------:R-:W-:Y:S02]  /*3540*/  IMAD.MOV R3, RZ, RZ, -R3 ;  /* 0x000000ffff037224 */ /* 0x000fe400078e0a03 */
[--C-:B------:R-:W-:Y:S01]  /*3550*/  @!P3 IMAD.IADD R23, R23, 0x1, -R6.reuse ;  /* 0x000000011717b824 */ /* 0x100fe200078e0a06 */
[----:B------:R-:W-:Y:S01]  /*3560*/  ISETP.GE.AND P3, PT, R12, RZ, PT ;  /* 0x000000ff0c00720c */ /* 0x000fe20003f66270 */
[----:B------:R-:W-:Y:S01]  /*3570*/  IMAD.MOV R9, RZ, RZ, -R9 ;  /* 0x000000ffff097224 */ /* 0x000fe200078e0a09 */
[----:B------:R-:W-:Y:S01]  /*3580*/  LOP3.LUT R12, R0, 0x43, R5, 0xfe, !PT ;  /* 0x00000043000c7812 */ /* 0x000fe200078efe05 */
[C---:B------:R-:W-:Y:S02]  /*3590*/  IMAD R196, R6.reuse, R8, R29 ;  /* 0x0000000806c47224 */ /* 0x040fe400078e021d */
[----:B------:R-:W-:Y:S01]  /*35a0*/  IMAD R58, R6, R3, R25 ;  /* 0x00000003063a7224 */ /* 0x000fe200078e0219 */
[----:B------:R-:W-:Y:S01]  /*35b0*/  LOP3.LUT R3, R0, 0x42, R5, 0xfe, !PT ;  /* 0x0000004200037812 */ /* 0x000fe200078efe05 */
[C---:B------:R-:W-:Y:S01]  /*35c0*/  IMAD R56, R6.reuse, R9, R31 ;  /* 0x0000000906387224 */ /* 0x040fe200078e021f */
[----:B------:R-:W-:Y:S01]  /*35d0*/  IABS R25, R12 ;  /* 0x0000000c00197213 */ /* 0x000fe20000000000 */
[----:B------:R-:W-:Y:S01]  /*35e0*/  @!P0 IMAD.MOV R23, RZ, RZ, -R23 ;  /* 0x000000ffff178224 */ /* 0x000fe200078e0a17 */
[C---:B------:R-:W-:Y:S01]  /*35f0*/  ISETP.GT.U32.AND P0, PT, R6.reuse, R196, PT ;  /* 0x000000c40600720c */ /* 0x040fe20003f04070 */
[--C-:B------:R-:W-:Y:S01]  /*3600*/  @!P5 IMAD.IADD R27, R27, 0x1, -R6.reuse ;  /* 0x000000011b1bd824 */ /* 0x100fe200078e0a06 */
[----:B------:R-:W-:Y:S01]  /*3610*/  ISETP.GT.U32.AND P5, PT, R6, R58, PT ;  /* 0x0000003a0600720c */ /* 0x000fe20003fa4070 */
[----:B------:R-:W-:Y:S01]  /*3620*/  @!P4 IMAD.IADD R198, R198, 0x1, -R6 ;  /* 0x00000001c6c6c824 */ /* 0x000fe200078e0a06 */
[----:B------:R-:W-:Y:S01]  /*3630*/  ISETP.GT.U32.AND P4, PT, R6, R56, PT ;  /* 0x000000380600720c */ /* 0x000fe20003f84070 */
[----:B------:R-:W-:Y:S01]  /*3640*/  IMAD.HI.U32 R8, R4, R25, RZ ;  /* 0x0000001904087227 */ /* 0x000fe200078e00ff */
[----:B------:R-:W-:-:S03]  /*3650*/  IABS R9, R3 ;  /* 0x0000000300097213 */ /* 0x000fc60000000000 */
[----:B------:R-:W-:Y:S02]  /*3660*/  IMAD.MOV R8, RZ, RZ, -R8 ;  /* 0x000000ffff087224 */ /* 0x000fe400078e0a08 */
[----:B------:R-:W-:Y:S01]  /*3670*/  @!P1 IMAD.MOV R27, RZ, RZ, -R27 ;  /* 0x000000ffff1b9224 */ /* 0x000fe200078e0a1b */
[----:B------:R-:W-:Y:S01]  /*3680*/  ISETP.GE.AND P1, PT, R14, RZ, PT ;  /* 0x000000ff0e00720c */ /* 0x000fe20003f26270 */
[--C-:B------:R-:W-:Y:S01]  /*3690*/  @!P0 IMAD.IADD R196, R196, 0x1, -R6.reuse ;  /* 0x00000001c4c48824 */ /* 0x100fe200078e0a06 */
[----:B------:R-:W-:Y:S01]  /*36a0*/  LOP3.LUT R14, R0, 0x44, R5, 0xfe, !PT ;  /* 0x00000044000e7812 */ /* 0x000fe200078efe05 */
[--C-:B------:R-:W-:Y:S01]  /*36b0*/  @!P5 IMAD.IADD R58, R58, 0x1, -R6.reuse ;  /* 0x000000013a3ad824 */ /* 0x100fe200078e0a06 */
[----:B------:R-:W-:Y:S01]  /*36c0*/  ISETP.GE.AND P5, PT, R3, RZ, PT ;  /* 0x000000ff0300720c */ /* 0x000fe20003fa6270 */
[----:B------:R-:W-:Y:S01]  /*36d0*/  @!P4 IMAD.IADD R56, R56, 0x1, -R6 ;  /* 0x000000013838c824 */ /* 0x000fe200078e0a06 */
[----:B------:R-:W-:Y:S01]  /*36e0*/  ISETP.GT.U32.AND P4, PT, R6, R196, PT ;  /* 0x000000c40600720c */ /* 0x000fe20003f84070 */
[----:B------:R-:W-:Y:S01]  /*36f0*/  IMAD.HI.U32 R3, R4, R9, RZ ;  /* 0x0000000904037227 */ /* 0x000fe200078e00ff */
[----:B------:R-:W-:-:S03]  /*3700*/  ISETP.GT.U32.AND P0, PT, R6, R58, PT ;  /* 0x0000003a0600720c */ /* 0x000fc60003f04070 */
[----:B------:R-:W-:Y:S02]  /*3710*/  IMAD.MOV R3, RZ, RZ, -R3 ;  /* 0x000000ffff037224 */ /* 0x000fe400078e0a03 */
[----:B------:R-:W-:Y:S01]  /*3720*/  IMAD R54, R6, R8, R25 ;  /* 0x0000000806367224 */ /* 0x000fe200078e0219 */
[----:B------:R-:W-:Y:S01]  /*3730*/  IABS R25, R16 ;  /* 0x0000001000197213 */ /* 0x000fe20000000000 */
[----:B------:R-:W-:Y:S01]  /*3740*/  @!P6 IMAD.MOV R67, RZ, RZ, -R67 ;  /* 0x000000ffff43e224 */ /* 0x000fe200078e0a43 */
[----:B------:R-:W-:Y:S01]  /*3750*/  ISETP.GE.AND P6, PT, R10, RZ, PT ;  /* 0x000000ff0a00720c */ /* 0x000fe20003fc6270 */
[----:B------:R-:W-:Y:S01]  /*3760*/  IMAD R194, R6, R3, R9 ;  /* 0x0000000306c27224 */ /* 0x000fe200078e0209 */
[----:B------:R-:W-:Y:S01]  /*3770*/  IABS R10, R14 ;  /* 0x0000000e000a7213 */ /* 0x000fe20000000000 */
[--C-:B------:R-:W-:Y:S01]  /*3780*/  @!P4 IMAD.IADD R196, R196, 0x1, -R6.reuse ;  /* 0x00000001c4c4c824 */ /* 0x100fe200078e0a06 */
[----:B------:R-:W-:Y:S01]  /*3790*/  ISETP.GT.U32.AND P4, PT, R6, R54, PT ;  /* 0x000000360600720c */ /* 0x000fe20003f84070 */
[----:B------:R-:W-:Y:S01]  /*37a0*/  @!P0 IMAD.IADD R58, R58, 0x1, -R6 ;  /* 0x000000013a3a8824 */ /* 0x000fe200078e0a06 */
[----:B------:R-:W-:Y:S01]  /*37b0*/  ISETP.GT.U32.AND P0, PT, R6, R194, PT ;  /* 0x000000c20600720c */ /* 0x000fe20003f04070 */
[----:B------:R-:W-:Y:S01]  /*37c0*/  IMAD.MOV.U32 R9, RZ, RZ, R10 ;  /* 0x000000ffff097224 */ /* 0x000fe200078e000a */
[----:B------:R-:W-:Y:S01]  /*37d0*/  LOP3.LUT R10, R0, 0x46, R5, 0xfe, !PT ;  /* 0x00000046000a7812 */ /* 0x000fe200078efe05 */
[----:B------:R-:W-:Y:S01]  /*37e0*/  @!P2 IMAD.MOV R198, RZ, RZ, -R198 ;  /* 0x000000ffffc6a224 */ /* 0x000fe200078e0ac6 */
[----:B------:R-:W-:Y:S01]  /*37f0*/  ISETP.GT.U32.AND P2, PT, R6, R56, PT ;  /* 0x000000380600720c */ /* 0x000fe20003f44070 */
[----:B------:R-:W-:Y:S01]  /*3800*/  IMAD.HI.U32 R3, R4, R9, RZ ;  /* 0x0000000904037227 */ /* 0x000fe200078e00ff */
[----:B------:R-:W-:-:S03]  /*3810*/  IABS R29, R10 ;  /* 0x0000000a001d7213 */ /* 0x000fc60000000000 */
[----:B------:R-:W-:Y:S02]  /*3820*/  IMAD.MOV R192, RZ, RZ, -R3 ;  /* 0x000000ffffc07224 */ /* 0x000fe400078e0a03 */
[--C-:B------:R-:W-:Y:S02]  /*3830*/  @!P4 IMAD.IADD R54, R54, 0x1, -R6.reuse ;  /* 0x000000013636c824 */ /* 0x100fe400078e0a06 */
[----:B------:R-:W-:Y:S02]  /*3840*/  @!P0 IMAD.IADD R194, R194, 0x1, -R6 ;  /* 0x00000001c2c28824 */ /* 0x000fe400078e0a06 */
[C---:B------:R-:W-:Y:S01]  /*3850*/  IMAD R192, R6.reuse, R192, R9 ;  /* 0x000000c006c07224 */ /* 0x040fe200078e0209 */
[----:B------:R-:W-:Y:S01]  /*3860*/  ISETP.GT.U32.AND P4, PT, R6, R54, PT ;  /* 0x000000360600720c */ /* 0x000fe20003f84070 */
[----:B------:R-:W-:Y:S01]  /*3870*/  IMAD.HI.U32 R3, R4, R25, RZ ;  /* 0x0000001904037227 */ /* 0x000fe200078e00ff */
[----:B------:R-:W-:-:S03]  /*3880*/  ISETP.GT.U32.AND P0, PT, R6, R194, PT ;  /* 0x000000c20600720c */ /* 0x000fc60003f04070 */
[----:B------:R-:W-:Y:S01]  /*3890*/  @!P3 IMAD.MOV R196, RZ, RZ, -R196 ;  /* 0x000000ffffc4b224 */ /* 0x000fe200078e0ac4 */
[----:B------:R-:W-:Y:S01]  /*38a0*/  ISETP.GT.U32.AND P3, PT, R6, R192, PT ;  /* 0x000000c00600720c */ /* 0x000fe20003f64070 */
[----:B------:R-:W-:Y:S02]  /*38b0*/  IMAD.MOV R3, RZ, RZ, -R3 ;  /* 0x000000ffff037224 */ /* 0x000fe400078e0a03 */
[--C-:B------:R-:W-:Y:S01]  /*38c0*/  @!P2 IMAD.IADD R56, R56, 0x1, -R6.reuse ;  /* 0x000000013838a824 */ /* 0x100fe200078e0a06 */
[----:B------:R-:W-:Y:S01]  /*38d0*/  ISETP.GE.AND P2, PT, R12, RZ, PT ;  /* 0x000000ff0c00720c */ /* 0x000fe20003f46270 */
[----:B------:R-:W-:Y:S01]  /*38e0*/  IMAD R52, R6, R3, R25 ;  /* 0x0000000306347224 */ /* 0x000fe200078e0219 */
[----:B------:R-:W-:Y:S01]  /*38f0*/  LOP3.LUT R12, R0, 0x48, R5, 0xfe, !PT ;  /* 0x00000048000c7812 */ /* 0x000fe200078efe05 */
[--C-:B------:R-:W-:Y:S02]  /*3900*/  @!P4 IMAD.IADD R54, R54, 0x1, -R6.reuse ;  /* 0x000000013636c824 */ /* 0x100fe400078e0a06 */
[----:B------:R-:W-:Y:S01]  /*3910*/  @!P0 IMAD.IADD R194, R194, 0x1, -R6 ;  /* 0x00000001c2c28824 */ /* 0x000fe200078e0a06 */
[----:B------:R-:W-:Y:S01]  /*3920*/  ISETP.GT.U32.AND P4, PT, R6, R52, PT ;  /* 0x000000340600720c */ /* 0x000fe20003f84070 */
[----:B------:R-:W-:Y:S01]  /*3930*/  IMAD.HI.U32 R8, R4, R29, RZ ;  /* 0x0000001d04087227 */ /* 0x000fe200078e00ff */
[----:B------:R-:W-:-:S02]  /*3940*/  IABS R25, R12 ;  /* 0x0000000c00197213 */ /* 0x000fc40000000000 */
[----:B------:R-:W-:Y:S01]  /*3950*/  ISETP.GE.AND P0, PT, R10, RZ, PT ;  /* 0x000000ff0a00720c */ /* 0x000fe20003f06270 */
[----:B------:R-:W-:Y:S01]  /*3960*/  @!P3 IMAD.IADD R192, R192, 0x1, -R6 ;  /* 0x00000001c0c0b824 */ /* 0x000fe200078e0a06 */
[----:B------:R-:W-:Y:S01]  /*3970*/  LOP3.LUT R10, R0, 0x47, R5, 0xfe, !PT ;  /* 0x00000047000a7812 */ /* 0x000fe200078efe05 */
[----:B------:R-:W-:Y:S02]  /*3980*/  @!P5 IMAD.MOV R194, RZ, RZ, -R194 ;  /* 0x000000ffffc2d224 */ /* 0x000fe400078e0ac2 */
[----:B------:R-:W-:Y:S01]  /*3990*/  IMAD.MOV R8, RZ, RZ, -R8 ;  /* 0x000000ffff087224 */ /* 0x000fe200078e0a08 */
[----:B------:R-:W-:Y:S01]  /*39a0*/  ISETP.GT.U32.AND P5, PT, R6, R192, PT ;  /* 0x000000c00600720c */ /* 0x000fe20003fa4070 */
[----:B------:R-:W-:Y:S01]  /*39b0*/  @!P6 IMAD.MOV R58, RZ, RZ, -R58 ;  /* 0x000000ffff3ae224 */ /* 0x000fe200078e0a3a */
[----:B------:R-:W-:Y:S01]  /*39c0*/  ISETP.GE.AND P6, PT, R14, RZ, PT ;  /* 0x000000ff0e00720c */ /* 0x000fe20003fc6270 */
[----:B------:R-:W-:Y:S01]  /*39d0*/  IMAD R46, R6, R8, R29 ;  /* 0x00000008062e7224 */ /* 0x000fe200078e021d */
[----:B------:R-:W-:Y:S01]  /*39e0*/  IABS R9, R10 ;  /* 0x0000000a00097213 */ /* 0x000fe20000000000 */
[----:B------:R-:W-:Y:S01]  /*39f0*/  @!P4 IMAD.IADD R52, R52, 0x1, -R6 ;  /* 0x000000013434c824 */ /* 0x000fe200078e0a06 */
[----:B------:R-:W-:Y:S01]  /*3a00*/  LOP3.LUT R14, R0, 0x49, R5, 0xfe, !PT ;  /* 0x00000049000e7812 */ /* 0x000fe200078efe05 */
[----:B------:R-:W-:Y:S01]  /*3a10*/  IMAD.HI.U32 R8, R4, R25, RZ ;  /* 0x0000001904087227 */ /* 0x000fe200078e00ff */
[----:B------:R-:W-:-:S02]  /*3a20*/  ISETP.GT.U32.AND P3, PT, R6, R46, PT ;  /* 0x0000002e0600720c */ /* 0x000fc40003f64070 */
[----:B------:R-:W-:Y:S01]  /*3a30*/  IABS R29, R14 ;  /* 0x0000000e001d7213 */ /* 0x000fe20000000000 */
[----:B------:R-:W-:Y:S01]  /*3a40*/  @!P2 IMAD.MOV R54, RZ, RZ, -R54 ;  /* 0x000000ffff36a224 */ /* 0x000fe200078e0a36 */
[----:B------:R-:W-:Y:S01]  /*3a50*/  ISETP.GT.U32.AND P2, PT, R6, R52, PT ;  /* 0x000000340600720c */ /* 0x000fe20003f44070 */
[----:B------:R-:W-:Y:S01]  /*3a60*/  IMAD.MOV R8, RZ, RZ, -R8 ;  /* 0x000000ffff087224 */ /* 0x000fe200078e0a08 */
[----:B------:R-:W-:Y:S01]  /*3a70*/  ISETP.GE.AND P4, PT, R10, RZ, PT ;  /* 0x000000ff0a00720c */ /* 0x000fe20003f86270 */
[----:B------:R-:W-:Y:S01]  /*3a80*/  IMAD.HI.U32 R3, R4, R9, RZ ;  /* 0x0000000904037227 */ /* 0x000fe200078e00ff */
[----:B------:R-:W-:-:S03]  /*3a90*/  LOP3.LUT R10, R0, 0x4b, R5, 0xfe, !PT ;  /* 0x0000004b000a7812 */ /* 0x000fc600078efe05 */
[----:B------:R-:W-:Y:S01]  /*3aa0*/  @!P5 IMAD.IADD R192, R192, 0x1, -R6 ;  /* 0x00000001c0c0d824 */ /* 0x000fe200078e0a06 */
[----:B------:R-:W-:Y:S01]  /*3ab0*/  ISETP.GE.AND P5, PT, R12, RZ, PT ;  /* 0x000000ff0c00720c */ /* 0x000fe20003fa6270 */
[----:B------:R-:W-:Y:S01]  /*3ac0*/  IMAD R44, R6, R8, R25 ;  /* 0x00000008062c7224 */ /* 0x000fe200078e0219 */
[C---:B------:R-:W-:Y:S01]  /*3ad0*/  LOP3.LUT R8, R0.reuse, 0x4a, R5, 0xfe, !PT ;  /* 0x0000004a00087812 */ /* 0x040fe200078efe05 */
[----:B------:R-:W-:Y:S01]  /*3ae0*/  IMAD.MOV R3, RZ, RZ, -R3 ;  /* 0x000000ffff037224 */ /* 0x000fe200078e0a03 */
[----:B------:R-:W-:Y:S01]  /*3af0*/  LOP3.LUT R12, R0, 0x4c, R5, 0xfe, !PT ;  /* 0x0000004c000c7812 */ /* 0x000fe200078efe05 */
[----:B------:R-:W-:Y:S01]  /*3b00*/  @!P6 IMAD.MOV R192, RZ, RZ, -R192 ;  /* 0x000000ffffc0e224 */ /* 0x000fe200078e0ac0 */
[C---:B------:R-:W-:Y:S01]  /*3b10*/  ISETP.GT.U32.AND P6, PT, R6.reuse, R44, PT ;  /* 0x0000002c0600720c */ /* 0x040fe20003fc4070 */
[----:B------:R-:W-:Y:S01]  /*3b20*/  IMAD R188, R6, R3, R9 ;  /* 0x0000000306bc7224 */ /* 0x000fe200078e0209 */
[----:B------:R-:W-:Y:S01]  /*3b30*/  IABS R9, R8 ;  /* 0x0000000800097213 */ /* 0x000fe20000000000 */
[----:B------:R-:W-:Y:S01]  /*3b40*/  @!P2 IMAD.IADD R52, R52, 0x1, -R6 ;  /* 0x000000013434a824 */ /* 0x000fe200078e0a06 */
[----:B------:R-:W-:Y:S01]  /*3b50*/  IABS R25, R10 ;  /* 0x0000000a00197213 */ /* 0x000fe20000000000 */
[----:B------:R-:W-:Y:S01]  /*3b60*/  IMAD.HI.U32 R3, R4, R29, RZ ;  /* 0x0000001d04037227 */ /* 0x000fe200078e00ff */
[----:B------:R-:W-:-:S03]  /*3b70*/  ISETP.GT.U32.AND P2, PT, R6, R188, PT ;  /* 0x000000bc0600720c */ /* 0x000fc60003f44070 */
[--C-:B------:R-:W-:Y:S02]  /*3b80*/  @!P3 IMAD.IADD R46, R46, 0x1, -R6.reuse ;  /* 0x000000012e2eb824 */ /* 0x100fe400078e0a06 */
[----:B------:R-:W-:Y:S02]  /*3b90*/  IMAD.MOV R3, RZ, RZ, -R3 ;  /* 0x000000ffff037224 */ /* 0x000fe400078e0a03 */
[----:B------:R-:W-:Y:S01]  /*3ba0*/  @!P6 IMAD.IADD R44, R44, 0x1, -R6 ;  /* 0x000000012c2ce824 */ /* 0x000fe200078e0a06 */
[C---:B------:R-:W-:Y:S01]  /*3bb0*/  ISETP.GT.U32.AND P3, PT, R6.reuse, R46, PT ;  /* 0x0000002e0600720c */ /* 0x040fe20003f64070 */
[----:B------:R-:W-:Y:S01]  /*3bc0*/  IMAD R186, R6, R3, R29 ;  /* 0x0000000306ba7224 */ /* 0x000fe200078e021d */
[----:B------:R-:W-:Y:S01]  /*3bd0*/  IABS R29, R12 ;  /* 0x0000000c001d7213 */ /* 0x000fe20000000000 */
[----:B------:R-:W-:Y:S01]  /*3be0*/  IMAD.HI.U32 R3, R4, R9, RZ ;  /* 0x0000000904037227 */ /* 0x000fe200078e00ff */
[----:B------:R-:W-:-:S03]  /*3bf0*/  ISETP.GT.U32.AND P6, PT, R6, R44, PT ;  /* 0x0000002c0600720c */ /* 0x000fc60003fc4070 */
[----:B------:R-:W-:Y:S02]  /*3c00*/  @!P2 IMAD.IADD R188, R188, 0x1, -R6 ;  /* 0x00000001bcbca824 */ /* 0x000fe400078e0a06 */
[----:B------:R-:W-:Y:S02]  /*3c10*/  IMAD.MOV R3, RZ, RZ, -R3 ;  /* 0x000000ffff037224 */ /* 0x000fe400078e0a03 */
[----:B------:R-:W-:Y:S01]  /*3c20*/  @!P1 IMAD.MOV R56, RZ, RZ, -R56 ;  /* 0x000000ffff389224 */ /* 0x000fe200078e0a38 */
[C---:B------:R-:W-:Y:S01]  /*3c30*/  ISETP.GT.U32.AND P2, PT, R6.reuse, R188, PT ;  /* 0x000000bc0600720c */ /* 0x040fe20003f44070 */
[----:B------:R-:W-:Y:S01]  /*3c40*/  IMAD R42, R6, R3, R9 ;  /* 0x00000003062a7224 */ /* 0x000fe200078e0209 */
[----:B------:R-:W-:Y:S01]  /*3c50*/  ISETP.GE.AND P1, PT, R16, RZ, PT ;  /* 0x000000ff1000720c */ /* 0x000fe20003f26270 */
[--C-:B------:R-:W-:Y:S01]  /*3c60*/  @!P3 IMAD.IADD R46, R46, 0x1, -R6.reuse ;  /* 0x000000012e2eb824 */ /* 0x100fe200078e0a06 */
[----:B------:R-:W-:Y:S01]  /*3c70*/  ISETP.GE.AND P3, PT, R8, RZ, PT ;  /* 0x000000ff0800720c */ /* 0x000fe20003f66270 */
[----:B------:R-:W-:Y:S01]  /*3c80*/  @!P6 IMAD.IADD R44, R44, 0x1, -R6 ;  /* 0x000000012c2ce824 */ /* 0x000fe200078e0a06 */
[----:B------:R-:W-:Y:S01]  /*3c90*/  ISETP.GT.U32.AND P6, PT, R6, R42, PT ;  /* 0x0000002a0600720c */ /* 0x000fe20003fc4070 */
[----:B------:R-:W-:Y:S01]  /*3ca0*/  IMAD.HI.U32 R8, R4, R29, RZ ;  /* 0x0000001d04087227 */ /* 0x000fe200078e00ff */
[----:B------:R-:W-:-:S03]  /*3cb0*/  LOP3.LUT R16, R0, 0x4e, R5, 0xfe, !PT ;  /* 0x0000004e00107812 */ /* 0x000fc600078efe05 */
[----:B------:R-:W-:Y:S01]  /*3cc0*/  IMAD.MOV R8, RZ, RZ, -R8 ;  /* 0x000000ffff087224 */ /* 0x000fe200078e0a08 */
[----:B------:R-:W-:Y:S01]  /*3cd0*/  IABS R31, R16 ;  /* 0x00000010001f7213 */ /* 0x000fe20000000000 */
[----:B------:R-:W-:Y:S01]  /*3ce0*/  @!P2 IMAD.IADD R188, R188, 0x1, -R6 ;  /* 0x00000001bcbca824 */ /* 0x000fe200078e0a06 */
[----:B------:R-:W-:Y:S01]  /*3cf0*/  ISETP.GT.U32.AND P2, PT, R6, R186, PT ;  /* 0x000000ba0600720c */ /* 0x000fe20003f44070 */
[----:B------:R-:W-:-:S04]  /*3d00*/  IMAD.HI.U32 R3, R4, R25, RZ ;  /* 0x0000001904037227 */ /* 0x000fc800078e00ff */
[----:B------:R-:W-:Y:S02]  /*3d10*/  IMAD R40, R6, R8, R29 ;  /* 0x0000000806287224 */ /* 0x000fe400078e021d */
[----:B------:R-:W-:Y:S02]  /*3d20*/  IMAD.MOV R3, RZ, RZ, -R3 ;  /* 0x000000ffff037224 */ /* 0x000fe400078e0a03 */
[----:B------:R-:W-:Y:S01]  /*3d30*/  @!P6 IMAD.IADD R42, R42, 0x1, -R6 ;  /* 0x000000012a2ae824 */ /* 0x000fe200078e0a06 */
[C---:B------:R-:W-:Y:S01]  /*3d40*/  ISETP.GT.U32.AND P6, PT, R6.reuse, R40, PT ;  /* 0x000000280600720c */ /* 0x040fe20003fc4070 */
[----:B------:R-:W-:Y:S01]  /*3d50*/  IMAD R184, R6, R3, R25 ;  /* 0x0000000306b87224 */ /* 0x000fe200078e0219 */
[----:B------:R-:W-:Y:S01]  /*3d60*/  IABS R25, R20 ;  /* 0x0000001400197213 */ /* 0x000fe20000000000 */
[----:B------:R-:W-:Y:S01]  /*3d70*/  @!P1 IMAD.MOV R52, RZ, RZ, -R52 ;  /* 0x000000ffff349224 */ /* 0x000fe200078e0a34 */
[----:B------:R-:W-:Y:S01]  /*3d80*/  ISETP.GE.AND P1, PT, R14, RZ, PT ;  /* 0x000000ff0e00720c */ /* 0x000fe20003f26270 */
[----:B------:R-:W-:Y:S01]  /*3d90*/  @!P2 IMAD.IADD R186, R186, 0x1, -R6 ;  /* 0x00000001babaa824 */ /* 0x000fe200078e0a06 */
[----:B------:R-:W-:Y:S01]  /*3da0*/  LOP3.LUT R14, R0, 0x4d, R5, 0xfe, !PT ;  /* 0x0000004d000e7812 */ /* 0x000fe200078efe05 */
[----:B------:R-:W-:Y:S01]  /*3db0*/  @!P4 IMAD.MOV R188, RZ, RZ, -R188 ;  /* 0x000000ffffbcc224 */ /* 0x000fe200078e0abc */
[----:B------:R-:W-:Y:S01]  /*3dc0*/  ISETP.GT.U32.AND P2, PT, R6, R184, PT ;  /* 0x000000b80600720c */ /* 0x000fe20003f44070 */
[----:B------:R-:W-:Y:S01]  /*3dd0*/  @!P5 IMAD.MOV R44, RZ, RZ, -R44 ;  /* 0x000000ffff2cd224 */ /* 0x000fe200078e0a2c */
[----:B------:R-:W-:Y:S01]  /*3de0*/  IABS R9, R14 ;  /* 0x0000000e00097213 */ /* 0x000fe20000000000 */
[----:B------:R-:W-:-:S04]  /*3df0*/  IMAD.HI.U32 R8, R4, R31, RZ ;  /* 0x0000001f04087227 */ /* 0x000fc800078e00ff */
[----:B------:R-:W-:Y:S02]  /*3e00*/  @!P6 IMAD.IADD R40, R40, 0x1, -R6 ;  /* 0x000000012828e824 */ /* 0x000fe400078e0a06 */
[----:B------:R-:W-:-:S03]  /*3e10*/  IMAD.HI.U32 R3, R4, R9, RZ ;  /* 0x0000000904037227 */ /* 0x000fc600078e00ff */
[----:B------:R-:W-:Y:S01]  /*3e20*/  ISETP.GT.U32.AND P4, PT, R6, R40, PT ;  /* 0x000000280600720c */ /* 0x000fe20003f84070 */
[----:B------:R-:W-:Y:S02]  /*3e30*/  IMAD.MOV R3, RZ, RZ, -R3 ;  /* 0x000000ffff037224 */ /* 0x000fe400078e0a03 */
[----:B------:R-:W-:Y:S01]  /*3e40*/  @!P2 IMAD.IADD R184, R184, 0x1, -R6 ;  /* 0x00000001b8b8a824 */ /* 0x000fe200078e0a06 */
[C---:B------:R-:W-:Y:S01]  /*3e50*/  ISETP.GT.U32.AND P2, PT, R6.reuse, R186, PT ;  /* 0x000000ba0600720c */ /* 0x040fe20003f44070 */
[----:B------:R-:W-:Y:S01]  /*3e60*/  IMAD R34, R6, R3, R9 ;  /* 0x0000000306227224 */ /* 0x000fe200078e0209 */
[----:B------:R-:W-:Y:S01]  /*3e70*/  IABS R9, R22 ;  /* 0x0000001600097213 */ /* 0x000fe20000000000 */
[----:B------:R-:W-:Y:S01]  /*3e80*/  IMAD.HI.U32 R3, R4, R25, RZ ;  /* 0x0000001904037227 */ /* 0x000fe200078e00ff */
[C---:B------:R-:W-:Y:S02]  /*3e90*/  ISETP.GT.U32.AND P6, PT, R6.reuse, R184, PT ;  /* 0x000000b80600720c */ /* 0x040fe40003fc4070 */
[----:B------:R-:W-:Y:S01]  /*3ea0*/  ISETP.GT.U32.AND P5, PT, R6, R34, PT ;  /* 0x000000220600720c */ /* 0x000fe20003fa4070 */
[----:B------:R-:W-:-:S02]  /*3eb0*/  IMAD.MOV R3, RZ, RZ, -R3 ;  /* 0x000000ffff037224 */ /* 0x000fc400078e0a03 */
[----:B------:R-:W-:Y:S01]  /*3ec0*/  @!P4 IMAD.IADD R40, R40, 0x1, -R6 ;  /* 0x000000012828c824 */ /* 0x000fe200078e0a06 */
[----:B------:R-:W-:Y:S01]  /*3ed0*/  ISETP.GE.AND P4, PT, R12, RZ, PT ;  /* 0x000000ff0c00720c */ /* 0x000fe20003f86270 */
[----:B------:R-:W-:Y:S01]  /*3ee0*/  IMAD R30, R6, R3, R25 ;  /* 0x00000003061e7224 */ /* 0x000fe200078e0219 */
[----:B------:R-:W-:Y:S01]  /*3ef0*/  LOP3.LUT R12, R0, 0x53, R5, 0xfe, !PT ;  /* 0x00000053000c7812 */ /* 0x000fe200078efe05 */
[----:B------:R-:W-:-:S04]  /*3f00*/  IMAD.HI.U32 R3, R4, R9, RZ ;  /* 0x0000000904037227 */ /* 0x000fc800078e00ff */
[----:B------:R-:W-:Y:S02]  /*3f10*/  IMAD.MOV R8, RZ, RZ, -R8 ;  /* 0x000000ffff087224 */ /* 0x000fe400078e0a08 */
[----:B------:R-:W-:Y:S01]  /*3f20*/  @!P6 IMAD.IADD R184, R184, 0x1, -R6 ;  /* 0x00000001b8b8e824 */ /* 0x000fe200078e0a06 */
[C---:B------:R-:W-:Y:S01]  /*3f30*/  ISETP.GT.U32.AND P6, PT, R6.reuse, R30, PT ;  /* 0x0000001e0600720c */ /* 0x040fe20003fc4070 */
[----:B------:R-:W-:Y:S02]  /*3f40*/  IMAD.MOV R3, RZ, RZ, -R3 ;  /* 0x000000ffff037224 */ /* 0x000fe400078e0a03 */
[----:B------:R-:W-:Y:S01]  /*3f50*/  @!P0 IMAD.MOV R46, RZ, RZ, -R46 ;  /* 0x000000ffff2e8224 */ /* 0x000fe200078e0a2e */
[C---:B------:R-:W-:Y:S01]  /*3f60*/  ISETP.GT.U32.AND P0, PT, R6.reuse, R42, PT ;  /* 0x0000002a0600720c */ /* 0x040fe20003f04070 */
[----:B------:R-:W-:Y:S01]  /*3f70*/  IMAD R18, R6, R8, R31 ;  /* 0x0000000806127224 */ /* 0x000fe200078e021f */
[----:B------:R-:W-:Y:S01]  /*3f80*/  LOP3.LUT R8, R0, 0x51, R5, 0xfe, !PT ;  /* 0x0000005100087812 */ /* 0x000fe200078efe05 */
[----:B------:R-:W-:-:S02]  /*3f90*/  @!P2 IMAD.IADD R186, R186, 0x1, -R6 ;  /* 0x00000001babaa824 */ /* 0x000fc400078e0a06 */
[----:B------:R-:W-:Y:S01]  /*3fa0*/  @!P5 IMAD.IADD R34, R34, 0x1, -R6 ;  /* 0x000000012222d824 */ /* 0x000fe200078e0a06 */
[C---:B------:R-:W-:Y:S01]  /*3fb0*/  ISETP.GT.U32.AND P2, PT, R6.reuse, R18, PT ;  /* 0x000000120600720c */ /* 0x040fe20003f44070 */
[----:B------:R-:W-:Y:S01]  /*3fc0*/  IMAD R182, R6, R3, R9 ;  /* 0x0000000306b67224 */ /* 0x000fe200078e0209 */
[----:B------:R-:W-:Y:S01]  /*3fd0*/  ISETP.GE.AND P5, PT, R14, RZ, PT ;  /* 0x000000ff0e00720c */ /* 0x000fe20003fa6270 */
[----:B------:R-:W-:Y:S01]  /*3fe0*/  @!P1 IMAD.MOV R186, RZ, RZ, -R186 ;  /* 0x000000ffffba9224 */ /* 0x000fe200078e0aba */
[C---:B------:R-:W-:Y:S01]  /*3ff0*/  ISETP.GT.U32.AND P1, PT, R6.reuse, R34, PT ;  /* 0x000000220600720c */ /* 0x040fe20003f24070 */
[----:B------:R-:W-:Y:S01]  /*4000*/  @!P4 IMAD.MOV R40, RZ, RZ, -R40 ;  /* 0x000000ffff28c224 */ /* 0x000fe200078e0a28 */
[----:B------:R-:W-:Y:S01]  /*4010*/  ISETP.GT.U32.AND P4, PT, R6, R182, PT ;  /* 0x000000b60600720c */ /* 0x000fe20003f84070 */
[--C-:B------:R-:W-:Y:S01]  /*4020*/  @!P6 IMAD.IADD R30, R30, 0x1, -R6.reuse ;  /* 0x000000011e1ee824 */ /* 0x100fe200078e0a06 */
[----:B------:R-:W-:Y:S01]  /*4030*/  IABS R25, R8 ;  /* 0x0000000800197213 */ /* 0x000fe20000000000 */
[----:B------:R-:W-:Y:S01]  /*4040*/  @!P0 IMAD.IADD R42, R42, 0x1, -R6 ;  /* 0x000000012a2a8824 */ /* 0x000fe200078e0a06 */
[----:B------:R-:W-:-:S02]  /*4050*/  ISETP.GE.AND P0, PT, R10, RZ, PT ;  /* 0x000000ff0a00720c */ /* 0x000fc40003f06270 */
[--C-:B------:R-:W-:Y:S01]  /*4060*/  LOP3.LUT R10, R0, 0x52, R5.reuse, 0xfe, !PT ;  /* 0x00000052000a7812 */ /* 0x100fe200078efe05 */
[----:B------:R-:W-:Y:S01]  /*4070*/  IMAD.HI.U32 R3, R4, R25, RZ ;  /* 0x0000001904037227 */ /* 0x000fe200078e00ff */
[----:B------:R-:W-:Y:S02]  /*4080*/  ISETP.GT.U32.AND P6, PT, R6, R30, PT ;  /* 0x0000001e0600720c */ /* 0x000fe40003fc4070 */
[----:B------:R-:W-:Y:S01]  /*4090*/  IABS R9, R10 ;  /* 0x0000000a00097213 */ /* 0x000fe20000000000 */
[--C-:B------:R-:W-:Y:S01]  /*40a0*/  @!P2 IMAD.IADD R18, R18, 0x1, -R6.reuse ;  /* 0x000000011212a824 */ /* 0x100fe200078e0a06 */
[----:B------:R-:W-:Y:S01]  /*40b0*/  ISETP.GE.AND P2, PT, R16, RZ, PT ;  /* 0x000000ff1000720c */ /* 0x000fe20003f46270 */
[--C-:B------:R-:W-:Y:S01]  /*40c0*/  @!P1 IMAD.IADD R34, R34, 0x1, -R6.reuse ;  /* 0x0000000122229824 */ /* 0x100fe200078e0a06 */
[----:B------:R-:W-:Y:S01]  /*40d0*/  LOP3.LUT R16, R0, 0x56, R5, 0xfe, !PT ;  /* 0x0000005600107812 */ /* 0x000fe200078efe05 */
[----:B------:R-:W-:Y:S01]  /*40e0*/  @!P4 IMAD.IADD R182, R182, 0x1, -R6 ;  /* 0x00000001b6b6c824 */ /* 0x000fe200078e0a06 */
[----:B------:R-:W-:Y:S01]  /*40f0*/  ISETP.GE.AND P4, PT, R10, RZ, PT ;  /* 0x000000ff0a00720c */ /* 0x000fe20003f86270 */
[----:B------:R-:W-:Y:S01]  /*4100*/  IMAD.MOV R3, RZ, RZ, -R3 ;  /* 0x000000ffff037224 */ /* 0x000fe200078e0a03 */
[----:B------:R-:W-:Y:S01]  /*4110*/  LOP3.LUT R10, R0, 0x54, R5, 0xfe, !PT ;  /* 0x00000054000a7812 */ /* 0x000fe200078efe05 */
[----:B------:R-:W-:Y:S01]  /*4120*/  @!P3 IMAD.MOV R42, RZ, RZ, -R42 ;  /* 0x000000ffff2ab224 */ /* 0x000fe200078e0a2a */
[C---:B------:R-:W-:Y:S01]  /*4130*/  ISETP.GT.U32.AND P3, PT, R6.reuse, R18, PT ;  /* 0x000000120600720c */ /* 0x040fe20003f64070 */
[----:B------:R-:W-:Y:S01]  /*4140*/  @!P5 IMAD.MOV R34, RZ, RZ, -R34 ;  /* 0x000000ffff22d224 */ /* 0x000fe200078e0a22 */
[C---:B------:R-:W-:Y:S01]  /*4150*/  ISETP.GT.U32.AND P5, PT, R6.reuse, R182, PT ;  /* 0x000000b60600720c */ /* 0x040fe20003fa4070 */
[----:B------:R-:W-:Y:S01]  /*4160*/  IMAD R32, R6, R3, R25 ;  /* 0x0000000306207224 */ /* 0x000fe200078e0219 */
[----:B------:R-:W-:Y:S01]  /*4170*/  IABS R31, R16 ;  /* 0x00000010001f7213 */ /* 0x000fe20000000000 */
[----:B------:R-:W-:Y:S01]  /*4180*/  IMAD.HI.U32 R3, R4, R9, RZ ;  /* 0x0000000904037227 */ /* 0x000fe200078e00ff */
[----:B------:R-:W-:-:S02]  /*4190*/  IABS R25, R10 ;  /* 0x0000000a00197213 */ /* 0x000fc40000000000 */
[----:B------:R-:W-:Y:S01]  /*41a0*/  ISETP.GE.AND P1, PT, R22, RZ, PT ;  /* 0x000000ff1600720c */ /* 0x000fe20003f26270 */
[--C-:B------:R-:W-:Y:S01]  /*41b0*/  @!P6 IMAD.IADD R30, R30, 0x1, -R6.reuse ;  /* 0x000000011e1ee824 */ /* 0x100fe200078e0a06 */
[----:B------:R-:W-:Y:S01]  /*41c0*/  ISETP.GT.U32.AND P6, PT, R6, R32, PT ;  /* 0x000000200600720c */ /* 0x000fe20003fc4070 */
[----:B------:R-:W-:Y:S01]  /*41d0*/  IMAD.MOV R3, RZ, RZ, -R3 ;  /* 0x000000ffff037224 */ /* 0x000fe200078e0a03 */
[----:B------:R-:W-:Y:S01]  /*41e0*/  LOP3.LUT R14, R0, 0x55, R5, 0xfe, !PT ;  /* 0x00000055000e7812 */ /* 0x000fe200078efe05 */
[--C-:B------:R-:W-:Y:S01]  /*41f0*/  @!P3 IMAD.IADD R18, R18, 0x1, -R6.reuse ;  /* 0x000000011212b824 */ /* 0x100fe200078e0a06 */
[----:B------:R-:W-:Y:S01]  /*4200*/  ISETP.GE.AND P3, PT, R8, RZ, PT ;  /* 0x000000ff0800720c */ /* 0x000fe20003f66270 */
[----:B------:R-:W-:Y:S01]  /*4210*/  IMAD R180, R6, R3, R9 ;  /* 0x0000000306b47224 */ /* 0x000fe200078e0209 */
[----:B------:R-:W-:Y:S01]  /*4220*/  IABS R8, R12 ;  /* 0x0000000c00087213 */ /* 0x000fe20000000000 */
[----:B------:R-:W-:Y:S01]  /*4230*/  @!P5 IMAD.IADD R182, R182, 0x1, -R6 ;  /* 0x00000001b6b6d824 */ /* 0x000fe200078e0a06 */
[----:B------:R-:W-:Y:S01]  /*4240*/  LOP3.LUT R22, R0, 0x57, R5, 0xfe, !PT ;  /* 0x0000005700167812 */ /* 0x000fe200078efe05 */
[----:B------:R-:W-:Y:S01]  /*4250*/  @!P2 IMAD.MOV R18, RZ, RZ, -R18 ;  /* 0x000000ffff12a224 */ /* 0x000fe200078e0a12 */
[----:B------:R-:W-:Y:S01]  /*4260*/  ISETP.GT.U32.AND P5, PT, R6, R180, PT ;  /* 0x000000b40600720c */ /* 0x000fe20003fa4070 */
[----:B------:R-:W-:Y:S01]  /*4270*/  IMAD.MOV.U32 R9, RZ, RZ, R8 ;  /* 0x000000ffff097224 */ /* 0x000fe200078e0008 */
[----:B------:R-:W-:Y:S01]  /*4280*/  IABS R29, R14 ;  /* 0x0000000e001d7213 */ /* 0x000fe20000000000 */
[----:B------:R-:W-:-:S02]  /*4290*/  @!P6 IMAD.IADD R32, R32, 0x1, -R6 ;  /* 0x000000012020e824 */ /* 0x000fc400078e0a06 */
[----:B------:R-:W-:-:S03]  /*42a0*/  IMAD.HI.U32 R3, R4, R9, RZ ;  /* 0x0000000904037227 */ /* 0x000fc600078e00ff */
[----:B------:R-:W-:Y:S01]  /*42b0*/  ISETP.GT.U32.AND P6, PT, R6, R32, PT ;  /* 0x000000200600720c */ /* 0x000fe20003fc4070 */
[----:B------:R-:W-:Y:S02]  /*42c0*/  IMAD.MOV R3, RZ, RZ, -R3 ;  /* 0x000000ffff037224 */ /* 0x000fe400078e0a03 */
[----:B------:R-:W-:Y:S01]  /*42d0*/  @!P0 IMAD.MOV R184, RZ, RZ, -R184 ;  /* 0x000000ffffb88224 */ /* 0x000fe200078e0ab8 */
[----:B------:R-:W-:Y:S01]  /*42e0*/  ISETP.GE.AND P0, PT, R20, RZ, PT ;  /* 0x000000ff1400720c */ /* 0x000fe20003f06270 */
[----:B------:R-:W-:Y:S01]  /*42f0*/  @!P5 IMAD.IADD R180, R180, 0x1, -R6 ;  /* 0x00000001b4b4d824 */ /* 0x000fe200078e0a06 */
[----:B------:R-:W-:Y:S01]  /*4300*/  ISETP.GE.AND P5, PT, R12, RZ, PT ;  /* 0x000000ff0c00720c */ /* 0x000fe20003fa6270 */
[----:B------:R-:W-:Y:S01]  /*4310*/  IMAD R28, R6, R3, R9 ;  /* 0x00000003061c7224 */ /* 0x000fe200078e0209 */
[----:B------:R-:W-:Y:S01]  /*4320*/  LOP3.LUT R12, R0, 0x5a, R5, 0xfe, !PT ;  /* 0x0000005a000c7812 */ /* 0x000fe200078efe05 */
[----:B------:R-:W-:Y:S01]  /*4330*/  IMAD.HI.U32 R9, R4, R31, RZ ;  /* 0x0000001f04097227 */ /* 0x000fe200078e00ff */
[----:B------:R-:W-:-:S03]  /*4340*/  ISETP.GT.U32.AND P2, PT, R6, R180, PT ;  /* 0x000000b40600720c */ /* 0x000fc60003f44070 */
[----:B------:R-:W-:-:S04]  /*4350*/  IMAD.HI.U32 R3, R4, R25, RZ ;  /* 0x0000001904037227 */ /* 0x000fc800078e00ff */
[--C-:B------:R-:W-:Y:S01]  /*4360*/  @!P6 IMAD.IADD R32, R32, 0x1, -R6.reuse ;  /* 0x000000012020e824 */ /* 0x100fe200078e0a06 */
[C---:B------:R-:W-:Y:S01]  /*4370*/  ISETP.GT.U32.AND P6, PT, R6.reuse, R28, PT ;  /* 0x0000001c0600720c */ /* 0x040fe20003fc4070 */
[----:B------:R-:W-:Y:S02]  /*4380*/  IMAD.MOV R9, RZ, RZ, -R9 ;  /* 0x000000ffff097224 */ /* 0x000fe400078e0a09 */
[----:B------:R-:W-:Y:S02]  /*4390*/  IMAD.MOV R3, RZ, RZ, -R3 ;  /* 0x000000ffff037224 */ /* 0x000fe400078e0a03 */
[C---:B------:R-:W-:Y:S01]  /*43a0*/  IMAD R20, R6.reuse, R9, R31 ;  /* 0x0000000906147224 */ /* 0x040fe200078e021f */
[----:B------:R-:W-:Y:S01]  /*43b0*/  IABS R31, R26 ;  /* 0x0000001a001f7213 */ /* 0x000fe20000000000 */
[----:B------:R-:W-:Y:S01]  /*43c0*/  IMAD R178, R6, R3, R25 ;  /* 0x0000000306b27224 */ /* 0x000fe200078e0219 */
[----:B------:R-:W-:Y:S01]  /*43d0*/  IABS R3, R22 ;  /* 0x0000001600037213 */ /* 0x000fe20000000000 */
[----:B------:R-:W-:Y:S01]  /*43e0*/  @!P2 IMAD.IADD R180, R180, 0x1, -R6 ;  /* 0x00000001b4b4a824 */ /* 0x000fe200078e0a06 */
[----:B------:R-:W-:Y:S01]  /*43f0*/  ISETP.GT.U32.AND P2, PT, R6, R20, PT ;  /* 0x000000140600720c */ /* 0x000fe20003f44070 */
[----:B------:R-:W-:-:S04]  /*4400*/  IMAD.HI.U32 R8, R4, R29, RZ ;  /* 0x0000001d04087227 */ /* 0x000fc800078e00ff */
[----:B------:R-:W-:Y:S02]  /*4410*/  IMAD.MOV.U32 R9, RZ, RZ, R3 ;  /* 0x000000ffff097224 */ /* 0x000fe400078e0003 */
[----:B------:R-:W-:Y:S01]  /*4420*/  @!P3 IMAD.MOV R32, RZ, RZ, -R32 ;  /* 0x000000ffff20b224 */ /* 0x000fe200078e0a20 */
[----:B------:R-:W-:Y:S01]  /*4430*/  ISETP.GE.AND P3, PT, R10, RZ, PT ;  /* 0x000000ff0a00720c */ /* 0x000fe20003f66270 */
[----:B------:R-:W-:Y:S01]  /*4440*/  IMAD.MOV R8, RZ, RZ, -R8 ;  /* 0x000000ffff087224 */ /* 0x000fe200078e0a08 */
[----:B------:R-:W-:Y:S01]  /*4450*/  LOP3.LUT R10, R0, 0x58, R5, 0xfe, !PT ;  /* 0x00000058000a7812 */ /* 0x000fe200078efe05 */
[----:B------:R-:W-:Y:S02]  /*4460*/  @!P6 IMAD.IADD R28, R28, 0x1, -R6 ;  /* 0x000000011c1ce824 */ /* 0x000fe400078e0a06 */
[----:B------:R-:W-:-:S03]  /*4470*/  IMAD.HI.U32 R3, R4, R9, RZ ;  /* 0x0000000904037227 */ /* 0x000fc600078e00ff */
[C---:B------:R-:W-:Y:S01]  /*4480*/  ISETP.GT.U32.AND P6, PT, R6.reuse, R28, PT ;  /* 0x0000001c0600720c */ /* 0x040fe20003fc4070 */
[----:B------:R-:W-:Y:S01]  /*4490*/  IMAD R176, R6, R8, R29 ;  /* 0x0000000806b07224 */ /* 0x000fe200078e021d */
[----:B------:R-:W-:Y:S01]  /*44a0*/  IABS R8, R10 ;  /* 0x0000000a00087213 */ /* 0x000fe20000000000 */
[----:B------:R-:W-:Y:S02]  /*44b0*/  IMAD.MOV R3, RZ, RZ, -R3 ;  /* 0x000000ffff037224 */ /* 0x000fe400078e0a03 */
[----:B------:R-:W-:Y:S02]  /*44c0*/  @!P2 IMAD.IADD R20, R20, 0x1, -R6 ;  /* 0x000000011414a824 */ /* 0x000fe400078e0a06 */
[C---:B------:R-:W-:Y:S02]  /*44d0*/  IMAD R174, R6.reuse, R3, R9 ;  /* 0x0000000306ae7224 */ /* 0x040fe400078e0209 */
[----:B------:R-:W-:Y:S01]  /*44e0*/  IMAD.MOV.U32 R9, RZ, RZ, R8 ;  /* 0x000000ffff097224 */ /* 0x000fe200078e0008 */
[C---:B------:R-:W-:Y:S01]  /*44f0*/  ISETP.GT.U32.AND P2, PT, R6.reuse, R20, PT ;  /* 0x000000140600720c */ /* 0x040fe20003f44070 */
[----:B------:R-:W-:Y:S01]  /*4500*/  @!P0 IMAD.MOV R30, RZ, RZ, -R30 ;  /* 0x000000ffff1e8224 */ /* 0x000fe200078e0a1e */
[----:B------:R-:W-:Y:S01]  /*4510*/  ISETP.GT.U32.AND P0, PT, R6, R178, PT ;  /* 0x000000b20600720c */ /* 0x000fe20003f04070 */
[----:B------:R-:W-:Y:S01]  /*4520*/  IMAD.HI.U32 R3, R4, R9, RZ ;  /* 0x0000000904037227 */ /* 0x000fe200078e00ff */
[----:B------:R-:W-:-:S03]  /*4530*/  LOP3.LUT R8, R0, 0x59, R5, 0xfe, !PT ;  /* 0x0000005900087812 */ /* 0x000fc600078efe05 */
[----:B------:R-:W-:Y:S01]  /*4540*/  @!P1 IMAD.MOV R182, RZ, RZ, -R182 ;  /* 0x000000ffffb69224 */ /* 0x000fe200078e0ab6 */
[----:B------:R-:W-:Y:S01]  /*4550*/  ISETP.GT.U32.AND P1, PT, R6, R176, PT ;  /* 0x000000b00600720c */ /* 0x000fe20003f24070 */
[----:B------:R-:W-:Y:S01]  /*4560*/  @!P6 IMAD.IADD R28, R28, 0x1, -R6 ;  /* 0x000000011c1ce824 */ /* 0x000fe200078e0a06 */
[----:B------:R-:W-:Y:S01]  /*4570*/  IABS R25, R8 ;  /* 0x0000000800197213 */ /* 0x000fe20000000000 */
[----:B------:R-:W-:Y:S01]  /*4580*/  IMAD.MOV R3, RZ, RZ, -R3 ;  /* 0x000000ffff037224 */ /* 0x000fe200078e0a03 */
[----:B------:R-:W-:Y:S01]  /*4590*/  ISETP.GE.AND P6, PT, R14, RZ, PT ;  /* 0x000000ff0e00720c */ /* 0x000fe20003fc6270 */
[----:B------:R-:W-:Y:S01]  /*45a0*/  @!P5 IMAD.MOV R28, RZ, RZ, -R28 ;  /* 0x000000ffff1cd224 */ /* 0x000fe200078e0a1c */
[C---:B------:R-:W-:Y:S01]  /*45b0*/  ISETP.GT.U32.AND P5, PT, R6.reuse, R174, PT ;  /* 0x000000ae0600720c */ /* 0x040fe20003fa4070 */
[----:B------:R-:W-:Y:S01]  /*45c0*/  IMAD R172, R6, R3, R9 ;  /* 0x0000000306ac7224 */ /* 0x000fe200078e0209 */
[----:B------:R-:W-:Y:S01]  /*45d0*/  IABS R9, R12 ;  /* 0x0000000c00097213 */ /* 0x000fe20000000000 */
[--C-:B------:R-:W-:Y:S01]  /*45e0*/  @!P2 IMAD.IADD R20, R20, 0x1, -R6.reuse ;  /* 0x000000011414a824 */ /* 0x100fe200078e0a06 */
        /* <DEDUP_REMOVED lines=8> */
[----:B------:R-:W-:Y:S01]  /*4670*/  @!P5 IMAD.IADD R174, R174, 0x1, -R6 ;  /* 0x00000001aeaed824 */ /* 0x000fe200078e0a06 */
[----:B------:R-:W-:Y:S01]  /*4680*/  ISETP.GE.AND P5, PT, R8, RZ, PT ;  /* 0x000000ff0800720c */ /* 0x000fe20003fa6270 */
[----:B------:R-:W-:Y:S01]  /*4690*/  IMAD.MOV R3, RZ, RZ, -R3 ;  /* 0x000000ffff037224 */ /* 0x000fe200078e0a03 */
[----:B------:R-:W-:Y:S01]  /*46a0*/  LOP3.LUT R16, R0, 0x5e, R5, 0xfe, !PT ;  /* 0x0000005e00107812 */ /* 0x000fe200078efe05 */
[----:B------:R-:W-:Y:S01]  /*46b0*/  @!P4 IMAD.MOV R180, RZ, RZ, -R180 ;  /* 0x000000ffffb4c224 */ /* 0x000fe200078e0ab4 */
[----:B------:R-:W-:Y:S01]  /*46c0*/  ISETP.GT.U32.AND P4, PT, R6, R176, PT ;  /* 0x000000b00600720c */ /* 0x000fe20003f84070 */
[----:B------:R-:W-:Y:S01]  /*46d0*/  @!P2 IMAD.IADD R172, R172, 0x1, -R6 ;  /* 0x00000001acaca824 */ /* 0x000fe200078e0a06 */
[C---:B------:R-:W-:Y:S01]  /*46e0*/  ISETP.GT.U32.AND P2, PT, R6.reuse, R174, PT ;  /* 0x000000ae0600720c */ /* 0x040fe20003f44070 */
[----:B------:R-:W-:Y:S02]  /*46f0*/  IMAD R170, R6, R3, R25 ;  /* 0x0000000306aa7224 */ /* 0x000fe400078e0219 */
[----:B------:R-:W-:-:S04]  /*4700*/  IMAD.HI.U32 R3, R4, R9, RZ ;  /* 0x0000000904037227 */ /* 0x000fc800078e00ff */
[----:B------:R-:W-:Y:S01]  /*4710*/  @!P1 IMAD.IADD R178, R178, 0x1, -R6 ;  /* 0x00000001b2b29824 */ /* 0x000fe200078e0a06 */
[----:B------:R-:W-:Y:S01]  /*4720*/  ISETP.GE.AND P1, PT, R22, RZ, PT ;  /* 0x000000ff1600720c */ /* 0x000fe20003f26270 */
[----:B------:R-:W-:Y:S02]  /*4730*/  IMAD.MOV R3, RZ, RZ, -R3 ;  /* 0x000000ffff037224 */ /* 0x000fe400078e0a03 */
[----:B------:R-:W-:Y:S01]  /*4740*/  @!P3 IMAD.MOV R178, RZ, RZ, -R178 ;  /* 0x000000ffffb2b224 */ /* 0x000fe200078e0ab2 */
[C---:B------:R-:W-:Y:S01]  /*4750*/  ISETP.GT.U32.AND P3, PT, R6.reuse, R170, PT ;  /* 0x000000aa0600720c */ /* 0x040fe20003f64070 */
[----:B------:R-:W-:Y:S02]  /*4760*/  IMAD R166, R6, R3, R9 ;  /* 0x0000000306a67224 */ /* 0x000fe400078e0209 */
[--C-:B------:R-:W-:Y:S02]  /*4770*/  @!P2 IMAD.IADD R174, R174, 0x1, -R6.reuse ;  /* 0x00000001aeaea824 */ /* 0x100fe400078e0a06 */
[----:B------:R-:W-:Y:S01]  /*4780*/  @!P4 IMAD.IADD R176, R176, 0x1, -R6 ;  /* 0x00000001b0b0c824 */ /* 0x000fe200078e0a06 */
[----:B------:R-:W-:Y:S01]  /*4790*/  ISETP.GT.U32.AND P2, PT, R6, R166, PT ;  /* 0x000000a60600720c */ /* 0x000fe20003f44070 */
[----:B------:R-:W-:Y:S01]  /*47a0*/  IMAD.HI.U32 R8, R4, R29, RZ ;  /* 0x0000001d04087227 */ /* 0x000fe200078e00ff */
[----:B------:R-:W-:-:S02]  /*47b0*/  ISETP.GE.AND P4, PT, R10, RZ, PT ;  /* 0x000000ff0a00720c */ /* 0x000fc40003f86270 */
[--C-:B------:R-:W-:Y:S01]  /*47c0*/  LOP3.LUT R10, R0, 0x5b, R5.reuse, 0xfe, !PT ;  /* 0x0000005b000a7812 */ /* 0x100fe200078efe05 */
[----:B------:R-:W-:Y:S01]  /*47d0*/  @!P6 IMAD.MOV R176, RZ, RZ, -R176 ;  /* 0x000000ffffb0e224 */ /* 0x000fe200078e0ab0 */
[----:B------:R-:W-:Y:S01]  /*47e0*/  ISETP.GT.U32.AND P6, PT, R6, R172, PT ;  /* 0x000000ac0600720c */ /* 0x000fe20003fc4070 */
[----:B------:R-:W-:Y:S01]  /*47f0*/  @!P3 IMAD.IADD R170, R170, 0x1, -R6 ;  /* 0x00000001aaaab824 */ /* 0x000fe200078e0a06 */
[----:B------:R-:W-:Y:S01]  /*4800*/  IABS R25, R10 ;  /* 0x0000000a00197213 */ /* 0x000fe20000000000 */
[----:B------:R-:W-:Y:S01]  /*4810*/  IMAD.MOV R8, RZ, RZ, -R8 ;  /* 0x000000ffff087224 */ /* 0x000fe200078e0a08 */
[----:B------:R-:W-:Y:S01]  /*4820*/  ISETP.GE.AND P3, PT, R14, RZ, PT ;  /* 0x000000ff0e00720c */ /* 0x000fe20003f66270 */
[----:B------:R-:W-:Y:S01]  /*4830*/  @!P0 IMAD.MOV R20, RZ, RZ, -R20 ;  /* 0x000000ffff148224 */ /* 0x000fe200078e0a14 */
[----:B------:R-:W-:Y:S01]  /*4840*/  ISETP.GE.AND P0, PT, R12, RZ, PT ;  /* 0x000000ff0c00720c */ /* 0x000fe20003f06270 */
[----:B------:R-:W-:Y:S01]  /*4850*/  @!P2 IMAD.IADD R166, R166, 0x1, -R6 ;  /* 0x00000001a6a6a824 */ /* 0x000fe200078e0a06 */
[----:B------:R-:W-:Y:S01]  /*4860*/  ISETP.GT.U32.AND P2, PT, R6, R170, PT ;  /* 0x000000aa0600720c */ /* 0x000fe20003f44070 */
[----:B------:R-:W-:Y:S01]  /*4870*/  IMAD.HI.U32 R3, R4, R25, RZ ;  /* 0x0000001904037227 */ /* 0x000fe200078e00ff */
[----:B------:R-:W-:-:S03]  /*4880*/  LOP3.LUT R14, R0, 0x5d, R5, 0xfe, !PT ;  /* 0x0000005d000e7812 */ /* 0x000fc600078efe05 */
[----:B------:R-:W-:Y:S01]  /*4890*/  IMAD.MOV R3, RZ, RZ, -R3 ;  /* 0x000000ffff037224 */ /* 0x000fe200078e0a03 */
[----:B------:R-:W-:Y:S01]  /*48a0*/  IABS R9, R14 ;  /* 0x0000000e00097213 */ /* 0x000fe20000000000 */
[----:B------:R-:W-:Y:S01]  /*48b0*/  IMAD R12, R6, R8, R29 ;  /* 0x00000008060c7224 */ /* 0x000fe200078e021d */
[----:B------:R-:W-:Y:S01]  /*48c0*/  IABS R29, R24 ;  /* 0x00000018001d7213 */ /* 0x000fe20000000000 */
[----:B------:R-:W-:Y:S01]  /*48d0*/  @!P6 IMAD.IADD R172, R172, 0x1, -R6 ;  /* 0x00000001acace824 */ /* 0x000fe200078e0a06 */
[----:B------:R-:W-:Y:S01]  /*48e0*/  ISETP.GE.AND P6, PT, R10, RZ, PT ;  /* 0x000000ff0a00720c */ /* 0x000fe20003fc6270 */
[----:B------:R-:W-:Y:S01]  /*48f0*/  @!P1 IMAD.MOV R174, RZ, RZ, -R174 ;  /* 0x000000ffffae9224 */ /* 0x000fe200078e0aae */
[C---:B------:R-:W-:Y:S01]  /*4900*/  ISETP.GT.U32.AND P1, PT, R6.reuse, R166, PT ;  /* 0x000000a60600720c */ /* 0x040fe20003f24070 */
[----:B------:R-:W-:Y:S01]  /*4910*/  IMAD R10, R6, R3, R25 ;  /* 0x00000003060a7224 */ /* 0x000fe200078e0219 */
[----:B------:R-:W-:Y:S01]  /*4920*/  IABS R25, R16 ;  /* 0x0000001000197213 */ /* 0x000fe20000000000 */
[----:B------:R-:W-:Y:S01]  /*4930*/  @!P2 IMAD.IADD R170, R170, 0x1, -R6 ;  /* 0x00000001aaaaa824 */ /* 0x000fe200078e0a06 */
[C---:B------:R-:W-:Y:S01]  /*4940*/  ISETP.GT.U32.AND P2, PT, R6.reuse, R12, PT ;  /* 0x0000000c0600720c */ /* 0x040fe20003f44070 */
[----:B------:R-:W-:Y:S01]  /*4950*/  @!P4 IMAD.MOV R172, RZ, RZ, -R172 ;  /* 0x000000ffffacc224 */ /* 0x000fe200078e0aac */
[----:B------:R-:W-:Y:S01]  /*4960*/  ISETP.GT.U32.AND P4, PT, R6, R10, PT ;  /* 0x0000000a0600720c */ /* 0x000fe20003f84070 */
[----:B------:R-:W-:-:S04]  /*4970*/  IMAD.HI.U32 R3, R4, R9, RZ ;  /* 0x0000000904037227 */ /* 0x000fc800078e00ff */
[----:B------:R-:W-:Y:S02]  /*4980*/  IMAD.MOV R3, RZ, RZ, -R3 ;  /* 0x000000ffff037224 */ /* 0x000fe400078e0a03 */
[--C-:B------:R-:W-:Y:S01]  /*4990*/  @!P1 IMAD.IADD R166, R166, 0x1, -R6.reuse ;  /* 0x00000001a6a69824 */ /* 0x100fe200078e0a06 */
[----:B------:R-:W-:Y:S01]  /*49a0*/  ISETP.GE.AND P1, PT, R14, RZ, PT ;  /* 0x000000ff0e00720c */ /* 0x000fe20003f26270 */
[----:B------:R-:W-:Y:S02]  /*49b0*/  IMAD R14, R6, R3, R9 ;  /* 0x00000003060e7224 */ /* 0x000fe400078e0209 */
[--C-:B------:R-:W-:Y:S02]  /*49c0*/  @!P2 IMAD.IADD R12, R12, 0x1, -R6.reuse ;  /* 0x000000010c0ca824 */ /* 0x100fe400078e0a06 */
[----:B------:R-:W-:Y:S01]  /*49d0*/  @!P4 IMAD.IADD R10, R10, 0x1, -R6 ;  /* 0x000000010a0ac824 */ /* 0x000fe200078e0a06 */
[C---:B------:R-:W-:Y:S01]  /*49e0*/  ISETP.GT.U32.AND P4, PT, R6.reuse, R14, PT ;  /* 0x0000000e0600720c */ /* 0x040fe20003f84070 */
[----:B------:R-:W-:Y:S01]  /*49f0*/  @!P5 IMAD.MOV R170, RZ, RZ, -R170 ;  /* 0x000000ffffaad224 */ /* 0x000fe200078e0aaa */
[----:B------:R-:W-:Y:S01]  /*4a00*/  ISETP.GT.U32.AND P2, PT, R6, R12, PT ;  /* 0x0000000c0600720c */ /* 0x000fe20003f44070 */
[----:B------:R-:W-:Y:S01]  /*4a10*/  IMAD.HI.U32 R9, R4, R31, RZ ;  /* 0x0000001f04097227 */ /* 0x000fe200078e00ff */
[----:B------:R-:W-:-:S03]  /*4a20*/  ISETP.GT.U32.AND P5, PT, R6, R10, PT ;  /* 0x0000000a0600720c */ /* 0x000fc60003fa4070 */
[----:B------:R-:W-:-:S04]  /*4a30*/  IMAD.HI.U32 R8, R4, R29, RZ ;  /* 0x0000001d04087227 */ /* 0x000fc800078e00ff */
[----:B------:R-:W-:Y:S02]  /*4a40*/  IMAD.MOV R9, RZ, RZ, -R9 ;  /* 0x000000ffff097224 */ /* 0x000fe400078e0a09 */
[----:B------:R-:W-:Y:S02]  /*4a50*/  IMAD.MOV R8, RZ, RZ, -R8 ;  /* 0x000000ffff087224 */ /* 0x000fe400078e0a08 */
[--C-:B------:R-:W-:Y:S02]  /*4a60*/  @!P4 IMAD.IADD R14, R14, 0x1, -R6.reuse ;  /* 0x000000010e0ec824 */ /* 0x100fe400078e0a06 */
[----:B------:R-:W-:Y:S01]  /*4a70*/  IMAD R22, R6, R9, R31 ;  /* 0x0000000906167224 */ /* 0x000fe200078e021f */
[----:B------:R-:W-:Y:S01]  /*4a80*/  LOP3.LUT R31, R0, 0x63, R5, 0xfe, !PT ;  /* 0x00000063001f7812 */ /* 0x000fe200078efe05 */
[----:B------:R-:W-:Y:S01]  /*4a90*/  @!P2 IMAD.IADD R12, R12, 0x1, -R6 ;  /* 0x000000010c0ca824 */ /* 0x000fe200078e0a06 */
[----:B------:R-:W-:Y:S01]  /*4aa0*/  ISETP.GT.U32.AND P4, PT, R6, R14, PT ;  /* 0x0000000e0600720c */ /* 0x000fe20003f84070 */
[----:B------:R-:W-:-:S04]  /*4ab0*/  IMAD.HI.U32 R3, R4, R25, RZ ;  /* 0x0000001904037227 */ /* 0x000fc800078e00ff */
[----:B------:R-:W-:Y:S01]  /*4ac0*/  IMAD R162, R6, R8, R29 ;  /* 0x0000000806a27224 */ /* 0x000fe200078e021d */
[----:B------:R-:W-:Y:S01]  /*4ad0*/  LOP3.LUT R29, R0, 0x61, R5, 0xfe, !PT ;  /* 0x00000061001d7812 */ /* 0x000fe200078efe05 */
[----:B------:R-:W-:Y:S01]  /*4ae0*/  @!P3 IMAD.MOV R12, RZ, RZ, -R12 ;  /* 0x000000ffff0cb224 */ /* 0x000fe200078e0a0c */
[----:B------:R-:W-:Y:S01]  /*4af0*/  ISETP.GT.U32.AND P3, PT, R6, R22, PT ;  /* 0x000000160600720c */ /* 0x000fe20003f64070 */
[----:B------:R-:W-:Y:S01]  /*4b00*/  IMAD.MOV R3, RZ, RZ, -R3 ;  /* 0x000000ffff037224 */ /* 0x000fe200078e0a03 */
[----:B------:R-:W-:Y:S01]  /*4b10*/  IABS R9, R29 ;  /* 0x0000001d00097213 */ /* 0x000fe20000000000 */
[----:B------:R-:W-:Y:S01]  /*4b20*/  @!P5 IMAD.IADD R10, R10, 0x1, -R6 ;  /* 0x000000010a0ad824 */ /* 0x000fe200078e0a06 */
[----:B------:R-:W-:Y:S01]  /*4b30*/  ISETP.GT.U32.AND P2, PT, R6, R162, PT ;  /* 0x000000a20600720c */ /* 0x000fe20003f44070 */
[----:B------:R-:W-:Y:S01]  /*4b40*/  @!P0 IMAD.MOV R166, RZ, RZ, -R166 ;  /* 0x000000ffffa68224 */ /* 0x000fe200078e0aa6 */
[----:B------:R-:W-:Y:S01]  /*4b50*/  ISETP.GE.AND P0, PT, R16, RZ, PT ;  /* 0x000000ff1000720c */ /* 0x000fe20003f06270 */
[----:B------:R-:W-:Y:S01]  /*4b60*/  IMAD R16, R6, R3, R25 ;  /* 0x0000000306107224 */ /* 0x000fe200078e0219 */
[----:B------:R-:W-:Y:S01]  /*4b70*/  IABS R25, R31 ;  /* 0x0000001f00197213 */ /* 0x000fe20000000000 */
[----:B------:R-:W-:Y:S01]  /*4b80*/  @!P6 IMAD.MOV R10, RZ, RZ, -R10 ;  /* 0x000000ffff0ae224 */ /* 0x000fe200078e0a0a */
[----:B------:R-:W-:Y:S01]  /*4b90*/  ISETP.GE.AND P6, PT, R24, RZ, PT ;  /* 0x000000ff1800720c */ /* 0x000fe20003fc6270 */
[----:B------:R-:W-:Y:S01]  /*4ba0*/  IMAD.HI.U32 R3, R4, R9, RZ ;  /* 0x0000000904037227 */ /* 0x000fe200078e00ff */
[----:B------:R-:W-:-:S02]  /*4bb0*/  LOP3.LUT R24, R0, 0x62, R5, 0xfe, !PT ;  /* 0x0000006200187812 */ /* 0x000fc400078efe05 */
[----:B------:R-:W-:Y:S01]  /*4bc0*/  ISETP.GT.U32.AND P5, PT, R6, R16, PT ;  /* 0x000000100600720c */ /* 0x000fe20003fa4070 */
[----:B------:R-:W-:Y:S01]  /*4bd0*/  IMAD.MOV R3, RZ, RZ, -R3 ;  /* 0x000000ffff037224 */ /* 0x000fe200078e0a03 */
[----:B------:R-:W-:Y:S01]  /*4be0*/  IABS R8, R24 ;  /* 0x0000001800087213 */ /* 0x000fe20000000000 */
[--C-:B------:R-:W-:Y:S01]  /*4bf0*/  @!P4 IMAD.IADD R14, R14, 0x1, -R6.reuse ;  /* 0x000000010e0ec824 */ /* 0x100fe200078e0a06 */
[----:B------:R-:W-:Y:S01]  /*4c00*/  ISETP.GE.AND P4, PT, R26, RZ, PT ;  /* 0x000000ff1a00720c */ /* 0x000fe20003f86270 */
[----:B------:R-:W-:Y:S02]  /*4c10*/  @!P3 IMAD.IADD R22, R22, 0x1, -R6 ;  /* 0x000000011616b824 */ /* 0x000fe400078e0a06 */
[C---:B------:R-:W-:Y:S02]  /*4c20*/  IMAD R26, R6.reuse, R3, R9 ;  /* 0x00000003061a7224 */ /* 0x040fe400078e0209 */
[----:B------:R-:W-:Y:S01]  /*4c30*/  IMAD.MOV.U32 R9, RZ, RZ, R8 ;  /* 0x000000ffff097224 */ /* 0x000fe200078e0008 */
[----:B------:R-:W-:Y:S01]  /*4c40*/  ISETP.GT.U32.AND P3, PT, R6, R22, PT ;  /* 0x000000160600720c */ /* 0x000fe20003f64070 */
[----:B------:R-:W-:Y:S01]  /*4c50*/  @!P2 IMAD.IADD R162, R162, 0x1, -R6 ;  /* 0x00000001a2a2a824 */ /* 0x000fe200078e0a06 */
[----:B------:R-:W-:Y:S01]  /*4c60*/  LOP3.LUT R8, R0, 0x64, R5, 0xfe, !PT ;  /* 0x0000006400087812 */ /* 0x000fe200078efe05 */
[----:B------:R-:W-:Y:S01]  /*4c70*/  @!P1 IMAD.MOV R14, RZ, RZ, -R14 ;  /* 0x000000ffff0e9224 */ /* 0x000fe200078e0a0e */
[----:B------:R-:W-:Y:S01]  /*4c80*/  ISETP.GT.U32.AND P1, PT, R6, R26, PT ;  /* 0x0000001a0600720c */ /* 0x000fe20003f24070 */
[----:B------:R-:W-:Y:S01]  /*4c90*/  IMAD.HI.U32 R3, R4, R9, RZ ;  /* 0x0000000904037227 */ /* 0x000fe200078e00ff */
[----:B------:R-:W-:-:S03]  /*4ca0*/  ISETP.GT.U32.AND P2, PT, R6, R162, PT ;  /* 0x000000a20600720c */ /* 0x000fc60003f44070 */
[----:B------:R-:W-:Y:S02]  /*4cb0*/  @!P5 IMAD.IADD R16, R16, 0x1, -R6 ;  /* 0x000000011010d824 */ /* 0x000fe400078e0a06 */
[----:B------:R-:W-:Y:S02]  /*4cc0*/  IMAD.MOV R160, RZ, RZ, -R3 ;  /* 0x000000ffffa07224 */ /* 0x000fe400078e0a03 */
[----:B------:R-:W-:Y:S01]  /*4cd0*/  IMAD.HI.U32 R3, R4, R25, RZ ;  /* 0x0000001904037227 */ /* 0x000fe200078e00ff */
[----:B------:R-:W-:-:S03]  /*4ce0*/  ISETP.GT.U32.AND P5, PT, R6, R16, PT ;  /* 0x000000100600720c */ /* 0x000fc60003fa4070 */
[----:B------:R-:W-:Y:S01]  /*4cf0*/  IMAD R160, R6, R160, R9 ;  /* 0x000000a006a07224 */ /* 0x000fe200078e0209 */
[----:B------:R-:W-:Y:S01]  /*4d00*/  IABS R9, R8 ;  /* 0x0000000800097213 */ /* 0x000fe20000000000 */
[----:B------:R-:W-:Y:S02]  /*4d10*/  IMAD.MOV R3, RZ, RZ, -R3 ;  /* 0x000000ffff037224 */ /* 0x000fe400078e0a03 */
[--C-:B------:R-:W-:Y:S01]  /*4d20*/  @!P3 IMAD.IADD R22, R22, 0x1, -R6.reuse ;  /* 0x000000011616b824 */ /* 0x100fe200078e0a06 */
[----:B------:R-:W-:Y:S01]  /*4d30*/  ISETP.GT.U32.AND P3, PT, R6, R160, PT ;  /* 0x000000a00600720c */ /* 0x000fe20003f64070 */
[--C-:B------:R-:W-:Y:S02]  /*4d40*/  @!P1 IMAD.IADD R26, R26, 0x1, -R6.reuse ;  /* 0x000000011a1a9824 */ /* 0x100fe400078e0a06 */
[----:B------:R-:W-:Y:S01]  /*4d50*/  @!P2 IMAD.IADD R162, R162, 0x1, -R6 ;  /* 0x00000001a2a2a824 */ /* 0x000fe200078e0a06 */
[----:B------:R-:W-:Y:S01]  /*4d60*/  ISETP.GE.AND P2, PT, R24, RZ, PT ;  /* 0x000000ff1800720c */ /* 0x000fe20003f46270 */
[C---:B------:R-:W-:Y:S01]  /*4d70*/  IMAD R158, R6.reuse, R3, R25 ;  /* 0x00000003069e7224 */ /* 0x040fe200078e0219 */
[----:B------:R-:W-:Y:S01]  /*4d80*/  ISETP.GT.U32.AND P1, PT, R6, R26, PT ;  /* 0x0000001a0600720c */ /* 0x000fe20003f24070 */
[----:B------:R-:W-:Y:S01]  /*4d90*/  @!P6 IMAD.MOV R162, RZ, RZ, -R162 ;  /* 0x000000ffffa2e224 */ /* 0x000fe200078e0aa2 */
[----:B------:R-:W-:Y:S01]  /*4da0*/  LOP3.LUT R24, R0, 0x65, R5, 0xfe, !PT ;  /* 0x0000006500187812 */ /* 0x000fe200078efe05 */
[----:B------:R-:W-:Y:S01]  /*4db0*/  @!P5 IMAD.IADD R16, R16, 0x1, -R6 ;  /* 0x000000011010d824 */ /* 0x000fe200078e0a06 */
[----:B------:R-:W-:Y:S01]  /*4dc0*/  ISETP.GT.U32.AND P6, PT, R6, R158, PT ;  /* 0x0000009e0600720c */ /* 0x000fe20003fc4070 */
[----:B------:R-:W-:Y:S01]  /*4dd0*/  IMAD.HI.U32 R3, R4, R9, RZ ;  /* 0x0000000904037227 */ /* 0x000fe200078e00ff */
[----:B------:R-:W-:-:S02]  /*4de0*/  ISETP.GE.AND P5, PT, R29, RZ, PT ;  /* 0x000000ff1d00720c */ /* 0x000fc40003fa6270 */
[----:B------:R-:W-:Y:S01]  /*4df0*/  IABS R25, R24 ;  /* 0x0000001800197213 */ /* 0x000fe20000000000 */
[----:B------:R-:W-:Y:S01]  /*4e00*/  @!P3 IMAD.IADD R160, R160, 0x1, -R6 ;  /* 0x00000001a0a0b824 */ /* 0x000fe200078e0a06 */
[----:B------:R-:W-:Y:S01]  /*4e10*/  ISETP.GE.AND P3, PT, R8, RZ, PT ;  /* 0x000000ff0800720c */ /* 0x000fe20003f66270 */
[----:B------:R-:W-:Y:S01]  /*4e20*/  IMAD.MOV R3, RZ, RZ, -R3 ;  /* 0x000000ffff037224 */ /* 0x000fe200078e0a03 */
[----:B------:R-:W-:Y:S01]  /*4e30*/  LOP3.LUT R8, R0, 0x66, R5, 0xfe, !PT ;  /* 0x0000006600087812 */ /* 0x000fe200078efe05 */
[----:B------:R-:W-:Y:S01]  /*4e40*/  @!P4 IMAD.MOV R22, RZ, RZ, -R22 ;  /* 0x000000ffff16c224 */ /* 0x000fe200078e0a16 */
[----:B------:R-:W-:Y:S01]  /*4e50*/  ISETP.GT.U32.AND P4, PT, R6, R160, PT ;  /* 0x000000a00600720c */ /* 0x000fe20003f84070 */
[--C-:B------:R-:W-:Y:S01]  /*4e60*/  @!P1 IMAD.IADD R26, R26, 0x1, -R6.reuse ;  /* 0x000000011a1a9824 */ /* 0x100fe200078e0a06 */
[----:B------:R-:W-:Y:S01]  /*4e70*/  ISETP.GE.AND P1, PT, R24, RZ, PT ;  /* 0x000000ff1800720c */ /* 0x000fe20003f26270 */
[----:B------:R-:W-:Y:S01]  /*4e80*/  IMAD R154, R6, R3, R9 ;  /* 0x00000003069a7224 */ /* 0x000fe200078e0209 */
[----:B------:R-:W-:Y:S01]  /*4e90*/  LOP3.LUT R24, R0, 0x67, R5, 0xfe, !PT ;  /* 0x0000006700187812 */ /* 0x000fe200078efe05 */
[----:B------:R-:W-:-:S02]  /*4ea0*/  @!P6 IMAD.IADD R158, R158, 0x1, -R6 ;  /* 0x000000019e9ee824 */ /* 0x000fc400078e0a06 */
[----:B------:R-:W-:Y:S01]  /*4eb0*/  @!P5 IMAD.MOV R26, RZ, RZ, -R26 ;  /* 0x000000ffff1ad224 */ /* 0x000fe200078e0a1a */
[----:B------:R-:W-:Y:S01]  /*4ec0*/  ISETP.GT.U32.AND P5, PT, R6, R154, PT ;  /* 0x0000009a0600720c */ /* 0x000fe20003fa4070 */
[----:B------:R-:W-:Y:S01]  /*4ed0*/  IMAD.HI.U32 R3, R4, R25, RZ ;  /* 0x0000001904037227 */ /* 0x000fe200078e00ff */
[----:B------:R-:W-:Y:S02]  /*4ee0*/  ISETP.GT.U32.AND P6, PT, R6, R158, PT ;  /* 0x0000009e0600720c */ /* 0x000fe40003fc4070 */
[----:B------:R-:W-:Y:S01]  /*4ef0*/  IABS R29, R24 ;  /* 0x00000018001d7213 */ /* 0x000fe20000000000 */
[----:B------:R-:W-:Y:S02]  /*4f00*/  IMAD.MOV R3, RZ, RZ, -R3 ;  /* 0x000000ffff037224 */ /* 0x000fe400078e0a03 */
[----:B------:R-:W-:Y:S01]  /*4f10*/  @!P4 IMAD.IADD R160, R160, 0x1, -R6 ;  /* 0x00000001a0a0c824 */ /* 0x000fe200078e0a06 */
[----:B------:R-:W-:Y:S01]  /*4f20*/  ISETP.GE.AND P4, PT, R8, RZ, PT ;  /* 0x000000ff0800720c */ /* 0x000fe20003f86270 */
[----:B------:R-:W-:Y:S01]  /*4f30*/  IMAD R36, R6, R3, R25 ;  /* 0x0000000306247224 */ /* 0x000fe200078e0219 */
[----:B------:R-:W-:Y:S01]  /*4f40*/  IABS R8, R8 ;  /* 0x0000000800087213 */ /* 0x000fe20000000000 */
[----:B------:R-:W-:Y:S01]  /*4f50*/  @!P0 IMAD.MOV R16, RZ, RZ, -R16 ;  /* 0x000000ffff108224 */ /* 0x000fe200078e0a10 */
[----:B------:R-:W-:Y:S01]  /*4f60*/  ISETP.GE.AND P0, PT, R31, RZ, PT ;  /* 0x000000ff1f00720c */ /* 0x000fe20003f06270 */
[----:B------:R-:W-:Y:S01]  /*4f70*/  @!P5 IMAD.IADD R154, R154, 0x1, -R6 ;  /* 0x000000019a9ad824 */ /* 0x000fe200078e0a06 */
[----:B------:R-:W-:Y:S01]  /*4f80*/  IABS R31, R33 ;  /* 0x00000021001f7213 */ /* 0x000fe20000000000 */
[----:B------:R-:W-:-:S02]  /*4f90*/  IMAD.MOV.U32 R25, RZ, RZ, R8 ;  /* 0x000000ffff197224 */ /* 0x000fc400078e0008 */
[----:B------:R-:W-:Y:S01]  /*4fa0*/  @!P6 IMAD.IADD R158, R158, 0x1, -R6 ;  /* 0x000000019e9ee824 */ /* 0x000fe200078e0a06 */
[----:B------:R-:W-:Y:S01]  /*4fb0*/  ISETP.GT.U32.AND P6, PT, R6, R36, PT ;  /* 0x000000240600720c */ /* 0x000fe20003fc4070 */
[----:B------:R-:W-:Y:S01]  /*4fc0*/  IMAD.HI.U32 R3, R4, R25, RZ ;  /* 0x0000001904037227 */ /* 0x000fe200078e00ff */
[----:B------:R-:W-:-:S03]  /*4fd0*/  ISETP.GT.U32.AND P5, PT, R6, R154, PT ;  /* 0x0000009a0600720c */ /* 0x000fc60003fa4070 */
[----:B------:R-:W-:-:S04]  /*4fe0*/  IMAD.HI.U32 R8, R4, R29, RZ ;  /* 0x0000001d04087227 */ /* 0x000fc800078e00ff */
[----:B------:R-:W-:Y:S02]  /*4ff0*/  IMAD.MOV R3, RZ, RZ, -R3 ;  /* 0x000000ffff037224 */ /* 0x000fe400078e0a03 */
[----:B------:R-:W-:Y:S02]  /*5000*/  IMAD.MOV R8, RZ, RZ, -R8 ;  /* 0x000000ffff087224 */ /* 0x000fe400078e0a08 */
[----:B------:R-:W-:Y:S01]  /*5010*/  IMAD R118, R6, R3, R25 ;  /* 0x0000000306767224 */ /* 0x000fe200078e0219 */
[----:B------:R-:W-:Y:S01]  /*5020*/  LOP3.LUT R3, R0, 0x69, R5, 0xfe, !PT ;  /* 0x0000006900037812 */ /* 0x000fe200078efe05 */
[----:B------:R-:W-:Y:S01]  /*5030*/  @!P6 IMAD.IADD R36, R36, 0x1, -R6 ;  /* 0x000000012424e824 */ /* 0x000fe200078e0a06 */
[----:B------:R-:W-:Y:S01]  /*5040*/  ISETP.GE.AND P6, PT, R33, RZ, PT ;  /* 0x000000ff2100720c */ /* 0x000fe20003fc6270 */
[----:B------:R-:W-:Y:S01]  /*5050*/  IMAD R38, R6, R8, R29 ;  /* 0x0000000806267224 */ /* 0x000fe200078e021d */
[----:B------:R-:W-:Y:S01]  /*5060*/  SHF.R.U32.HI R8, RZ, 0x6, R88 ;  /* 0x00000006ff087819 */ /* 0x000fe20000011658 */
[----:B------:R-:W-:Y:S01]  /*5070*/  @!P5 IMAD.IADD R154, R154, 0x1, -R6 ;  /* 0x000000019a9ad824 */ /* 0x000fe200078e0a06 */
[C---:B------:R-:W-:Y:S01]  /*5080*/  ISETP.GT.U32.AND P5, PT, R6.reuse, R118, PT ;  /* 0x000000760600720c */ /* 0x040fe20003fa4070 */
[----:B------:R-:W-:Y:S01]  /*5090*/  @!P0 IMAD.MOV R158, RZ, RZ, -R158 ;  /* 0x000000ffff9e8224 */ /* 0x000fe200078e0a9e */
[C---:B------:R-:W-:Y:S01]  /*50a0*/  ISETP.GT.U32.AND P0, PT, R6.reuse, R36, PT ;  /* 0x000000240600720c */ /* 0x040fe20003f04070 */
[----:B------:R-:W-:Y:S01]  /*50b0*/  @!P3 IMAD.MOV R154, RZ, RZ, -R154 ;  /* 0x000000ffff9ab224 */ /* 0x000fe200078e0a9a */
[----:B------:R-:W-:Y:S01]  /*50c0*/  ISETP.GT.U32.AND P3, PT, R6, R38, PT ;  /* 0x000000260600720c */ /* 0x000fe20003f64070 */
[----:B------:R-:W-:Y:S01]  /*50d0*/  IMAD.HI.U32 R9, R4, R31, RZ ;  /* 0x0000001f04097227 */ /* 0x000fe200078e00ff */
[----:B------:R-:W-:-:S02]  /*50e0*/  IABS R25, R3 ;  /* 0x0000000300197213 */ /* 0x000fc40000000000 */
[----:B------:R-:W-:Y:S01]  /*50f0*/  LOP3.LUT R33, R0, 0x6b, R5, 0xfe, !PT ;  /* 0x0000006b00217812 */ /* 0x000fe200078efe05 */
[----:B------:R-:W-:Y:S02]  /*5100*/  IMAD.MOV R9, RZ, RZ, -R9 ;  /* 0x000000ffff097224 */ /* 0x000fe400078e0a09 */
[----:B------:R-:W-:Y:S01]  /*5110*/  @!P2 IMAD.MOV R160, RZ, RZ, -R160 ;  /* 0x000000ffffa0a224 */ /* 0x000fe200078e0aa0 */
[----:B------:R-:W-:Y:S01]  /*5120*/  ISETP.GE.AND P2, PT, R24, RZ, PT ;  /* 0x000000ff1800720c */ /* 0x000fe20003f46270 */
[--C-:B------:R-:W-:Y:S01]  /*5130*/  @!P5 IMAD.IADD R118, R118, 0x1, -R6.reuse ;  /* 0x000000017676d824 */ /* 0x100fe200078e0a06 */
[----:B------:R-:W-:Y:S01]  /*5140*/  LOP3.LUT R24, R0, 0x6a, R5, 0xfe, !PT ;  /* 0x0000006a00187812 */ /* 0x000fe200078efe05 */
[--C-:B------:R-:W-:Y:S01]  /*5150*/  @!P0 IMAD.IADD R36, R36, 0x1, -R6.reuse ;  /* 0x0000000124248824 */ /* 0x100fe200078e0a06 */
[----:B------:R-:W-:Y:S01]  /*5160*/  ISETP.GE.AND P0, PT, R3, RZ, PT ;  /* 0x000000ff0300720c */ /* 0x000fe20003f06270 */
[----:B------:R-:W-:Y:S01]  /*5170*/  IMAD R108, R6, R9, R31 ;  /* 0x00000009066c7224 */ /* 0x000fe200078e021f */
[----:B------:R-:W-:Y:S01]  /*5180*/  SGXT.U32 R3, R8, 0x1 ;  /* 0x000000010803781a */ /* 0x000fe20000000000 */
[----:B------:R-:W-:Y:S01]  /*5190*/  @!P3 IMAD.IADD R38, R38, 0x1, -R6 ;  /* 0x000000012626b824 */ /* 0x000fe200078e0a06 */
[----:B------:R-:W-:Y:S01]  /*51a0*/  ISETP.GT.U32.AND P3, PT, R6, R118, PT ;  /* 0x000000760600720c */ /* 0x000fe20003f64070 */
[----:B------:R-:W-:Y:S01]  /*51b0*/  IMAD.HI.U32 R8, R4, R25, RZ ;  /* 0x0000001904087227 */ /* 0x000fe200078e00ff */
[----:B------:R-:W-:-:S02]  /*51c0*/  ISETP.GT.U32.AND P5, PT, R6, R108, PT ;  /* 0x0000006c0600720c */ /* 0x000fc40003fa4070 */
[----:B------:R-:W-:Y:S01]  /*51d0*/  IABS R29, R24 ;  /* 0x00000018001d7213 */ /* 0x000fe20000000000 */
[----:B------:R-:W-:Y:S01]  /*51e0*/  IMAD.MOV R8, RZ, RZ, -R8 ;  /* 0x000000ffff087224 */ /* 0x000fe200078e0a08 */
[----:B------:R-:W-:Y:S01]  /*51f0*/  IABS R31, R33 ;  /* 0x00000021001f7213 */ /* 0x000fe20000000000 */
[----:B------:R-:W-:Y:S02]  /*5200*/  @!P1 IMAD.MOV R36, RZ, RZ, -R36 ;  /* 0x000000ffff249224 */ /* 0x000fe400078e0a24 */
[----:B------:R-:W-:Y:S02]  /*5210*/  IMAD R106, R6, R8, R25 ;  /* 0x00000008066a7224 */ /* 0x000fe400078e0219 */
[----:B------:R-:W-:-:S04]  /*5220*/  IMAD.HI.U32 R9, R4, R29, RZ ;  /* 0x0000001d04097227 */ /* 0x000fc800078e00ff */
[----:B------:R-:W-:Y:S01]  /*5230*/  @!P3 IMAD.IADD R118, R118, 0x1, -R6 ;  /* 0x000000017676b824 */ /* 0x000fe200078e0a06 */
[----:B------:R-:W-:Y:S01]  /*5240*/  ISETP.GT.U32.AND P3, PT, R6, R106, PT ;  /* 0x0000006a0600720c */ /* 0x000fe20003f64070 */
[----:B------:R-:W-:-:S04]  /*5250*/  IMAD.HI.U32 R8, R4, R31, RZ ;  /* 0x0000001f04087227 */ /* 0x000fc800078e00ff */
[----:B------:R-:W-:Y:S01]  /*5260*/  @!P5 IMAD.IADD R108, R108, 0x1, -R6 ;  /* 0x000000016c6cd824 */ /* 0x000fe200078e0a06 */
[C---:B------:R-:W-:Y:S01]  /*5270*/  ISETP.GT.U32.AND P5, PT, R6.reuse, R38, PT ;  /* 0x000000260600720c */ /* 0x040fe20003fa4070 */
[----:B------:R-:W-:Y:S02]  /*5280*/  IMAD.MOV R9, RZ, RZ, -R9 ;  /* 0x000000ffff097224 */ /* 0x000fe400078e0a09 */
[----:B------:R-:W-:Y:S01]  /*5290*/  IMAD.MOV R8, RZ, RZ, -R8 ;  /* 0x000000ffff087224 */ /* 0x000fe200078e0a08 */
[C---:B------:R-:W-:Y:S01]  /*52a0*/  ISETP.GT.U32.AND P1, PT, R6.reuse, R108, PT ;  /* 0x0000006c0600720c */ /* 0x040fe20003f24070 */
[C---:B------:R-:W-:Y:S01]  /*52b0*/  IMAD R48, R6.reuse, R9, R29 ;  /* 0x0000000906307224 */ /* 0x040fe200078e021d */
[----:B------:R-:W-:Y:S01]  /*52c0*/  IABS R9, R35 ;  /* 0x0000002300097213 */ /* 0x000fe20000000000 */
[----:B------:R-:W-:Y:S01]  /*52d0*/  IMAD R104, R6, R8, R31 ;  /* 0x0000000806687224 */ /* 0x000fe200078e021f */
[----:B------:R-:W-:Y:S01]  /*52e0*/  LOP3.LUT R31, R0, 0x6d, R5, 0xfe, !PT ;  /* 0x0000006d001f7812 */ /* 0x000fe200078efe05 */
[----:B------:R-:W-:-:S02]  /*52f0*/  @!P3 IMAD.IADD R106, R106, 0x1, -R6 ;  /* 0x000000016a6ab824 */ /* 0x000fc400078e0a06 */
[----:B------:R-:W-:Y:S01]  /*5300*/  IMAD.HI.U32 R8, R4, R9, RZ ;  /* 0x0000000904087227 */ /* 0x000fe200078e00ff */
[----:B------:R-:W-:Y:S02]  /*5310*/  ISETP.GT.U32.AND P3, PT, R6, R104, PT ;  /* 0x000000680600720c */ /* 0x000fe40003f64070 */
[----:B------:R-:W-:Y:S01]  /*5320*/  IABS R25, R31 ;  /* 0x0000001f00197213 */ /* 0x000fe20000000000 */
[----:B------:R-:W-:Y:S01]  /*5330*/  @!P5 IMAD.IADD R38, R38, 0x1, -R6 ;  /* 0x000000012626d824 */ /* 0x000fe200078e0a06 */
[----:B------:R-:W-:Y:S01]  /*5340*/  ISETP.GT.U32.AND P5, PT, R6, R48, PT ;  /* 0x000000300600720c */ /* 0x000fe20003fa4070 */
[----:B------:R-:W-:Y:S02]  /*5350*/  IMAD.MOV R8, RZ, RZ, -R8 ;  /* 0x000000ffff087224 */ /* 0x000fe400078e0a08 */
[----:B------:R-:W-:Y:S01]  /*5360*/  @!P1 IMAD.IADD R108, R108, 0x1, -R6 ;  /* 0x000000016c6c9824 */ /* 0x000fe200078e0a06 */
[----:B------:R-:W-:Y:S01]  /*5370*/  ISETP.GE.AND P1, PT, R24, RZ, PT ;  /* 0x000000ff1800720c */ /* 0x000fe20003f26270 */
[----:B------:R-:W-:-:S02]  /*5380*/  IMAD R102, R6, R8, R9 ;  /* 0x0000000806667224 */ /* 0x000fc400078e0209 */
[----:B------:R-:W-:Y:S02]  /*5390*/  @!P6 IMAD.MOV R108, RZ, RZ, -R108 ;  /* 0x000000ffff6ce224 */ /* 0x000fe400078e0a6c */
[----:B------:R-:W-:Y:S01]  /*53a0*/  @!P3 IMAD.IADD R104, R104, 0x1, -R6 ;  /* 0x000000016868b824 */ /* 0x000fe200078e0a06 */
[C---:B------:R-:W-:Y:S01]  /*53b0*/  ISETP.GT.U32.AND P3, PT, R6.reuse, R106, PT ;  /* 0x0000006a0600720c */ /* 0x040fe20003f64070 */
[----:B------:R-:W-:Y:S01]  /*53c0*/  @!P2 IMAD.MOV R38, RZ, RZ, -R38 ;  /* 0x000000ffff26a224 */ /* 0x000fe200078e0a26 */
[----:B------:R-:W-:Y:S01]  /*53d0*/  ISETP.GT.U32.AND P6, PT, R6, R102, PT ;  /* 0x000000660600720c */ /* 0x000fe20003fc4070 */
[----:B------:R-:W-:Y:S01]  /*53e0*/  @!P5 IMAD.IADD R48, R48, 0x1, -R6 ;  /* 0x000000013030d824 */ /* 0x000fe200078e0a06 */
[----:B------:R-:W-:Y:S01]  /*53f0*/  ISETP.GE.AND P5, PT, R33, RZ, PT ;  /* 0x000000ff2100720c */ /* 0x000fe20003fa6270 */
[----:B------:R-:W-:Y:S01]  /*5400*/  IMAD.HI.U32 R8, R4, R25, RZ ;  /* 0x0000001904087227 */ /* 0x000fe200078e00ff */
[----:B------:R-:W-:Y:S02]  /*5410*/  LOP3.LUT R33, R0, 0x6e, R5, 0xfe, !PT ;  /* 0x0000006e00217812 */ /* 0x000fe400078efe05 */
[C---:B------:R-:W-:Y:S01]  /*5420*/  ISETP.GT.U32.AND P2, PT, R6.reuse, R48, PT ;  /* 0x000000300600720c */ /* 0x040fe20003f44070 */
[----:B------:R-:W-:Y:S01]  /*5430*/  IMAD.MOV R8, RZ, RZ, -R8 ;  /* 0x000000ffff087224 */ /* 0x000fe200078e0a08 */
[----:B------:R-:W-:Y:S01]  /*5440*/  IABS R29, R33 ;  /* 0x00000021001d7213 */ /* 0x000fe20000000000 */
[----:B------:R-:W-:Y:S01]  /*5450*/  @!P4 IMAD.MOV R118, RZ, RZ, -R118 ;  /* 0x000000ffff76c224 */ /* 0x000fe200078e0a76 */
[----:B------:R-:W-:Y:S01]  /*5460*/  ISETP.GT.U32.AND P4, PT, R6, R104, PT ;  /* 0x000000680600720c */ /* 0x000fe20003f84070 */
[--C-:B------:R-:W-:Y:S01]  /*5470*/  @!P3 IMAD.IADD R106, R106, 0x1, -R6.reuse ;  /* 0x000000016a6ab824 */ /* 0x100fe200078e0a06 */
[----:B------:R-:W-:Y:S01]  /*5480*/  ISETP.GE.AND P3, PT, R35, RZ, PT ;  /* 0x000000ff2300720c */ /* 0x000fe20003f66270 */
[----:B------:R-:W-:Y:S01]  /*5490*/  @!P6 IMAD.IADD R102, R102, 0x1, -R6 ;  /* 0x000000016666e824 */ /* 0x000fe200078e0a06 */
[----:B------:R-:W-:Y:S01]  /*54a0*/  ISETP.GE.AND P6, PT, R33, RZ, PT ;  /* 0x000000ff2100720c */ /* 0x000fe20003fc6270 */
[----:B------:R-:W-:-:S02]  /*54b0*/  IMAD R100, R6, R8, R25 ;  /* 0x0000000806647224 */ /* 0x000fc400078e0219 */
[----:B------:R-:W-:Y:S01]  /*54c0*/  @!P0 IMAD.MOV R106, RZ, RZ, -R106 ;  /* 0x000000ffff6a8224 */ /* 0x000fe200078e0a6a */
[----:B------:R-:W-:Y:S01]  /*54d0*/  ISETP.GT.U32.AND P0, PT, R6, R102, PT ;  /* 0x000000660600720c */ /* 0x000fe20003f04070 */
[----:B------:R-:W-:-:S04]  /*54e0*/  IMAD.HI.U32 R8, R4, R29, RZ ;  /* 0x0000001d04087227 */ /* 0x000fc800078e00ff */
[----:B------:R-:W-:Y:S01]  /*54f0*/  @!P2 IMAD.IADD R48, R48, 0x1, -R6 ;  /* 0x000000013030a824 */ /* 0x000fe200078e0a06 */
[----:B------:R-:W-:Y:S01]  /*5500*/  ISETP.GT.U32.AND P2, PT, R6, R100, PT ;  /* 0x000000640600720c */ /* 0x000fe20003f44070 */
[----:B------:R-:W-:Y:S02]  /*5510*/  IMAD.MOV R8, RZ, RZ, -R8 ;  /* 0x000000ffff087224 */ /* 0x000fe400078e0a08 */
[--C-:B------:R-:W-:Y:S01]  /*5520*/  @!P4 IMAD.IADD R104, R104, 0x1, -R6.reuse ;  /* 0x000000016868c824 */ /* 0x100fe200078e0a06 */
[----:B------:R-:W-:Y:S01]  /*5530*/  ISETP.GE.AND P4, PT, R31, RZ, PT ;  /* 0x000000ff1f00720c */ /* 0x000fe20003f86270 */
[----:B------:R-:W-:Y:S01]  /*5540*/  IMAD R62, R6, R8, R29 ;  /* 0x00000008063e7224 */ /* 0x000fe200078e021d */
[--C-:B------:R-:W-:Y:S01]  /*5550*/  LOP3.LUT R8, R0, 0x6f, R5.reuse, 0xfe, !PT ;  /* 0x0000006f00087812 */ /* 0x100fe200078efe05 */
[----:B------:R-:W-:Y:S01]  /*5560*/  @!P0 IMAD.IADD R102, R102, 0x1, -R6 ;  /* 0x0000000166668824 */ /* 0x000fe200078e0a06 */
[--C-:B------:R-:W-:Y:S01]  /*5570*/  LOP3.LUT R31, R0, 0x71, R5.reuse, 0xfe, !PT ;  /* 0x00000071001f7812 */ /* 0x100fe200078efe05 */
[----:B------:R-:W-:Y:S01]  /*5580*/  @!P5 IMAD.MOV R104, RZ, RZ, -R104 ;  /* 0x000000ffff68d224 */ /* 0x000fe200078e0a68 */
[----:B------:R-:W-:Y:S01]  /*5590*/  ISETP.GT.U32.AND P0, PT, R6, R62, PT ;  /* 0x0000003e0600720c */ /* 0x000fe20003f04070 */
[----:B------:R-:W-:Y:S01]  /*55a0*/  @!P1 IMAD.MOV R48, RZ, RZ, -R48 ;  /* 0x000000ffff309224 */ /* 0x000fe200078e0a30 */
[----:B------:R-:W-:Y:S01]  /*55b0*/  IABS R29, R8 ;  /* 0x00000008001d7213 */ /* 0x000fe20000000000 */
[----:B------:R-:W-:Y:S01]  /*55c0*/  @!P2 IMAD.IADD R100, R100, 0x1, -R6 ;  /* 0x000000016464a824 */ /* 0x000fe200078e0a06 */
[----:B------:R-:W-:Y:S01]  /*55d0*/  ISETP.GE.AND P2, PT, R8, RZ, PT ;  /* 0x000000ff0800720c */ /* 0x000fe20003f46270 */
[----:B------:R-:W-:Y:S01]  /*55e0*/  @!P3 IMAD.MOV R102, RZ, RZ, -R102 ;  /* 0x000000ffff66b224 */ /* 0x000fe200078e0a66 */
[----:B------:R-:W-:Y:S01]  /*55f0*/  LOP3.LUT R8, R0, 0x70, R5, 0xfe, !PT ;  /* 0x0000007000087812 */ /* 0x000fe200078efe05 */
[----:B------:R-:W-:Y:S01]  /*5600*/  IMAD R152, R3, R190, RZ ;  /* 0x000000be03987224 */ /* 0x000fe200078e02ff */
[----:B------:R-:W-:-:S02]  /*5610*/  ISETP.GT.U32.AND P1, PT, R6, R100, PT ;  /* 0x000000640600720c */ /* 0x000fc40003f24070 */
[----:B------:R-:W-:Y:S01]  /*5620*/  ISETP.GE.AND P5, PT, R8, RZ, PT ;  /* 0x000000ff0800720c */ /* 0x000fe20003fa6270 */
[----:B------:R-:W-:Y:S01]  /*5630*/  IMAD R124, R190, 0x2, R152 ;  /* 0x00000002be7c7824 */ /* 0x000fe200078e0298 */
[----:B------:R-:W-:Y:S01]  /*5640*/  IABS R33, R8 ;  /* 0x0000000800217213 */ /* 0x000fe20000000000 */
[----:B------:R-:W-:Y:S01]  /*5650*/  IMAD.HI.U32 R8, R4, R29, RZ ;  /* 0x0000001d04087227 */ /* 0x000fe200078e00ff */
[----:B------:R-:W-:-:S03]  /*5660*/  IABS R35, R31 ;  /* 0x0000001f00237213 */ /* 0x000fc60000000000 */
[----:B------:R-:W-:Y:S02]  /*5670*/  @!P0 IMAD.IADD R62, R62, 0x1, -R6 ;  /* 0x000000013e3e8824 */ /* 0x000fe400078e0a06 */
[----:B------:R-:W-:Y:S02]  /*5680*/  IMAD.MOV R8, RZ, RZ, -R8 ;  /* 0x000000ffff087224 */ /* 0x000fe400078e0a08 */
[----:B------:R-:W-:Y:S01]  /*5690*/  @!P1 IMAD.IADD R100, R100, 0x1, -R6 ;  /* 0x0000000164649824 */ /* 0x000fe200078e0a06 */
[C---:B------:R-:W-:Y:S01]  /*56a0*/  ISETP.GT.U32.AND P0, PT, R6.reuse, R62, PT ;  /* 0x0000003e0600720c */ /* 0x040fe20003f04070 */
[----:B------:R-:W-:Y:S01]  /*56b0*/  IMAD R98, R6, R8, R29 ;  /* 0x0000000806627224 */ /* 0x000fe200078e021d */
[----:B------:R-:W-:Y:S01]  /*56c0*/  ISETP.GE.AND P1, PT, R31, RZ, PT ;  /* 0x000000ff1f00720c */ /* 0x000fe20003f26270 */
[----:B------:R-:W-:-:S03]  /*56d0*/  IMAD.HI.U32 R8, R4, R33, RZ ;  /* 0x0000002104087227 */ /* 0x000fc600078e00ff */
[----:B------:R-:W-:Y:S01]  /*56e0*/  ISETP.GT.U32.AND P3, PT, R6, R98, PT ;  /* 0x000000620600720c */ /* 0x000fe20003f64070 */
[----:B------:R-:W-:Y:S02]  /*56f0*/  IMAD.MOV R8, RZ, RZ, -R8 ;  /* 0x000000ffff087224 */ /* 0x000fe400078e0a08 */
[----:B------:R-:W-:-:S04]  /*5700*/  IMAD.HI.U32 R29, R4, R35, RZ ;  /* 0x00000023041d7227 */ /* 0x000fc800078e00ff */
[----:B------:R-:W-:Y:S01]  /*5710*/  IMAD R96, R6, R8, R33 ;  /* 0x0000000806607224 */ /* 0x000fe200078e0221 */
[----:B------:R-:W-:Y:S01]  /*5720*/  IABS R33, R41 ;  /* 0x0000002900217213 */ /* 0x000fe20000000000 */
[----:B------:R-:W-:Y:S02]  /*5730*/  @!P0 IMAD.IADD R62, R62, 0x1, -R6 ;  /* 0x000000013e3e8824 */ /* 0x000fe400078e0a06 */
[----:B------:R-:W-:Y:S01]  /*5740*/  @!P4 IMAD.MOV R100, RZ, RZ, -R100 ;  /* 0x000000ffff64c224 */ /* 0x000fe200078e0a64 */
[----:B------:R-:W-:Y:S01]  /*5750*/  ISETP.GT.U32.AND P0, PT, R6, R96, PT ;  /* 0x000000600600720c */ /* 0x000fe20003f04070 */
[----:B------:R-:W-:Y:S01]  /*5760*/  IMAD.MOV R29, RZ, RZ, -R29 ;  /* 0x000000ffff1d7224 */ /* 0x000fe200078e0a1d */
[----:B------:R-:W-:Y:S01]  /*5770*/  ISETP.GE.AND P4, PT, R39, RZ, PT ;  /* 0x000000ff2700720c */ /* 0x000fe20003f86270 */
[----:B------:R-:W-:Y:S01]  /*5780*/  @!P3 IMAD.IADD R98, R98, 0x1, -R6 ;  /* 0x000000016262b824 */ /* 0x000fe200078e0a06 */
[----:B------:R-:W-:Y:S01]  /*5790*/  LOP3.LUT R39, R0, 0x73, R5, 0xfe, !PT ;  /* 0x0000007300277812 */ /* 0x000fe200078efe05 */
[----:B------:R-:W-:Y:S01]  /*57a0*/  IMAD R80, R6, R29, R35 ;  /* 0x0000001d06507224 */ /* 0x000fe200078e0223 */
[----:B------:R-:W-:Y:S01]  /*57b0*/  IABS R35, R43 ;  /* 0x0000002b00237213 */ /* 0x000fe20000000000 */
[----:B------:R-:W-:Y:S01]  /*57c0*/  IMAD.HI.U32 R31, R4, R37, RZ ;  /* 0x00000025041f7227 */ /* 0x000fe200078e00ff */
[----:B------:R-:W-:-:S02]  /*57d0*/  IABS R29, R39 ;  /* 0x00000027001d7213 */ /* 0x000fc40000000000 */
[----:B------:R-:W-:Y:S01]  /*57e0*/  ISETP.GT.U32.AND P3, PT, R6, R98, PT ;  /* 0x000000620600720c */ /* 0x000fe20003f64070 */
[----:B------:R-:W-:Y:S02]  /*57f0*/  IMAD.MOV R31, RZ, RZ, -R31 ;  /* 0x000000ffff1f7224 */ /* 0x000fe400078e0a1f */
[----:B------:R-:W-:Y:S02]  /*5800*/  @!P0 IMAD.IADD R96, R96, 0x1, -R6 ;  /* 0x0000000160608824 */ /* 0x000fe400078e0a06 */
[----:B------:R-:W-:-:S03]  /*5810*/  IMAD.HI.U32 R8, R4, R29, RZ ;  /* 0x0000001d04087227 */ /* 0x000fc600078e00ff */
[C---:B------:R-:W-:Y:S01]  /*5820*/  ISETP.GT.U32.AND P0, PT, R6.reuse, R96, PT ;  /* 0x000000600600720c */ /* 0x040fe20003f04070 */
[----:B------:R-:W-:Y:S02]  /*5830*/  IMAD.MOV R8, RZ, RZ, -R8 ;  /* 0x000000ffff087224 */ /* 0x000fe400078e0a08 */
[C---:B------:R-:W-:Y:S01]  /*5840*/  IMAD R94, R6.reuse, R31, R37 ;  /* 0x0000001f065e7224 */ /* 0x040fe200078e0225 */
[----:B------:R-:W-:Y:S01]  /*5850*/  IABS R37, R45 ;  /* 0x0000002d00257213 */ /* 0x000fe20000000000 */
[----:B------:R-:W-:Y:S02]  /*5860*/  IMAD R92, R6, R8, R29 ;  /* 0x00000008065c7224 */ /* 0x000fe400078e021d */
[----:B------:R-:W-:Y:S01]  /*5870*/  @!P3 IMAD.IADD R98, R98, 0x1, -R6 ;  /* 0x000000016262b824 */ /* 0x000fe200078e0a06 */
[----:B------:R-:W-:Y:S01]  /*5880*/  ISETP.GT.U32.AND P3, PT, R6, R94, PT ;  /* 0x0000005e0600720c */ /* 0x000fe20003f64070 */
[----:B------:R-:W-:-:S04]  /*5890*/  IMAD.HI.U32 R8, R4, R33, RZ ;  /* 0x0000002104087227 */ /* 0x000fc800078e00ff */
[----:B------:R-:W-:Y:S01]  /*58a0*/  @!P0 IMAD.IADD R96, R96, 0x1, -R6 ;  /* 0x0000000160608824 */ /* 0x000fe200078e0a06 */
[----:B------:R-:W-:Y:S01]  /*58b0*/  ISETP.GT.U32.AND P0, PT, R6, R92, PT ;  /* 0x0000005c0600720c */ /* 0x000fe20003f04070 */
[----:B------:R-:W-:-:S04]  /*58c0*/  IMAD.HI.U32 R29, R4, R35, RZ ;  /* 0x00000023041d7227 */ /* 0x000fc800078e00ff */
[----:B------:R-:W-:Y:S02]  /*58d0*/  IMAD.MOV R8, RZ, RZ, -R8 ;  /* 0x000000ffff087224 */ /* 0x000fe400078e0a08 */
[----:B------:R-:W-:Y:S02]  /*58e0*/  IMAD.MOV R29, RZ, RZ, -R29 ;  /* 0x000000ffff1d7224 */ /* 0x000fe400078e0a1d */
[C---:B------:R-:W-:Y:S01]  /*58f0*/  IMAD R90, R6.reuse, R8, R33 ;  /* 0x00000008065a7224 */ /* 0x040fe200078e0221 */
[----:B------:R-:W-:Y:S01]  /*5900*/  IABS R33, R47 ;  /* 0x0000002f00217213 */ /* 0x000fe20000000000 */
[----:B------:R-:W-:Y:S01]  /*5910*/  IMAD R88, R6, R29, R35 ;  /* 0x0000001d06587224 */ /* 0x000fe200078e0223 */
[----:B------:R-:W-:Y:S01]  /*5920*/  IABS R35, R49 ;  /* 0x0000003100237213 */ /* 0x000fe20000000000 */
[--C-:B------:R-:W-:Y:S02]  /*5930*/  @!P0 IMAD.IADD R92, R92, 0x1, -R6.reuse ;  /* 0x000000015c5c8824 */ /* 0x100fe400078e0a06 */
[----:B------:R-:W-:-:S02]  /*5940*/  @!P3 IMAD.IADD R94, R94, 0x1, -R6 ;  /* 0x000000015e5eb824 */ /* 0x000fc400078e0a06 */
[----:B------:R-:W-:Y:S01]  /*5950*/  IMAD.HI.U32 R8, R4, R33, RZ ;  /* 0x0000002104087227 */ /* 0x000fe200078e00ff */
[C---:B------:R-:W-:Y:S02]  /*5960*/  ISETP.GT.U32.AND P0, PT, R6.reuse, R92, PT ;  /* 0x0000005c0600720c */ /* 0x040fe40003f04070 */
[C---:B------:R-:W-:Y:S01]  /*5970*/  ISETP.GT.U32.AND P3, PT, R6.reuse, R94, PT ;  /* 0x0000005e0600720c */ /* 0x040fe20003f64070 */
[----:B------:R-:W-:Y:S01]  /*5980*/  @!P6 IMAD.MOV R62, RZ, RZ, -R62 ;  /* 0x000000ffff3ee224 */ /* 0x000fe200078e0a3e */
[----:B------:R-:W-:Y:S01]  /*5990*/  ISETP.GT.U32.AND P6, PT, R6, R80, PT ;  /* 0x000000500600720c */ /* 0x000fe20003fc4070 */
[----:B------:R-:W-:Y:S02]  /*59a0*/  IMAD.MOV R86, RZ, RZ, -R8 ;  /* 0x000000ffff567224 */ /* 0x000fe400078e0a08 */
[----:B------:R-:W-:-:S04]  /*59b0*/  IMAD.HI.U32 R31, R4, R37, RZ ;  /* 0x00000025041f7227 */ /* 0x000fc800078e00ff */
[----:B------:R-:W-:Y:S01]  /*59c0*/  IMAD R86, R6, R86, R33 ;  /* 0x0000005606567224 */ /* 0x000fe200078e0221 */
[----:B------:R-:W-:Y:S01]  /*59d0*/  IABS R33, R53 ;  /* 0x0000003500217213 */ /* 0x000fe20000000000 */
[----:B------:R-:W-:Y:S01]  /*59e0*/  @!P0 IMAD.IADD R92, R92, 0x1, -R6 ;  /* 0x000000015c5c8824 */ /* 0x000fe200078e0a06 */
[----:B------:R-:W-:Y:S01]  /*59f0*/  ISETP.GT.U32.AND P0, PT, R6, R88, PT ;  /* 0x000000580600720c */ /* 0x000fe20003f04070 */
[----:B------:R-:W-:-:S04]  /*5a00*/  IMAD.HI.U32 R8, R4, R35, RZ ;  /* 0x0000002304087227 */ /* 0x000fc800078e00ff */
[--C-:B------:R-:W-:Y:S02]  /*5a10*/  @!P6 IMAD.IADD R80, R80, 0x1, -R6.reuse ;  /* 0x000000015050e824 */ /* 0x100fe400078e0a06 */
[----:B------:R-:W-:Y:S02]  /*5a20*/  IMAD.MOV R31, RZ, RZ, -R31 ;  /* 0x000000ffff1f7224 */ /* 0x000fe400078e0a1f */
[----:B------:R-:W-:Y:S01]  /*5a30*/  @!P3 IMAD.IADD R94, R94, 0x1, -R6 ;  /* 0x000000015e5eb824 */ /* 0x000fe200078e0a06 */
[C---:B------:R-:W-:Y:S01]  /*5a40*/  ISETP.GT.U32.AND P3, PT, R6.reuse, R90, PT ;  /* 0x0000005a0600720c */ /* 0x040fe20003f64070 */
[----:B------:R-:W-:Y:S01]  /*5a50*/  IMAD.MOV R8, RZ, RZ, -R8 ;  /* 0x000000ffff087224 */ /* 0x000fe200078e0a08 */
[----:B------:R-:W-:Y:S01]  /*5a60*/  ISETP.GT.U32.AND P6, PT, R6, R80, PT ;  /* 0x000000500600720c */ /* 0x000fe20003fc4070 */
[----:B------:R-:W-:Y:S01]  /*5a70*/  @!P0 IMAD.IADD R88, R88, 0x1, -R6 ;  /* 0x0000000158588824 */ /* 0x000fe200078e0a06 */
[C---:B------:R-:W-:Y:S01]  /*5a80*/  ISETP.GT.U32.AND P0, PT, R6.reuse, R86, PT ;  /* 0x000000560600720c */ /* 0x040fe20003f04070 */
[C---:B------:R-:W-:Y:S01]  /*5a90*/  IMAD R122, R6.reuse, R31, R37 ;  /* 0x0000001f067a7224 */ /* 0x040fe200078e0225 */
[----:B------:R-:W-:Y:S01]  /*5aa0*/  IABS R37, R50 ;  /* 0x0000003200257213 */ /* 0x000fe20000000000 */
[C---:B------:R-:W-:Y:S01]  /*5ab0*/  IMAD R130, R6.reuse, R8, R35 ;  /* 0x0000000806827224 */ /* 0x040fe200078e0223 */
[----:B------:R-:W-:Y:S01]  /*5ac0*/  IABS R35, R55 ;  /* 0x0000003700237213 */ /* 0x000fe20000000000 */
[----:B------:R-:W-:Y:S01]  /*5ad0*/  @!P2 IMAD.MOV R98, RZ, RZ, -R98 ;  /* 0x000000ffff62a224 */ /* 0x000fe200078e0a62 */
[----:B------:R-:W-:Y:S01]  /*5ae0*/  ISETP.GT.U32.AND P2, PT, R6, R88, PT ;  /* 0x000000580600720c */ /* 0x000fe20003f44070 */
[----:B------:R-:W-:-:S04]  /*5af0*/  IMAD.HI.U32 R29, R4, R37, RZ ;  /* 0x00000025041d7227 */ /* 0x000fc800078e00ff */
[--C-:B------:R-:W-:Y:S01]  /*5b00*/  @!P3 IMAD.IADD R90, R90, 0x1, -R6.reuse ;  /* 0x000000015a5ab824 */ /* 0x100fe200078e0a06 */
[----:B------:R-:W-:Y:S01]  /*5b10*/  ISETP.GT.U32.AND P3, PT, R6, R122, PT ;  /* 0x0000007a0600720c */ /* 0x000fe20003f64070 */
[--C-:B------:R-:W-:Y:S01]  /*5b20*/  @!P0 IMAD.IADD R86, R86, 0x1, -R6.reuse ;  /* 0x0000000156568824 */ /* 0x100fe200078e0a06 */
[----:B------:R-:W-:Y:S01]  /*5b30*/  ISETP.GT.U32.AND P0, PT, R6, R130, PT ;  /* 0x000000820600720c */ /* 0x000fe20003f04070 */
[----:B------:R-:W-:Y:S02]  /*5b40*/  IMAD.MOV R29, RZ, RZ, -R29 ;  /* 0x000000ffff1d7224 */ /* 0x000fe400078e0a1d */
[----:B------:R-:W-:Y:S01]  /*5b50*/  @!P6 IMAD.IADD R80, R80, 0x1, -R6 ;  /* 0x000000015050e824 */ /* 0x000fe200078e0a06 */
[----:B------:R-:W-:Y:S01]  /*5b60*/  ISETP.GE.AND P6, PT, R39, RZ, PT ;  /* 0x000000ff2700720c */ /* 0x000fe20003fc6270 */
[----:B------:R-:W-:Y:S01]  /*5b70*/  IMAD R140, R6, R29, R37 ;  /* 0x0000001d068c7224 */ /* 0x000fe200078e0225 */
[----:B------:R-:W-:Y:S01]  /*5b80*/  IABS R39, R51 ;  /* 0x0000003300277213 */ /* 0x000fe20000000000 */
[----:B------:R-:W-:-:S02]  /*5b90*/  @!P1 IMAD.MOV R80, RZ, RZ, -R80 ;  /* 0x000000ffff509224 */ /* 0x000fc400078e0a50 */
[----:B------:R-:W-:Y:S01]  /*5ba0*/  @!P4 IMAD.MOV R94, RZ, RZ, -R94 ;  /* 0x000000ffff5ec224 */ /* 0x000fe200078e0a5e */
[----:B------:R-:W-:Y:S01]  /*5bb0*/  ISETP.GT.U32.AND P4, PT, R6, R86, PT ;  /* 0x000000560600720c */ /* 0x000fe20003f84070 */
[----:B------:R-:W-:-:S04]  /*5bc0*/  IMAD.HI.U32 R31, R4, R39, RZ ;  /* 0x00000027041f7227 */ /* 0x000fc800078e00ff */
[--C-:B------:R-:W-:Y:S01]  /*5bd0*/  @!P0 IMAD.IADD R130, R130, 0x1, -R6.reuse ;  /* 0x0000000182828824 */ /* 0x100fe200078e0a06 */
[----:B------:R-:W-:Y:S01]  /*5be0*/  ISETP.GT.U32.AND P0, PT, R6, R140, PT ;  /* 0x0000008c0600720c */ /* 0x000fe20003f04070 */
[----:B------:R-:W-:Y:S01]  /*5bf0*/  @!P3 IMAD.IADD R122, R122, 0x1, -R6 ;  /* 0x000000017a7ab824 */ /* 0x000fe200078e0a06 */
[----:B------:R-:W-:Y:S01]  /*5c00*/  ISETP.GE.AND P3, PT, R41, RZ, PT ;  /* 0x000000ff2900720c */ /* 0x000fe20003f66270 */
[----:B------:R-:W-:Y:S01]  /*5c10*/  IMAD.MOV R31, RZ, RZ, -R31 ;  /* 0x000000ffff1f7224 */ /* 0x000fe200078e0a1f */
[----:B------:R-:W-:Y:S01]  /*5c20*/  LOP3.LUT R41, R0, 0x7b, R5, 0xfe, !PT ;  /* 0x0000007b00297812 */ /* 0x000fe200078efe05 */
[----:B------:R-:W-:Y:S01]  /*5c30*/  IMAD.HI.U32 R8, R4, R33, RZ ;  /* 0x0000002104087227 */ /* 0x000fe200078e00ff */
[----:B------:R-:W-:-:S03]  /*5c40*/  ISETP.GT.U32.AND P1, PT, R6, R122, PT ;  /* 0x0000007a0600720c */ /* 0x000fc60003f24070 */
[----:B------:R-:W-:Y:S01]  /*5c50*/  IMAD R84, R6, R31, R39 ;  /* 0x0000001f06547224 */ /* 0x000fe200078e0227 */
[----:B------:R-:W-:Y:S01]  /*5c60*/  IABS R31, R41 ;  /* 0x00000029001f7213 */ /* 0x000fe20000000000 */
[----:B------:R-:W-:Y:S01]  /*5c70*/  IMAD.HI.U32 R29, R4, R35, RZ ;  /* 0x00000023041d7227 */ /* 0x000fe200078e00ff */
[----:B------:R-:W-:Y:S02]  /*5c80*/  LOP3.LUT R39, R0, 0x7e, R5, 0xfe, !PT ;  /* 0x0000007e00277812 */ /* 0x000fe400078efe05 */
[----:B-1----:R-:W1:Y:S01]  /*5c90*/  S2R R0, SR_TID.X ;  /* 0x0000000000007919 */ /* 0x002e620000002100 */
[----:B------:R-:W-:Y:S01]  /*5ca0*/  @!P0 IMAD.IADD R140, R140, 0x1, -R6 ;  /* 0x000000018c8c8824 */ /* 0x000fe200078e0a06 */
[----:B------:R-:W-:Y:S01]  /*5cb0*/  ISETP.GT.U32.AND P0, PT, R6, R90, PT ;  /* 0x0000005a0600720c */ /* 0x000fe20003f04070 */
[----:B------:R-:W-:Y:S01]  /*5cc0*/  IMAD.HI.U32 R5, R4, R31, RZ ;  /* 0x0000001f04057227 */ /* 0x000fe200078e00ff */
[----:B------:R-:W-:-:S03]  /*5cd0*/  IABS R37, R39 ;  /* 0x0000002700257213 */ /* 0x000fc60000000000 */
[----:B------:R-:W-:Y:S02]  /*5ce0*/  IMAD.MOV R5, RZ, RZ, -R5 ;  /* 0x000000ffff057224 */ /* 0x000fe400078e0a05 */
[----:B------:R-:W-:Y:S01]  /*5cf0*/  @!P5 IMAD.MOV R96, RZ, RZ, -R96 ;  /* 0x000000ffff60d224 */ /* 0x000fe200078e0a60 */
[C---:B------:R-:W-:Y:S01]  /*5d00*/  ISETP.GT.U32.AND P5, PT, R6.reuse, R140, PT ;  /* 0x0000008c0600720c */ /* 0x040fe20003fa4070 */
[----:B------:R-:W-:Y:S02]  /*5d10*/  IMAD R138, R6, R5, R31 ;  /* 0x00000005068a7224 */ /* 0x000fe400078e021f */
[--C-:B------:R-:W-:Y:S02]  /*5d20*/  @!P2 IMAD.IADD R88, R88, 0x1, -R6.reuse ;  /* 0x000000015858a824 */ /* 0x100fe400078e0a06 */
[----:B------:R-:W-:Y:S01]  /*5d30*/  @!P0 IMAD.IADD R90, R90, 0x1, -R6 ;  /* 0x000000015a5a8824 */ /* 0x000fe200078e0a06 */
[C---:B------:R-:W-:Y:S01]  /*5d40*/  ISETP.GT.U32.AND P0, PT, R6.reuse, R84, PT ;  /* 0x000000540600720c */ /* 0x040fe20003f04070 */
[----:B------:R-:W-:Y:S01]  /*5d50*/  IMAD.MOV R8, RZ, RZ, -R8 ;  /* 0x000000ffff087224 */ /* 0x000fe200078e0a08 */
[----:B------:R-:W-:Y:S01]  /*5d60*/  ISETP.GT.U32.AND P2, PT, R6, R138, PT ;  /* 0x0000008a0600720c */ /* 0x000fe20003f44070 */
[----:B------:R-:W-:-:S04]  /*5d70*/  IMAD.HI.U32 R4, R4, R37, RZ ;  /* 0x0000002504047227 */ /* 0x000fc800078e00ff */
[----:B------:R-:W-:Y:S02]  /*5d80*/  IMAD.MOV R29, RZ, RZ, -R29 ;  /* 0x000000ffff1d7224 */ /* 0x000fe400078e0a1d */
[C---:B------:R-:W-:Y:S02]  /*5d90*/  IMAD R82, R6.reuse, R8, R33 ;  /* 0x0000000806527224 */ /* 0x040fe400078e0221 */
[----:B------:R-:W-:Y:S02]  /*5da0*/  IMAD.MOV R4, RZ, RZ, -R4 ;  /* 0x000000ffff047224 */ /* 0x000fe400078e0a04 */
[C---:B------:R-:W-:Y:S02]  /*5db0*/  IMAD R132, R6.reuse, R29, R35 ;  /* 0x0000001d06847224 */ /* 0x040fe400078e0223 */
[----:B------:R-:W-:Y:S01]  /*5dc0*/  @!P6 IMAD.MOV R92, RZ, RZ, -R92 ;  /* 0x000000ffff5ce224 */ /* 0x000fe200078e0a5c */
[C---:B------:R-:W-:Y:S01]  /*5dd0*/  ISETP.GT.U32.AND P6, PT, R6.reuse, R130, PT ;  /* 0x000000820600720c */ /* 0x040fe20003fc4070 */
[----:B------:R-:W-:Y:S01]  /*5de0*/  IMAD R29, R6, R4, R37 ;  /* 0x00000004061d7224 */ /* 0x000fe200078e0225 */
[----:B-1----:R-:W-:Y:S01]  /*5df0*/  LOP3.LUT R93, R0, 0x7f, RZ, 0xc0, !PT ;  /* 0x0000007f005d7812 */ /* 0x002fe200078ec0ff */
[--C-:B------:R-:W-:Y:S01]  /*5e00*/  @!P1 IMAD.IADD R122, R122, 0x1, -R6.reuse ;  /* 0x000000017a7a9824 */ /* 0x100fe200078e0a06 */
[----:B------:R-:W-:Y:S01]  /*5e10*/  ISETP.GT.U32.AND P1, PT, R6, R82, PT ;  /* 0x000000520600720c */ /* 0x000fe20003f24070 */
[--C-:B------:R-:W-:Y:S01]  /*5e20*/  @!P4 IMAD.IADD R86, R86, 0x1, -R6.reuse ;  /* 0x000000015656c824 */ /* 0x100fe200078e0a06 */
[----:B------:R-:W-:Y:S01]  /*5e30*/  ISETP.GT.U32.AND P4, PT, R6, R132, PT ;  /* 0x000000840600720c */ /* 0x000fe20003f84070 */
[--C-:B------:R-:W-:Y:S01]  /*5e40*/  @!P5 IMAD.IADD R140, R140, 0x1, -R6.reuse ;  /* 0x000000018c8cd824 */ /* 0x100fe200078e0a06 */
[----:B------:R-:W-:Y:S01]  /*5e50*/  ISETP.GT.U32.AND P5, PT, R6, R29, PT ;  /* 0x0000001d0600720c */ /* 0x000fe20003fa4070 */
[--C-:B------:R-:W-:Y:S01]  /*5e60*/  @!P0 IMAD.IADD R84, R84, 0x1, -R6.reuse ;  /* 0x0000000154548824 */ /* 0x100fe200078e0a06 */
[----:B------:R-:W-:Y:S01]  /*5e70*/  ISETP.GE.AND P0, PT, R45, RZ, PT ;  /* 0x000000ff2d00720c */ /* 0x000fe20003f06270 */
[--C-:B------:R-:W-:Y:S01]  /*5e80*/  @!P2 IMAD.IADD R138, R138, 0x1, -R6.reuse ;  /* 0x000000018a8aa824 */ /* 0x100fe200078e0a06 */
[----:B------:R-:W-:Y:S01]  /*5e90*/  ISETP.GE.AND P2, PT, R47, RZ, PT ;  /* 0x000000ff2f00720c */ /* 0x000fe20003f46270 */
[----:B------:R-:W-:Y:S01]  /*5ea0*/  @!P6 IMAD.IADD R130, R130, 0x1, -R6 ;  /* 0x000000018282e824 */ /* 0x000fe200078e0a06 */
[----:B------:R-:W-:Y:S01]  /*5eb0*/  ISETP.GE.AND P6, PT, R43, RZ, PT ;  /* 0x000000ff2b00720c */ /* 0x000fe20003fc6270 */
[----:B------:R-:W-:Y:S01]  /*5ec0*/  @!P3 IMAD.MOV R90, RZ, RZ, -R90 ;  /* 0x000000ffff5ab224 */ /* 0x000fe200078e0a5a */
[----:B------:R-:W-:Y:S01]  /*5ed0*/  ISETP.GT.U32.AND P3, PT, R6, R84, PT ;  /* 0x000000540600720c */ /* 0x000fe20003f64070 */
[--C-:B------:R-:W-:Y:S01]  /*5ee0*/  @!P1 IMAD.IADD R82, R82, 0x1, -R6.reuse ;  /* 0x0000000152529824 */ /* 0x100fe200078e0a06 */
[----:B------:R-:W-:Y:S01]  /*5ef0*/  ISETP.GE.AND P1, PT, R49, RZ, PT ;  /* 0x000000ff3100720c */ /* 0x000fe20003f26270 */
[--C-:B------:R-:W-:Y:S01]  /*5f00*/  @!P4 IMAD.IADD R132, R132, 0x1, -R6.reuse ;  /* 0x000000018484c824 */ /* 0x100fe200078e0a06 */
[----:B------:R-:W1:Y:S01]  /*5f10*/  LDC.64 R4, c[0x0][0x230] ;  /* 0x00008c00ff047b82 */ /* 0x000e620000000a00 */
[----:B------:R-:W-:Y:S01]  /*5f20*/  @!P5 IMAD.IADD R29, R29, 0x1, -R6 ;  /* 0x000000011d1dd824 */ /* 0x000fe200078e0a06 */
[C---:B------:R-:W-:Y:S01]  /*5f30*/  ISETP.GT.U32.AND P5, PT, R6.reuse, R138, PT ;  /* 0x0000008a0600720c */ /* 0x040fe20003fa4070 */
[----:B------:R-:W-:Y:S01]  /*5f40*/  @!P0 IMAD.MOV R122, RZ, RZ, -R122 ;  /* 0x000000ffff7a8224 */ /* 0x000fe200078e0a7a */
[C---:B------:R-:W-:Y:S01]  /*5f50*/  ISETP.GT.U32.AND P0, PT, R6.reuse, R82, PT ;  /* 0x000000520600720c */ /* 0x040fe20003f04070 */
[----:B------:R-:W-:Y:S01]  /*5f60*/  @!P2 IMAD.MOV R86, RZ, RZ, -R86 ;  /* 0x000000ffff56a224 */ /* 0x000fe200078e0a56 */
[C---:B------:R-:W-:Y:S01]  /*5f70*/  ISETP.GT.U32.AND P2, PT, R6.reuse, R132, PT ;  /* 0x000000840600720c */ /* 0x040fe20003f44070 */
[----:B------:R-:W-:Y:S01]  /*5f80*/  @!P6 IMAD.MOV R88, RZ, RZ, -R88 ;  /* 0x000000ffff58e224 */ /* 0x000fe200078e0a58 */
[----:B------:R-:W-:Y:S01]  /*5f90*/  ISETP.GT.U32.AND P6, PT, R6, R29, PT ;  /* 0x0000001d0600720c */ /* 0x000fe20003fc4070 */
[----:B------:R-:W-:Y:S01]  /*5fa0*/  @!P3 IMAD.IADD R84, R84, 0x1, -R6 ;  /* 0x000000015454b824 */ /* 0x000fe200078e0a06 */
[----:B------:R-:W-:Y:S01]  /*5fb0*/  ISETP.GE.AND P4, PT, R50, RZ, PT ;  /* 0x000000ff3200720c */ /* 0x000fe20003f86270 */
[----:B------:R-:W-:Y:S01]  /*5fc0*/  @!P1 IMAD.MOV R130, RZ, RZ, -R130 ;  /* 0x000000ffff829224 */ /* 0x000fe200078e0a82 */
[----:B------:R-:W-:Y:S01]  /*5fd0*/  ISETP.GE.AND P1, PT, R51, RZ, PT ;  /* 0x000000ff3300720c */ /* 0x000fe20003f26270 */
[----:B------:R-:W-:Y:S01]  /*5fe0*/  IMAD R8, R93, R191, RZ ;  /* 0x000000bf5d087224 */ /* 0x000fe200078e02ff */
[----:B------:R-:W-:Y:S01]  /*5ff0*/  ISETP.GE.AND P3, PT, R41, RZ, PT ;  /* 0x000000ff2900720c */ /* 0x000fe20003f66270 */
[--C-:B------:R-:W-:Y:S01]  /*6000*/  @!P5 IMAD.IADD R138, R138, 0x1, -R6.reuse ;  /* 0x000000018a8ad824 */ /* 0x100fe200078e0a06 */
[----:B------:R-:W-:Y:S01]  /*6010*/  ISETP.GE.AND P5, PT, R53, RZ, PT ;  /* 0x000000ff3500720c */ /* 0x000fe20003fa6270 */
[--C-:B------:R-:W-:Y:S01]  /*6020*/  @!P0 IMAD.IADD R82, R82, 0x1, -R6.reuse ;  /* 0x0000000152528824 */ /* 0x100fe200078e0a06 */
[----:B------:R-:W-:Y:S01]  /*6030*/  ISETP.GE.AND P0, PT, R55, RZ, PT ;  /* 0x000000ff3700720c */ /* 0x000fe20003f06270 */
[--C-:B------:R-:W-:Y:S01]  /*6040*/  @!P2 IMAD.IADD R132, R132, 0x1, -R6.reuse ;  /* 0x000000018484a824 */ /* 0x100fe200078e0a06 */
[----:B------:R-:W-:Y:S01]  /*6050*/  ISETP.GE.AND P2, PT, R39, RZ, PT ;  /* 0x000000ff2700720c */ /* 0x000fe20003f46270 */
[----:B------:R-:W-:Y:S01]  /*6060*/  @!P6 IMAD.IADD R29, R29, 0x1, -R6 ;  /* 0x000000011d1de824 */ /* 0x000fe200078e0a06 */
[----:B------:R-:W-:Y:S01]  /*6070*/  ISETP.NE.AND P6, PT, R157, RZ, PT ;  /* 0x000000ff9d00720c */ /* 0x000fe20003fc5270 */
[----:B------:R-:W-:Y:S01]  /*6080*/  @!P4 IMAD.MOV R140, RZ, RZ, -R140 ;  /* 0x000000ffff8cc224 */ /* 0x000fe200078e0a8c */
[----:B------:R-:W-:Y:S01]  /*6090*/  LEA R50, P4, R8, UR4, 0x2 ;  /* 0x0000000408327c11 */ /* 0x000fe2000f8810ff */
[----:B------:R-:W-:Y:S01]  /*60a0*/  IMAD.MOV.U32 R6, RZ, RZ, R29 ;  /* 0x000000ffff067224 */ /* 0x000fe200078e001d */
[C---:B------:R-:W-:Y:S01]  /*60b0*/  SEL R235, R131.reuse, R60, !P6 ;  /* 0x0000003c83eb7207 */ /* 0x040fe20007000000 */
[----:B-1----:R-:W-:Y:S01]  /*60c0*/  VIADD R181, R4, 0x7f ;  /* 0x0000007f04b57836 */ /* 0x002fe20000000000 */
[C---:B------:R-:W-:Y:S01]  /*60d0*/  SEL R233, R131.reuse, R66, !P6 ;  /* 0x0000004283e97207 */ /* 0x040fe20007000000 */
[----:B------:R-:W-:Y:S01]  /*60e0*/  @!P1 IMAD.MOV R84, RZ, RZ, -R84 ;  /* 0x000000ffff549224 */ /* 0x000fe200078e0a54 */
        /* <DEDUP_REMOVED lines=9> */
[----:B------:R-:W-:Y:S01]  /*6180*/  ULDC UR4, c[0x0][0x240] ;  /* 0x0000900000047ab9 */ /* 0x000fe20000000800 */
[----:B------:R-:W-:Y:S01]  /*6190*/  SEL R221, R131, R78, !P6 ;  /* 0x0000004e83dd7207 */ /* 0x000fe20007000000 */
[----:B------:R-:W-:Y:S01]  /*61a0*/  IMAD R235, R235, UR4, RZ ;  /* 0x00000004ebeb7c24 */ /* 0x000fe2000f8e02ff */
[----:B------:R-:W-:Y:S01]  /*61b0*/  ISETP.GT.AND P0, PT, R181, 0x7f, PT ;  /* 0x0000007fb500780c */ /* 0x000fe20003f04270 */
[----:B------:R-:W-:Y:S01]  /*61c0*/  IMAD R233, R233, UR4, RZ ;  /* 0x00000004e9e97c24 */ /* 0x000fe2000f8e02ff */
[----:B------:R-:W-:Y:S01]  /*61d0*/  SEL R78, R131, R11, !P6 ;  /* 0x0000000b834e7207 */ /* 0x000fe20007000000 */
        /* <DEDUP_REMOVED lines=9> */
[C---:B------:R-:W-:Y:S01]  /*6270*/  SEL R68, R131.reuse, R21, !P6 ;  /* 0x0000001583447207 */ /* 0x040fe20007000000 */
[----:B------:R-:W-:Y:S01]  /*6280*/  STL [R1+0x34c], R181 ;  /* 0x00034cb501007387 */ /* 0x000fe20000100800 */
[----:B------:R-:W-:Y:S01]  /*6290*/  SEL R66, R131, R23, !P6 ;  /* 0x0000001783427207 */ /* 0x000fe20007000000 */
[----:B------:R-:W-:Y:S01]  /*62a0*/  IMAD R223, R223, UR4, RZ ;  /* 0x00000004dfdf7c24 */ /* 0x000fe2000f8e02ff */
[C---:B------:R-:W-:Y:S01]  /*62b0*/  SEL R60, R131.reuse, R27, !P6 ;  /* 0x0000001b833c7207 */ /* 0x040fe20007000000 */
[----:B------:R1:W-:Y:S01]  /*62c0*/  STL.64 [R1+0x628], R156 ;  /* 0x0006289c01007387 */ /* 0x0003e20000100a00 */
[C---:B------:R-:W-:Y:S01]  /*62d0*/  SEL R64, R131.reuse, R64, !P6 ;  /* 0x0000004083407207 */ /* 0x040fe20007000000 */
[----:B------:R-:W-:Y:S01]  /*62e0*/  IMAD R121, R190, 0x2, R124 ;  /* 0x00000002be797824 */ /* 0x000fe200078e027c */
[C---:B------:R-:W-:Y:S01]  /*62f0*/  SEL R219, R131.reuse, R200, !P6 ;  /* 0x000000c883db7207 */ /* 0x040fe20007000000 */
[----:B------:R-:W-:Y:S01]  /*6300*/  IMAD R78, R78, UR4, RZ ;  /* 0x000000044e4e7c24 */ /* 0x000fe2000f8e02ff */
[C---:B------:R-:W-:Y:S01]  /*6310*/  SEL R217, R131.reuse, R202, !P6 ;  /* 0x000000ca83d97207 */ /* 0x040fe20007000000 */
        /* <DEDUP_REMOVED lines=42> */
[C---:B------:R-:W-:Y:S01]  /*65c0*/  IMAD R120, R190.reuse, 0x2, R121 ;  /* 0x00000002be787824 */ /* 0x040fe200078e0279 */
        /* <DEDUP_REMOVED lines=53> */
[----:B------:R-:W-:Y:S01]  /*6920*/  IMAD R112, R190, 0x2, R111 ;  /* 0x00000002be707824 */ /* 0x000fe200078e026f */
[----:B------:R-:W-:Y:S01]  /*6930*/  SEL R55, R131, R194, !P6 ;  /* 0x000000c283377207 */ /* 0x000fe20007000000 */
[----:B------:R-:W-:Y:S01]  /*6940*/  IMAD R79, R79, UR4, RZ ;  /* 0x000000044f4f7c24 */ /* 0x000fe2000f8e02ff */
[----:B------:R-:W-:Y:S01]  /*6950*/  SEL R54, R131, R54, !P6 ;  /* 0x0000003683367207 */ /* 0x000fe20007000000 */
[----:B------:R-:W-:Y:S01]  /*6960*/  IMAD R77, R77, UR4, RZ ;  /* 0x000000044d4d7c24 */ /* 0x000fe2000f8e02ff */
[C---:B------:R-:W-:Y:S01]  /*6970*/  SEL R53, R131.reuse, R192, !P6 ;  /* 0x000000c083357207 */ /* 0x040fe20007000000 */
[----:B------:R-:W-:Y:S01]  /*6980*/  IMAD R76, R76, UR4, RZ ;  /* 0x000000044c4c7c24 */ /* 0x000fe2000f8e02ff */
[C---:B------:R-:W-:Y:S01]  /*6990*/  SEL R52, R131.reuse, R52, !P6 ;  /* 0x0000003483347207 */ /* 0x040fe20007000000 */
[----:B------:R-:W-:Y:S01]  /*69a0*/  IMAD R113, R190, 0x2, R112 ;  /* 0x00000002be717824 */ /* 0x000fe200078e0270 */
        /* <DEDUP_REMOVED lines=10> */
[----:B------:R-:W-:Y:S01]  /*6a50*/  SEL R41, R131, R184, !P6 ;  /* 0x000000b883297207 */ /* 0x000fe20007000000 */
[----:B------:R-:W-:Y:S01]  /*6a60*/  IMAD R71, R71, UR4, RZ ;  /* 0x0000000447477c24 */ /* 0x000fe2000f8e02ff */
[C---:B------:R-:W-:Y:S01]  /*6a70*/  SEL R40, R131.reuse, R40, !P6 ;  /* 0x0000002883287207 */ /* 0x040fe20007000000 */
[----:B------:R-:W-:Y:S01]  /*6a80*/  IMAD R115, R190, 0x2, R114 ;  /* 0x00000002be737824 */ /* 0x000fe200078e0272 */
[C---:B------:R-:W-:Y:S01]  /*6a90*/  SEL R34, R131.reuse, R34, !P6 ;  /* 0x0000002283227207 */ /* 0x040fe20007000000 */
[----:B------:R-:W-:Y:S01]  /*6aa0*/  IMAD R70, R70, UR4, RZ ;  /* 0x0000000446467c24 */ /* 0x000fe2000f8e02ff */
[C---:B------:R-:W-:Y:S01]  /*6ab0*/  SEL R18, R131.reuse, R18, !P6 ;  /* 0x0000001283127207 */ /* 0x040fe20007000000 */
[----:B------:R-:W-:Y:S01]  /*6ac0*/  IMAD R116, R190, 0x4, R115 ;  /* 0x00000004be747824 */ /* 0x000fe200078e0273 */
[C---:B------:R-:W-:Y:S01]  /*6ad0*/  SEL R30, R131.reuse, R30, !P6 ;  /* 0x0000001e831e7207 */ /* 0x040fe20007000000 */
[----:B------:R-:W-:Y:S01]  /*6ae0*/  IMAD R68, R68, UR4, RZ ;  /* 0x0000000444447c24 */ /* 0x000fe2000f8e02ff */
[----:B------:R-:W-:Y:S01]  /*6af0*/  SEL R33, R131, R182, !P6 ;  /* 0x000000b683217207 */ /* 0x000fe20007000000 */
[----:B------:R-:W-:Y:S01]  /*6b00*/  IMAD R67, R67, UR4, RZ ;  /* 0x0000000443437c24 */ /* 0x000fe2000f8e02ff */
        /* <DEDUP_REMOVED lines=11> */
[C---:B------:R-:W-:Y:S01]  /*6bc0*/  IMAD R119, R190.reuse, 0x2, R117 ;  /* 0x00000002be777824 */ /* 0x040fe200078e0275 */
[----:B------:R-:W-:Y:S01]  /*6bd0*/  SEL R17, R131, R174, !P6 ;  /* 0x000000ae83117207 */ /* 0x000fe20007000000 */
        /* <DEDUP_REMOVED lines=42> */
[----:B------:R-:W-:Y:S01]  /*6e80*/  IMAD R18, R18, UR4, RZ ;  /* 0x0000000412127c24 */ /* 0x000fe2000f8e02ff */
[C---:B------:R-:W-:Y:S01]  /*6e90*/  SEL R61, R131.reuse, R100, !P6 ;  /* 0x00000064833d7207 */ /* 0x040fe20007000000 */
        /* <DEDUP_REMOVED lines=35> */
[----:B------:R-:W-:Y:S01]  /*70d0*/  ISETP.GE.AND P1, PT, R3, R4, PT ;  /* 0x000000040300720c */ /* 0x000fe20003f26270 */
[----:B------:R-:W-:Y:S01]  /*70e0*/  IMAD R27, R27, UR4, RZ ;  /* 0x000000041b1b7c24 */ /* 0x000fe2000f8e02ff */
[----:B------:R-:W-:Y:S01]  /*70f0*/  SEL R6, RZ, 0x4, !P0 ;  /* 0x00000004ff067807 */ /* 0x000fe20004000000 */
[----:B------:R-:W-:Y:S01]  /*7100*/  IMAD R21, R21, UR4, RZ ;  /* 0x0000000415157c24 */ /* 0x000fe2000f8e02ff */
[----:B------:R-:W-:Y:S01]  /*7110*/  ISETP.NE.AND P0, PT, R156, RZ, PT ;  /* 0x000000ff9c00720c */ /* 0x000fe20003f05270 */
[----:B------:R-:W-:Y:S01]  /*7120*/  IMAD R142, R190, 0x2, R137 ;  /* 0x00000002be8e7824 */ /* 0x000fe200078e0289 */
[----:B------:R-:W-:Y:S01]  /*7130*/  SEL R118, R6, RZ, !P1 ;  /* 0x000000ff06767207 */ /* 0x000fe20004800000 */
[----:B------:R-:W-:Y:S01]  /*7140*/  IMAD R22, R22, UR4, RZ ;  /* 0x0000000416167c24 */ /* 0x000fe2000f8e02ff */
[----:B------:R-:W-:Y:S01]  /*7150*/  ISETP.GE.AND P1, PT, R237, RZ, PT ;  /* 0x000000ffed00720c */ /* 0x000fe20003f26270 */
[----:B------:R-:W-:Y:S01]  /*7160*/  IMAD R26, R26, UR4, RZ ;  /* 0x000000041a1a7c24 */ /* 0x000fe2000f8e02ff */
[----:B------:R-:W-:Y:S01]  /*7170*/  LEA.HI.X.SX32 R8, R8, UR5, 0x2, P4 ;  /* 0x0000000508087c11 */ /* 0x000fe2000a0f16ff */
[----:B------:R-:W-:Y:S01]  /*7180*/  IMAD R29, R29, UR4, RZ ;  /* 0x000000041d1d7c24 */ /* 0x000fe2000f8e02ff */
[-C--:B------:R-:W-:Y:S01]  /*7190*/  LEA R64, P5, R65, R50.reuse, 0x2 ;  /* 0x0000003241407211 */ /* 0x080fe200078a10ff */
[----:B------:R-:W-:Y:S01]  /*71a0*/  IMAD R35, R35, UR4, RZ ;  /* 0x0000000423237c24 */ /* 0x000fe2000f8e02ff */
[-C--:B------:R-:W-:Y:S01]  /*71b0*/  LEA R236, P4, R235, R50.reuse, 0x2 ;  /* 0x00000032ebec7211 */ /* 0x080fe200078810ff */
[----:B------:R-:W-:Y:S01]  /*71c0*/  IMAD R39, R39, UR4, RZ ;  /* 0x0000000427277c24 */ /* 0x000fe2000f8e02ff */
[-C--:B------:R-:W-:Y:S01]  /*71d0*/  LEA R242, P2, R229, R50.reuse, 0x2 ;  /* 0x00000032e5f27211 */ /* 0x080fe200078410ff */
[----:B------:R-:W-:Y:S01]  /*71e0*/  IMAD R143, R190, 0x2, R142 ;  /* 0x00000002be8f7824 */ /* 0x000fe200078e028e */
[----:B------:R-:W-:Y:S01]  /*71f0*/  LEA R240, P3, R227, R50, 0x2 ;  /* 0x00000032e3f07211 */ /* 0x000fe200078610ff */
[----:B------:R-:W-:Y:S01]  /*7200*/  IMAD R36, R36, UR4, RZ ;  /* 0x0000000424247c24 */ /* 0x000fe2000f8e02ff */
[----:B------:R-:W-:Y:S01]  /*7210*/  LEA.HI.X.SX32 R65, R65, R8, 0x2, P5 ;  /* 0x0000000841417211 */ /* 0x000fe200028f16ff */
[----:B------:R-:W-:Y:S01]  /*7220*/  @!P1 IMAD.MOV R7, RZ, RZ, -R7 ;  /* 0x000000ffff079224 */ /* 0x000fe200078e0a07 */
[----:B------:R-:W-:Y:S01]  /*7230*/  @!P0 LOP3.LUT R7, RZ, R156, RZ, 0x33, !PT ;  /* 0x0000009cff078212 */ /* 0x000fe200078e33ff */
[----:B------:R-:W-:Y:S01]  /*7240*/  IMAD R37, R37, UR4, RZ ;  /* 0x0000000425257c24 */ /* 0x000fe2000f8e02ff */
[-C--:B------:R-:W-:Y:S01]  /*7250*/  LEA R246, P0, R233, R50.reuse, 0x2 ;  /* 0x00000032e9f67211 */ /* 0x080fe200078010ff */
[----:B------:R-:W-:Y:S01]  /*7260*/  IMAD R38, R38, UR4, RZ ;  /* 0x0000000426267c24 */ /* 0x000fe2000f8e02ff */
[----:B------:R-:W-:Y:S01]  /*7270*/  LEA R244, P1, R231, R50, 0x2 ;  /* 0x00000032e7f47211 */ /* 0x000fe200078210ff */
[----:B------:R-:W-:Y:S01]  /*7280*/  IMAD R47, R47, UR4, RZ ;  /* 0x000000042f2f7c24 */ /* 0x000fe2000f8e02ff */
[----:B------:R-:W-:Y:S01]  /*7290*/  LEA.HI.X.SX32 R237, R235, R8, 0x2, P4 ;  /* 0x00000008ebed7211 */ /* 0x000fe200020f16ff */
[----:B------:R-:W-:Y:S01]  /*72a0*/  IMAD R144, R190, 0x4, R143 ;  /* 0x00000004be907824 */ /* 0x000fe200078e028f */
[----:B------:R-:W-:Y:S01]  /*72b0*/  LEA R238, P5, R225, R50, 0x2 ;  /* 0x00000032e1ee7211 */ /* 0x000fe200078a10ff */
[----:B------:R-:W-:Y:S01]  /*72c0*/  IMAD R62, R62, UR4, RZ ;  /* 0x000000043e3e7c24 */ /* 0x000fe2000f8e02ff */
[----:B------:R-:W-:Y:S01]  /*72d0*/  LEA.HI.X.SX32 R247, R233, R8, 0x2, P0 ;  /* 0x00000008e9f77211 */ /* 0x000fe200000f16ff */
[----:B------:R2:W-:Y:S01]  /*72e0*/  STL.64 [R1+0x270], R236 ;  /* 0x000270ec01007387 */ /* 0x0005e20000100a00 */
[----:B-1----:R-:W-:Y:S01]  /*72f0*/  LEA R156, P0, R221, R50, 0x2 ;  /* 0x00000032dd9c7211 */ /* 0x002fe200078010ff */
[----:B------:R-:W-:Y:S01]  /*7300*/  IMAD R48, R48, UR4, RZ ;  /* 0x0000000430307c24 */ /* 0x000fe2000f8e02ff */
[-C--:B------:R-:W-:Y:S01]  /*7310*/  LEA.HI.X.SX32 R245, R231, R8.reuse, 0x2, P1 ;  /* 0x00000008e7f57211 */ /* 0x080fe200008f16ff */
[----:B------:R-:W-:Y:S01]  /*7320*/  STL.64 [R1+0x268], R246 ;  /* 0x000268f601007387 */ /* 0x000fe20000100a00 */
[-C--:B------:R-:W-:Y:S01]  /*7330*/  LEA.HI.X.SX32 R243, R229, R8.reuse, 0x2, P2 ;  /* 0x00000008e5f37211 */ /* 0x080fe200010f16ff */
[----:B------:R-:W-:Y:S01]  /*7340*/  IMAD R49, R49, UR4, RZ ;  /* 0x0000000431317c24 */ /* 0x000fe2000f8e02ff */
[-C--:B------:R-:W-:Y:S01]  /*7350*/  LEA.HI.X.SX32 R241, R227, R8.reuse, 0x2, P3 ;  /* 0x00000008e3f17211 */ /* 0x080fe200018f16ff */
[----:B------:R-:W-:Y:S01]  /*7360*/  STL.64 [R1+0x260], R244 ;  /* 0x000260f401007387 */ /* 0x000fe20000100a00 */
[-C--:B------:R-:W-:Y:S01]  /*7370*/  LEA.HI.X.SX32 R239, R225, R8.reuse, 0x2, P5 ;  /* 0x00000008e1ef7211 */ /* 0x080fe200028f16ff */
[----:B------:R-:W-:Y:S01]  /*7380*/  IMAD R51, R51, UR4, RZ ;  /* 0x0000000433337c24 */ /* 0x000fe2000f8e02ff */
[----:B------:R-:W-:Y:S01]  /*7390*/  LEA.HI.X.SX32 R157, R221, R8, 0x2, P0 ;  /* 0x00000008dd9d7211 */ /* 0x000fe200000f16ff */
[----:B------:R-:W-:Y:S01]  /*73a0*/  STL.64 [R1+0x258], R242 ;  /* 0x000258f201007387 */ /* 0x000fe20000100a00 */
[-C--:B--2---:R-:W-:Y:S01]  /*73b0*/  LEA R236, P4, R223, R50.reuse, 0x2 ;  /* 0x00000032dfec7211 */ /* 0x084fe200078810ff */
[----:B------:R-:W-:Y:S01]  /*73c0*/  IMAD R61, R61, UR4, RZ ;  /* 0x000000043d3d7c24 */ /* 0x000fe2000f8e02ff */
[-C--:B------:R-:W-:Y:S01]  /*73d0*/  LEA R232, P1, R219, R50.reuse, 0x2 ;  /* 0x00000032dbe87211 */ /* 0x080fe200078210ff */
[----:B------:R-:W-:Y:S01]  /*73e0*/  STL.64 [R1+0x250], R240 ;  /* 0x000250f001007387 */ /* 0x000fe20000100a00 */
[-C--:B------:R-:W-:Y:S01]  /*73f0*/  LEA R230, P2, R217, R50.reuse, 0x2 ;  /* 0x00000032d9e67211 */ /* 0x080fe200078410ff */
[----:B------:R-:W-:Y:S01]  /*7400*/  IMAD R145, R190, 0x2, R144 ;  /* 0x00000002be917824 */ /* 0x000fe200078e0290 */
[-C--:B------:R-:W-:Y:S01]  /*7410*/  LEA R228, P3, R215, R50.reuse, 0x2 ;  /* 0x00000032d7e47211 */ /* 0x080fe200078610ff */
[----:B------:R-:W-:Y:S01]  /*7420*/  STL.64 [R1+0x248], R238 ;  /* 0x000248ee01007387 */ /* 0x000fe20000100a00 */
[----:B------:R-:W-:Y:S01]  /*7430*/  LEA R226, P5, R213, R50, 0x2 ;  /* 0x00000032d5e27211 */ /* 0x000fe200078a10ff */
[----:B------:R-:W-:Y:S01]  /*7440*/  IMAD R63, R63, UR4, RZ ;  /* 0x000000043f3f7c24 */ /* 0x000fe2000f8e02ff */
[-C--:B------:R-:W-:Y:S01]  /*7450*/  LEA.HI.X.SX32 R237, R223, R8.reuse, 0x2, P4 ;  /* 0x00000008dfed7211 */ /* 0x080fe200020f16ff */
[----:B------:R1:W-:Y:S01]  /*7460*/  STL.64 [R1+0x238], R156 ;  /* 0x0002389c01007387 */ /* 0x0003e20000100a00 */
        /* <DEDUP_REMOVED lines=8> */
[-C--:B------:R-:W-:Y:S01]  /*74f0*/  LEA R224, P4, R211, R50.reuse, 0x2 ;  /* 0x00000032d3e07211 */ /* 0x080fe200078810ff */
[----:B------:R-:W-:Y:S01]  /*7500*/  IMAD R80, R80, UR4, RZ ;  /* 0x0000000450507c24 */ /* 0x000fe2000f8e02ff */
[-C--:B------:R-:W-:Y:S01]  /*7510*/  LEA R220, P1, R207, R50.reuse, 0x2 ;  /* 0x00000032cfdc7211 */ /* 0x080fe200078210ff */
[----:B------:R-:W-:Y:S01]  /*7520*/  STL.64 [R1+0x228], R230 ;  /* 0x000228e601007387 */ /* 0x000fe20000100a00 */
[-C--:B-1----:R-:W-:Y:S01]  /*7530*/  LEA R156, P0, R209, R50.reuse, 0x2 ;  /* 0x00000032d19c7211 */ /* 0x082fe200078010ff */
[----:B------:R-:W-:Y:S01]  /*7540*/  IMAD R81, R81, UR4, RZ ;  /* 0x0000000451517c24 */ /* 0x000fe2000f8e02ff */
[----:B------:R-:W-:Y:S01]  /*7550*/  LEA R218, P2, R205, R50, 0x2 ;  /* 0x00000032cdda7211 */ /* 0x000fe200078410ff */
[----:B------:R-:W-:Y:S01]  /*7560*/  STL.64 [R1+0x220], R228 ;  /* 0x000220e401007387 */ /* 0x000fe20000100a00 */
[----:B------:R-:W-:Y:S01]  /*7570*/  LEA.HI.X.SX32 R157, R209, R8, 0x2, P0 ;  /* 0x00000008d19d7211 */ /* 0x000fe200000f16ff */
        /* <DEDUP_REMOVED lines=32> */
[----:B------:R-:W-:Y:S01]  /*7780*/  IMAD R148, R190, 0x2, R147 ;  /* 0x00000002be947824 */ /* 0x000fe200078e0293 */
        /* <DEDUP_REMOVED lines=15> */
[----:B------:R-:W-:Y:S01]  /*7880*/  IMAD R132, R132, UR4, RZ ;  /* 0x0000000484847c24 */ /* 0x000fe2000f8e02ff */
[-C--:B------:R-:W-:Y:S01]  /*7890*/  LEA R194, P3, R175, R50.reuse, 0x2 ;  /* 0x00000032afc27211 */ /* 0x080fe200078610ff */
[----:B------:R-:W-:Y:S01]  /*78a0*/  STL.64 [R1+0x1b8], R202 ;  /* 0x0001b8ca01007387 */ /* 0x000fe20000100a00 */
[----:B------:R-:W-:Y:S01]  /*78b0*/  LEA R192, P5, R173, R50, 0x2 ;  /* 0x00000032adc07211 */ /* 0x000fe200078a10ff */
[----:B------:R-:W-:Y:S01]  /*78c0*/  IMAD R131, R131, UR4, RZ ;  /* 0x0000000483837c24 */ /* 0x000fe2000f8e02ff */
[-C--:B------:R-:W-:Y:S01]  /*78d0*/  LEA.HI.X.SX32 R201, R185, R8.reuse, 0x2, P4 ;  /* 0x00000008b9c97211 */ /* 0x080fe200020f16ff */
[----:B------:R1:W-:Y:S01]  /*78e0*/  STL.64 [R1+0x1a8], R156 ;  /* 0x0001a89c01007387 */ /* 0x0003e20000100a00 */
[-C--:B------:R-:W-:Y:S01]  /*78f0*/  LEA.HI.X.SX32 R199, R179, R8.reuse, 0x2, P1 ;  /* 0x00000008b3c77211 */ /* 0x080fe200008f16ff */
[----:B------:R-:W-:Y:S01]  /*7900*/  ULDC UR4, c[0x0][0x230] ;  /* 0x00008c0000047ab9 */ /* 0x000fe20000000800 */
[-C--:B------:R-:W-:Y:S01]  /*7910*/  LEA.HI.X.SX32 R197, R177, R8.reuse, 0x2, P2 ;  /* 0x00000008b1c57211 */ /* 0x080fe200010f16ff */
[----:B------:R-:W-:Y:S01]  /*7920*/  STL.64 [R1+0x1b0], R200 ;  /* 0x0001b0c801007387 */ /* 0x000fe20000100a00 */
[-C--:B------:R-:W-:Y:S01]  /*7930*/  LEA.HI.X.SX32 R195, R175, R8.reuse, 0x2, P3 ;  /* 0x00000008afc37211 */ /* 0x080fe200018f16ff */
[C---:B------:R-:W-:Y:S01]  /*7940*/  IMAD R149, R190.reuse, 0x2, R148 ;  /* 0x00000002be957824 */ /* 0x040fe200078e0294 */
[----:B------:R-:W-:Y:S01]  /*7950*/  LEA.HI.X.SX32 R193, R173, R8, 0x2, P5 ;  /* 0x00000008adc17211 */ /* 0x000fe200028f16ff */
[----:B------:R-:W-:Y:S01]  /*7960*/  STL.64 [R1+0x1a0], R198 ;  /* 0x0001a0c601007387 */ /* 0x000fe20000100a00 */
[-C--:B------:R-:W-:Y:S01]  /*7970*/  LEA R188, P4, R171, R50.reuse, 0x2 ;  /* 0x00000032abbc7211 */ /* 0x080fe200078810ff */
[----:B------:R-:W-:Y:S01]  /*7980*/  IMAD R5, R7, R5, RZ ;  /* 0x0000000507057224 */ /* 0x000fe200078e02ff */
[-C--:B------:R-:W-:Y:S01]  /*7990*/  LEA R186, P1, R163, R50.reuse, 0x2 ;  /* 0x00000032a3ba7211 */ /* 0x080fe200078210ff */
[----:B------:R-:W-:Y:S01]  /*79a0*/  STL.64 [R1+0x198], R196 ;  /* 0x000198c401007387 */ /* 0x000fe20000100a00 */
[-C--:B-1----:R-:W-:Y:S01]  /*79b0*/  LEA R156, P0, R167, R50.reuse, 0x2 ;  /* 0x00000032a79c7211 */ /* 0x082fe200078010ff */
[C---:B------:R-:W-:Y:S01]  /*79c0*/  IMAD R150, R190.reuse, 0x2, R149 ;  /* 0x00000002be967824 */ /* 0x040fe200078e0295 */
[----:B------:R-:W-:Y:S01]  /*79d0*/  LEA R184, P2, R159, R50, 0x2 ;  /* 0x000000329fb87211 */ /* 0x000fe200078410ff */
[----:B------:R-:W-:Y:S01]  /*79e0*/  STL.64 [R1+0x190], R194 ;  /* 0x000190c201007387 */ /* 0x000fe20000100a00 */
[----:B------:R-:W-:Y:S01]  /*79f0*/  LEA.HI.X.SX32 R157, R167, R8, 0x2, P0 ;  /* 0x00000008a79d7211 */ /* 0x000fe200000f16ff */
[C---:B------:R-:W-:Y:S01]  /*7a00*/  IMAD R151, R190.reuse, 0x4, R150 ;  /* 0x00000004be977824 */ /* 0x040fe200078e0296 */
[-C--:B------:R-:W-:Y:S01]  /*7a10*/  LEA R178, P3, R155, R50.reuse, 0x2 ;  /* 0x000000329bb27211 */ /* 0x080fe200078610ff */
[----:B------:R-:W-:Y:S01]  /*7a20*/  STL.64 [R1+0x188], R192 ;  /* 0x000188c001007387 */ /* 0x000fe20000100a00 */
[----:B------:R-:W-:Y:S01]  /*7a30*/  LEA R176, P5, R153, R50, 0x2 ;  /* 0x0000003299b07211 */ /* 0x000fe200078a10ff */
[C---:B------:R-:W-:Y:S01]  /*7a40*/  IMAD R161, R190.reuse, 0x2, R151 ;  /* 0x00000002bea17824 */ /* 0x040fe200078e0297 */
[-C--:B------:R-:W-:Y:S01]  /*7a50*/  LEA.HI.X.SX32 R189, R171, R8.reuse, 0x2, P4 ;  /* 0x00000008abbd7211 */ /* 0x080fe200020f16ff */
[----:B------:R1:W-:Y:S01]  /*7a60*/  STL.64 [R1+0x178], R156 ;  /* 0x0001789c01007387 */ /* 0x0003e20000100a00 */
[-C--:B------:R-:W-:Y:S01]  /*7a70*/  LEA.HI.X.SX32 R187, R163, R8.reuse, 0x2, P1 ;  /* 0x00000008a3bb7211 */ /* 0x080fe200008f16ff */
[C---:B------:R-:W-:Y:S01]  /*7a80*/  IMAD R164, R190.reuse, 0x2, R161 ;  /* 0x00000002bea47824 */ /* 0x040fe200078e02a1 */
[-C--:B------:R-:W-:Y:S01]  /*7a90*/  LEA.HI.X.SX32 R185, R159, R8.reuse, 0x2, P2 ;  /* 0x000000089fb97211 */ /* 0x080fe200010f16ff */
[----:B------:R-:W-:Y:S01]  /*7aa0*/  STL.64 [R1+0x180], R188 ;  /* 0x000180bc01007387 */ /* 0x000fe20000100a00 */
[-C--:B------:R-:W-:Y:S01]  /*7ab0*/  LEA.HI.X.SX32 R179, R155, R8.reuse, 0x2, P3 ;  /* 0x000000089bb37211 */ /* 0x080fe200018f16ff */
[C---:B------:R-:W-:Y:S01]  /*7ac0*/  IMAD R165, R190.reuse, 0x2, R164 ;  /* 0x00000002bea57824 */ /* 0x040fe200078e02a4 */
[----:B------:R-:W-:Y:S01]  /*7ad0*/  LEA.HI.X.SX32 R177, R153, R8, 0x2, P5 ;  /* 0x0000000899b17211 */ /* 0x000fe200028f16ff */
[----:B------:R-:W-:Y:S01]  /*7ae0*/  STL.64 [R1+0x170], R186 ;  /* 0x000170ba01007387 */ /* 0x000fe20000100a00 */
[-C--:B------:R-:W-:Y:S01]  /*7af0*/  LEA R174, P4, R109, R50.reuse, 0x2 ;  /* 0x000000326dae7211 */ /* 0x080fe200078810ff */
[C---:B------:R-:W-:Y:S01]  /*7b00*/  IMAD R168, R190.reuse, 0x2, R165 ;  /* 0x00000002bea87824 */ /* 0x040fe200078e02a5 */
        /* <DEDUP_REMOVED lines=12> */
[----:B------:R-:W-:Y:S01]  /*7bd0*/  LEA.HI.X.SX32 R175, R109, R8, 0x2, P4 ;  /* 0x000000086daf7211 */ /* 0x000fe200020f16ff */
[----:B------:R1:W-:Y:S01]  /*7be0*/  STL.64 [R1+0x148], R156 ;  /* 0x0001489c01007387 */ /* 0x0003e20000100a00 */
[----:B------:R-:W-:Y:S01]  /*7bf0*/  LEA R158, P4, R95, R50, 0x2 ;  /* 0x000000325f9e7211 */ /* 0x000fe200078810ff */
[C---:B------:R-:W-:Y:S01]  /*7c00*/  IMAD R182, R190.reuse, 0x2, R181 ;  /* 0x00000002beb67824 */ /* 0x040fe200078e02b5 */
[-C--:B------:R-:W-:Y:S01]  /*7c10*/  LEA.HI.X.SX32 R173, R103, R8.reuse, 0x2, P1 ;  /* 0x0000000867ad7211 */ /* 0x080fe200008f16ff */
[----:B------:R-:W-:Y:S01]  /*7c20*/  STL.64 [R1+0x150], R174 ;  /* 0x000150ae01007387 */ /* 0x000fe20000100a00 */
[----:B------:R-:W-:Y:S01]  /*7c30*/  LEA.HI.X.SX32 R171, R101, R8, 0x2, P2 ;  /* 0x0000000865ab7211 */ /* 0x000fe200010f16ff */
[----:B------:R-:W-:Y:S01]  /*7c40*/  IMAD R7, R190, 0x2, R182 ;  /* 0x00000002be077824 */ /* 0x000fe200078e02b6 */
[----:B------:R-:W-:Y:S01]  /*7c50*/  LEA R154, P1, R89, R50, 0x2 ;  /* 0x00000032599a7211 */ /* 0x000fe200078210ff */
[----:B------:R-:W-:Y:S01]  /*7c60*/  STL.64 [R1+0x140], R172 ;  /* 0x000140ac01007387 */ /* 0x000fe20000100a00 */
[----:B------:R-:W-:-:S02]  /*7c70*/  LEA.HI.X.SX32 R167, R99, R8, 0x2, P3 ;  /* 0x0000000863a77211 */ /* 0x000fc400018f16ff */
[-C--:B------:R-:W-:Y:S01]  /*7c80*/  LEA R108, P2, R87, R50.reuse, 0x2 ;  /* 0x00000032576c7211 */ /* 0x080fe200078410ff */
[----:B------:R-:W-:Y:S01]  /*7c90*/  STL.64 [R1+0x138], R170 ;  /* 0x000138aa01007387 */ /* 0x000fe20000100a00 */
[----:B-1----:R-:W-:Y:S02]  /*7ca0*/  LEA R156, P0, R91, R50, 0x2 ;  /* 0x000000325b9c7211 */ /* 0x002fe400078010ff */
[----:B------:R-:W-:Y:S01]  /*7cb0*/  LEA.HI.X.SX32 R163, R97, R8, 0x2, P5 ;  /* 0x0000000861a37211 */ /* 0x000fe200028f16ff */
[----:B------:R-:W-:Y:S01]  /*7cc0*/  STL.64 [R1+0x130], R166 ;  /* 0x000130a601007387 */ /* 0x000fe20000100a00 */
[----:B------:R-:W-:Y:S02]  /*7cd0*/  LEA R100, P5, R83, R50, 0x2 ;  /* 0x0000003253647211 */ /* 0x000fe400078a10ff */
[----:B------:R-:W-:Y:S01]  /*7ce0*/  LEA.HI.X.SX32 R159, R95, R8, 0x2, P4 ;  /* 0x000000085f9f7211 */ /* 0x000fe200020f16ff */
[----:B------:R-:W-:Y:S01]  /*7cf0*/  STL.64 [R1+0x128], R162 ;  /* 0x000128a201007387 */ /* 0x000fe20000100a00 */
[----:B------:R-:W-:-:S02]  /*7d00*/  LEA R106, P3, R85, R50, 0x2 ;  /* 0x00000032556a7211 */ /* 0x000fc400078610ff */
[----:B------:R-:W-:Y:S01]  /*7d10*/  LEA.HI.X.SX32 R157, R91, R8, 0x2, P0 ;  /* 0x000000085b9d7211 */ /* 0x000fe200000f16ff */
[----:B------:R-:W-:Y:S01]  /*7d20*/  STL.64 [R1+0x120], R158 ;  /* 0x0001209e01007387 */ /* 0x000fe20000100a00 */
[----:B------:R-:W-:Y:S02]  /*7d30*/  LEA R98, P0, R78, R50, 0x2 ;  /* 0x000000324e627211 */ /* 0x000fe400078010ff */
        /* <DEDUP_REMOVED lines=9> */
[-C--:B------:R-:W-:Y:S01]  /*7dd0*/  LEA.HI.X.SX32 R107, R85, R8.reuse, 0x2, P3 ;  /* 0x00000008556b7211 */ /* 0x080fe200018f16ff */
[----:B------:R1:W-:Y:S01]  /*7de0*/  STL.64 [R1+0xf8], R100 ;  /* 0x0000f86401007387 */ /* 0x0003e20000100a00 */
[-C--:B------:R-:W-:Y:S02]  /*7df0*/  LEA.HI.X.SX32 R99, R78, R8.reuse, 0x2, P0 ;  /* 0x000000084e637211 */ /* 0x080fe400000f16ff */
[-C--:B------:R-:W-:Y:S01]  /*7e00*/  LEA.HI.X.SX32 R103, R79, R8.reuse, 0x2, P4 ;  /* 0x000000084f677211 */ /* 0x080fe200020f16ff */
[----:B------:R-:W-:Y:S01]  /*7e10*/  STL.64 [R1+0x100], R106 ;  /* 0x0001006a01007387 */ /* 0x000fe20000100a00 */
[----:B------:R-:W-:-:S02]  /*7e20*/  LEA.HI.X.SX32 R97, R77, R8, 0x2, P1 ;  /* 0x000000084d617211 */ /* 0x000fc400008f16ff */
[----:B------:R-:W-:Y:S01]  /*7e30*/  LEA R90, P3, R75, R50, 0x2 ;  /* 0x000000324b5a7211 */ /* 0x000fe200078610ff */
[----:B------:R2:W-:Y:S01]  /*7e40*/  STL.64 [R1+0xe8], R98 ;  /* 0x0000e86201007387 */ /* 0x0005e20000100a00 */
[----:B------:R-:W-:Y:S02]  /*7e50*/  LEA.HI.X.SX32 R95, R76, R8, 0x2, P2 ;  /* 0x000000084c5f7211 */ /* 0x000fe400010f16ff */
[-C--:B------:R-:W-:Y:S01]  /*7e60*/  LEA R88, P4, R73, R50.reuse, 0x2 ;  /* 0x0000003249587211 */ /* 0x080fe200078810ff */
[----:B------:R-:W-:Y:S01]  /*7e70*/  STL.64 [R1+0xf0], R102 ;  /* 0x0000f06601007387 */ /* 0x000fe20000100a00 */
[C---:B-1----:R-:W-:Y:S02]  /*7e80*/  LEA R100, P5, R74.reuse, R50, 0x2 ;  /* 0x000000324a647211 */ /* 0x042fe400078a10ff */
[-C--:B------:R-:W-:Y:S01]  /*7e90*/  LEA.HI.X.SX32 R91, R75, R8.reuse, 0x2, P3 ;  /* 0x000000084b5b7211 */ /* 0x080fe200018f16ff */
[----:B------:R1:W-:Y:S01]  /*7ea0*/  STL.64 [R1+0xe0], R96 ;  /* 0x0000e06001007387 */ /* 0x0003e20000100a00 */
[----:B------:R-:W-:-:S02]  /*7eb0*/  LEA.HI.X.SX32 R101, R74, R8, 0x2, P5 ;  /* 0x000000084a657211 */ /* 0x000fc400028f16ff */
[----:B------:R-:W-:Y:S01]  /*7ec0*/  LEA.HI.X.SX32 R89, R73, R8, 0x2, P4 ;  /* 0x0000000849597211 */ /* 0x000fe200020f16ff */
[----:B------:R3:W-:Y:S01]  /*7ed0*/  STL.64 [R1+0xd8], R94 ;  /* 0x0000d85e01007387 */ /* 0x0007e20000100a00 */
[----:B--2---:R-:W-:Y:S02]  /*7ee0*/  LEA R98, P0, R72, R50, 0x2 ;  /* 0x0000003248627211 */ /* 0x004fe400078010ff */
[----:B------:R-:W-:Y:S01]  /*7ef0*/  LEA.HI R158, R0, 0x2e, RZ, 0x1a ;  /* 0x0000002e009e7811 */ /* 0x000fe200078fd0ff */
[----:B------:R2:W-:Y:S01]  /*7f00*/  STL.64 [R1+0xd0], R90 ;  /* 0x0000d05a01007387 */ /* 0x0005e20000100a00 */
[----:B------:R-:W-:Y:S02]  /*7f10*/  LEA.HI.X.SX32 R99, R72, R8, 0x2, P0 ;  /* 0x0000000848637211 */ /* 0x000fe400000f16ff */
[----:B------:R-:W-:Y:S01]  /*7f20*/  LEA.HI R160, R0, 0xe, RZ, 0x1a ;  /* 0x0000000e00a07811 */ /* 0x000fe200078fd0ff */
[----:B------:R4:W-:Y:S01]  /*7f30*/  STL.64 [R1+0xc8], R100 ;  /* 0x0000c86401007387 */ /* 0x0009e20000100a00 */
[----:B-1----:R-:W-:-:S02]  /*7f40*/  LEA R96, P1, R71, R50, 0x2 ;  /* 0x0000003247607211 */ /* 0x002fc400078210ff */
[----:B------:R-:W-:Y:S01]  /*7f50*/  LEA.HI R154, R0, 0x4e, RZ, 0x1a ;  /* 0x0000004e009a7811 */ /* 0x000fe200078fd0ff */
[----:B------:R1:W-:Y:S01]  /*7f60*/  STL.64 [R1+0xc0], R88 ;  /* 0x0000c05801007387 */ /* 0x0003e20000100a00 */
[----:B---3--:R-:W-:Y:S02]  /*7f70*/  LEA R94, P2, R70, R50, 0x2 ;  /* 0x00000032465e7211 */ /* 0x008fe400078410ff */
[----:B------:R-:W-:Y:S01]  /*7f80*/  LEA.HI.X.SX32 R97, R71, R8, 0x2, P1 ;  /* 0x0000000847617211 */ /* 0x000fe200008f16ff */
[----:B------:R3:W-:Y:S01]  /*7f90*/  STL.64 [R1+0xb8], R98 ;  /* 0x0000b86201007387 */ /* 0x0007e20000100a00 */
[----:B--2---:R-:W-:Y:S01]  /*7fa0*/  LEA R90, P3, R68, R50, 0x2 ;  /* 0x00000032445a7211 */ /* 0x004fe200078610ff */
[----:B------:R-:W-:Y:S01]  /*7fb0*/  IMAD R166, R154, R190, RZ ;  /* 0x000000be9aa67224 */ /* 0x000fe200078e02ff */
[----:B------:R-:W-:Y:S01]  /*7fc0*/  LEA.HI.X.SX32 R95, R70, R8, 0x2, P2 ;  /* 0x00000008465f7211 */ /* 0x000fe200010f16ff */
[----:B------:R2:W-:Y:S01]  /*7fd0*/  STL.64 [R1+0xb0], R96 ;  /* 0x0000b06001007387 */ /* 0x0005e20000100a00 */
[----:B----4-:R-:W-:-:S02]  /*7fe0*/  LEA R100, P5, R67, R50, 0x2 ;  /* 0x0000003243647211 */ /* 0x010fc400078a10ff */
[----:B------:R-:W-:Y:S01]  /*7ff0*/  LEA.HI.X.SX32 R91, R68, R8, 0x2, P3 ;  /* 0x00000008445b7211 */ /* 0x000fe200018f16ff */
[----:B------:R4:W-:Y:S01]  /*8000*/  STL.64 [R1+0xa8], R94 ;  /* 0x0000a85e01007387 */ /* 0x0009e20000100a00 */
[----:B-1----:R-:W-:Y:S02]  /*8010*/  LEA R88, P4, R66, R50, 0x2 ;  /* 0x0000003242587211 */ /* 0x002fe400078810ff */
[----:B------:R-:W-:Y:S01]  /*8020*/  LEA.HI.X.SX32 R101, R67, R8, 0x2, P5 ;  /* 0x0000000843657211 */ /* 0x000fe200028f16ff */
[----:B------:R1:W-:Y:S01]  /*8030*/  STL.64 [R1+0xa0], R90 ;  /* 0x0000a05a01007387 */ /* 0x0003e20000100a00 */
[----:B---3--:R-:W-:Y:S02]  /*8040*/  LEA R98, P0, R60, R50, 0x2 ;  /* 0x000000323c627211 */ /* 0x008fe400078010ff */
[----:B------:R-:W-:Y:S01]  /*8050*/  LEA.HI.X.SX32 R89, R66, R8, 0x2, P4 ;  /* 0x0000000842597211 */ /* 0x000fe200020f16ff */
[----:B------:R3:W-:Y:S01]  /*8060*/  STL.64 [R1+0x98], R100 ;  /* 0x0000986401007387 */ /* 0x0007e20000100a00 */
[----:B--2---:R-:W-:-:S02]  /*8070*/  LEA R96, P1, R59, R50, 0x2 ;  /* 0x000000323b607211 */ /* 0x004fc400078210ff */
[----:B------:R-:W-:Y:S01]  /*8080*/  LEA.HI.X.SX32 R99, R60, R8, 0x2, P0 ;  /* 0x000000083c637211 */ /* 0x000fe200000f16ff */
[----:B------:R2:W-:Y:S01]  /*8090*/  STL.64 [R1+0x90], R88 ;  /* 0x0000905801007387 */ /* 0x0005e20000100a00 */
[C---:B----4-:R-:W-:Y:S02]  /*80a0*/  LEA R94, P2, R58.reuse, R50, 0x2 ;  /* 0x000000323a5e7211 */ /* 0x050fe400078410ff */
[-C--:B------:R-:W-:Y:S01]  /*80b0*/  LEA.HI.X.SX32 R97, R59, R8.reuse, 0x2, P1 ;  /* 0x000000083b617211 */ /* 0x080fe200008f16ff */
[----:B------:R4:W-:Y:S01]  /*80c0*/  STL.64 [R1+0x88], R98 ;  /* 0x0000886201007387 */ /* 0x0009e20000100a00 */
[----:B------:R-:W-:Y:S02]  /*80d0*/  LEA.HI.X.SX32 R95, R58, R8, 0x2, P2 ;  /* 0x000000083a5f7211 */ /* 0x000fe400010f16ff */
[-C--:B-1----:R-:W-:Y:S01]  /*80e0*/  LEA R90, P3, R57, R50.reuse, 0x2 ;  /* 0x00000032395a7211 */ /* 0x082fe200078610ff */
[----:B------:R1:W-:Y:S01]  /*80f0*/  STL.64 [R1+0x80], R96 ;  /* 0x0000806001007387 */ /* 0x0003e20000100a00 */
[----:B---3--:R-:W-:-:S02]  /*8100*/  LEA R100, P5, R56, R50, 0x2 ;  /* 0x0000003238647211 */ /* 0x008fc400078a10ff */
[----:B------:R-:W-:Y:S01]  /*8110*/  LEA.HI.X.SX32 R91, R57, R8, 0x2, P3 ;  /* 0x00000008395b7211 */ /* 0x000fe200018f16ff */
[----:B------:R3:W-:Y:S01]  /*8120*/  STL.64 [R1+0x78], R94 ;  /* 0x0000785e01007387 */ /* 0x0007e20000100a00 */
[C---:B--2---:R-:W-:Y:S02]  /*8130*/  LEA R88, P4, R55.reuse, R50, 0x2 ;  /* 0x0000003237587211 */ /* 0x044fe400078810ff */
[----:B------:R-:W-:Y:S01]  /*8140*/  LEA.HI.X.SX32 R101, R56, R8, 0x2, P5 ;  /* 0x0000000838657211 */ /* 0x000fe200028f16ff */
[----:B------:R2:W-:Y:S01]  /*8150*/  STL.64 [R1+0x70], R90 ;  /* 0x0000705a01007387 */ /* 0x0005e20000100a00 */
[----:B----4-:R-:W-:Y:S02]  /*8160*/  LEA R98, P0, R54, R50, 0x2 ;  /* 0x0000003236627211 */ /* 0x010fe400078010ff */
[----:B------:R-:W-:Y:S02]  /*8170*/  LEA.HI.X.SX32 R89, R55, R8, 0x2, P4 ;  /* 0x0000000837597211 */ /* 0x000fe400020f16ff */
[----:B-1----:R-:W-:-:S02]  /*8180*/  LEA R96, P1, R53, R50, 0x2 ;  /* 0x0000003235607211 */ /* 0x002fc400078210ff */
[----:B------:R-:W-:Y:S01]  /*8190*/  LEA.HI.X.SX32 R99, R54, R8, 0x2, P0 ;  /* 0x0000000836637211 */ /* 0x000fe200000f16ff */
[----:B------:R1:W-:Y:S01]  /*81a0*/  STL.64 [R1+0x60], R88 ;  /* 0x0000605801007387 */ /* 0x0003e20000100a00 */
[C---:B---3--:R-:W-:Y:S02]  /*81b0*/  LEA R94, P2, R52.reuse, R50, 0x2 ;  /* 0x00000032345e7211 */ /* 0x048fe400078410ff */
[-C--:B------:R-:W-:Y:S01]  /*81c0*/  LEA.HI.X.SX32 R97, R53, R8.reuse, 0x2, P1 ;  /* 0x0000000835617211 */ /* 0x080fe200008f16ff */
[----:B------:R-:W-:Y:S01]  /*81d0*/  STL.64 [R1+0x68], R100 ;  /* 0x0000686401007387 */ /* 0x000fe20000100a00 */
[----:B------:R-:W-:Y:S02]  /*81e0*/  LEA.HI.X.SX32 R95, R52, R8, 0x2, P2 ;  /* 0x00000008345f7211 */ /* 0x000fe400010f16ff */
[-C--:B--2---:R-:W-:Y:S01]  /*81f0*/  LEA R90, P3, R46, R50.reuse, 0x2 ;  /* 0x000000322e5a7211 */ /* 0x084fe200078610ff */
[----:B------:R2:W-:Y:S01]  /*8200*/  STL.64 [R1+0x58], R98 ;  /* 0x0000586201007387 */ /* 0x0005e20000100a00 */
[----:B------:R-:W-:-:S02]  /*8210*/  LEA R156, P5, R45, R50, 0x2 ;  /* 0x000000322d9c7211 */ /* 0x000fc400078a10ff */
[----:B------:R-:W-:Y:S01]  /*8220*/  LEA.HI.X.SX32 R91, R46, R8, 0x2, P3 ;  /* 0x000000082e5b7211 */ /* 0x000fe200018f16ff */
[----:B------:R3:W-:Y:S01]  /*8230*/  STL.64 [R1+0x50], R96 ;  /* 0x0000506001007387 */ /* 0x0007e20000100a00 */
[C---:B-1----:R-:W-:Y:S02]  /*8240*/  LEA R88, P4, R44.reuse, R50, 0x2 ;  /* 0x000000322c587211 */ /* 0x042fe400078810ff */
[-C--:B------:R-:W-:Y:S01]  /*8250*/  LEA.HI.X.SX32 R157, R45, R8.reuse, 0x2, P5 ;  /* 0x000000082d9d7211 */ /* 0x080fe200028f16ff */
[----:B------:R1:W-:Y:S01]  /*8260*/  STL.64 [R1+0x48], R94 ;  /* 0x0000485e01007387 */ /* 0x0003e20000100a00 */
[----:B------:R-:W-:Y:S02]  /*8270*/  LEA.HI.X.SX32 R89, R44, R8, 0x2, P4 ;  /* 0x000000082c597211 */ /* 0x000fe400020f16ff */
[----:B------:R-:W-:Y:S01]  /*8280*/  LEA.HI R159, R0, 0x1e, RZ, 0x1a ;  /* 0x0000001e009f7811 */ /* 0x000fe200078fd0ff */
[----:B------:R4:W-:Y:S01]  /*8290*/  STL.64 [R1+0x40], R90 ;  /* 0x0000405a01007387 */ /* 0x0009e20000100a00 */
[----:B--2---:R-:W-:-:S02]  /*82a0*/  LEA R98, P0, R43, R50, 0x2 ;  /* 0x000000322b627211 */ /* 0x004fc400078010ff */
[----:B------:R-:W-:Y:S01]  /*82b0*/  LEA.HI R155, R0, 0x3e, RZ, 0x1a ;  /* 0x0000003e009b7811 */ /* 0x000fe200078fd0ff */
[----:B------:R2:W-:Y:S01]  /*82c0*/  STL.64 [R1+0x6c8], R156 ;  /* 0x0006c89c01007387 */ /* 0x0005e20000100a00 */
[C---:B---3--:R-:W-:Y:S02]  /*82d0*/  LEA R96, P1, R42.reuse, R50, 0x2 ;  /* 0x000000322a607211 */ /* 0x048fe400078210ff */
[----:B------:R-:W-:Y:S01]  /*82e0*/  LEA.HI.X.SX32 R99, R43, R8, 0x2, P0 ;  /* 0x000000082b637211 */ /* 0x000fe200000f16ff */
[----:B------:R3:W-:Y:S01]  /*82f0*/  STL.64 [R1+0x30], R88 ;  /* 0x0000305801007387 */ /* 0x0007e20000100a00 */
[C---:B-1----:R-:W-:Y:S02]  /*8300*/  LEA R94, P2, R41.reuse, R50, 0x2 ;  /* 0x00000032295e7211 */ /* 0x042fe400078410ff */
[-C--:B------:R-:W-:Y:S01]  /*8310*/  LEA.HI.X.SX32 R97, R42, R8.reuse, 0x2, P1 ;  /* 0x000000082a617211 */ /* 0x080fe200008f16ff */
[----:B------:R-:W-:Y:S01]  /*8320*/  STL.64 [R1+0x28], R98 ;  /* 0x0000286201007387 */ /* 0x000fe20000100a00 */
[----:B------:R-:W-:-:S02]  /*8330*/  LEA.HI.X.SX32 R95, R41, R8, 0x2, P2 ;  /* 0x00000008295f7211 */ /* 0x000fc400010f16ff */
[-C--:B----4-:R-:W-:Y:S01]  /*8340*/  LEA R90, P3, R40, R50.reuse, 0x2 ;  /* 0x00000032285a7211 */ /* 0x090fe200078610ff */
[----:B------:R-:W-:Y:S01]  /*8350*/  STL.64 [R1+0x20], R96 ;  /* 0x0000206001007387 */ /* 0x000fe20000100a00 */
[-C--:B------:R-:W-:Y:S02]  /*8360*/  LEA R70, P1, R33, R50.reuse, 0x2 ;  /* 0x0000003221467211 */ /* 0x080fe400078210ff */
[-C--:B--2---:R-:W-:Y:S01]  /*8370*/  LEA R156, P5, R34, R50.reuse, 0x2 ;  /* 0x00000032229c7211 */ /* 0x084fe200078a10ff */
[----:B------:R1:W-:Y:S01]  /*8380*/  STL.64 [R1+0x18], R94 ;  /* 0x0000185e01007387 */ /* 0x0003e20000100a00 */
[-C--:B---3--:R-:W-:Y:S02]  /*8390*/  LEA R88, P4, R18, R50.reuse, 0x2 ;  /* 0x0000003212587211 */ /* 0x088fe400078810ff */
[-C--:B------:R-:W-:Y:S02]  /*83a0*/  LEA R52, P0, R30, R50.reuse, 0x2 ;  /* 0x000000321e347211 */ /* 0x080fe400078010ff */
[----:B------:R-:W-:-:S02]  /*83b0*/  LEA R82, P2, R32, R50, 0x2 ;  /* 0x0000003220527211 */ /* 0x000fc400078410ff */
[-C--:B------:R-:W-:Y:S02]  /*83c0*/  LEA.HI.X.SX32 R91, R40, R8.reuse, 0x2, P3 ;  /* 0x00000008285b7211 */ /* 0x080fe400018f16ff */
[-C--:B------:R-:W-:Y:S02]  /*83d0*/  LEA.HI.X.SX32 R71, R33, R8.reuse, 0x2, P1 ;  /* 0x0000000821477211 */ /* 0x080fe400008f16ff */
[----:B------:R-:W-:Y:S01]  /*83e0*/  LEA.HI.X.SX32 R157, R34, R8, 0x2, P5 ;  /* 0x00000008229d7211 */ /* 0x000fe200028f16ff */
[----:B------:R-:W-:Y:S01]  /*83f0*/  STL.64 [R1+0x10], R90 ;  /* 0x0000105a01007387 */ /* 0x000fe20000100a00 */
[-C--:B-1----:R-:W-:Y:S02]  /*8400*/  LEA R94, P3, R31, R50.reuse, 0x2 ;  /* 0x000000321f5e7211 */ /* 0x082fe400078610ff */
[-C--:B------:R-:W-:Y:S01]  /*8410*/  LEA R40, P1, R20, R50.reuse, 0x2 ;  /* 0x0000003214287211 */ /* 0x080fe200078210ff */
[----:B------:R-:W-:Y:S01]  /*8420*/  STL.64 [R1+0x8], R156 ;  /* 0x0000089c01007387 */ /* 0x000fe20000100a00 */
[----:B------:R-:W-:-:S02]  /*8430*/  LEA R106, P5, R28, R50, 0x2 ;  /* 0x000000321c6a7211 */ /* 0x000fc400078a10ff */
[----:B------:R-:W-:Y:S02]  /*8440*/  LEA.HI.X.SX32 R89, R18, R8, 0x2, P4 ;  /* 0x0000000812597211 */ /* 0x000fe400020f16ff */
[----:B------:R-:W-:Y:S02]  /*8450*/  LEA R18, P4, R19, R50, 0x2 ;  /* 0x0000003213127211 */ /* 0x000fe400078810ff */
[----:B------:R-:W-:Y:S01]  /*8460*/  LEA.HI.X.SX32 R53, R30, R8, 0x2, P0 ;  /* 0x000000081e357211 */ /* 0x000fe200000f16ff */
[----:B------:R1:W-:Y:S01]  /*8470*/  STL.64 [R1], R88 ;  /* 0x0000005801007387 */ /* 0x0003e20000100a00 */
[----:B------:R-:W-:Y:S02]  /*8480*/  LEA R30, P0, R23, R50, 0x2 ;  /* 0x00000032171e7211 */ /* 0x000fe400078010ff */
[----:B------:R-:W-:Y:S02]  /*8490*/  LEA.HI.X.SX32 R83, R32, R8, 0x2, P2 ;  /* 0x0000000820537211 */ /* 0x000fe400010f16ff */
[----:B------:R-:W-:-:S02]  /*84a0*/  LEA R54, P2, R17, R50, 0x2 ;  /* 0x0000003211367211 */ /* 0x000fc400078410ff */
[-C--:B------:R-:W-:Y:S02]  /*84b0*/  LEA.HI.X.SX32 R95, R31, R8.reuse, 0x2, P3 ;  /* 0x000000081f5f7211 */ /* 0x080fe400018f16ff */
[----:B------:R-:W-:Y:S02]  /*84c0*/  LEA.HI.X.SX32 R41, R20, R8, 0x2, P1 ;  /* 0x0000000814297211 */ /* 0x000fe400008f16ff */
[----:B------:R-:W-:Y:S02]  /*84d0*/  LEA R72, P3, R15, R50, 0x2 ;  /* 0x000000320f487211 */ /* 0x000fe400078610ff */
[----:B------:R-:W-:Y:S02]  /*84e0*/  LEA.HI.X.SX32 R107, R28, R8, 0x2, P5 ;  /* 0x000000081c6b7211 */ /* 0x000fe400028f16ff */
[-C--:B------:R-:W-:Y:S02]  /*84f0*/  LEA R66, P1, R12, R50.reuse, 0x2 ;  /* 0x000000320c427211 */ /* 0x080fe400078210ff */
[----:B------:R-:W-:-:S02]  /*8500*/  LEA R84, P5, R13, R50, 0x2 ;  /* 0x000000320d547211 */ /* 0x000fc400078a10ff */
[----:B------:R-:W-:Y:S02]  /*8510*/  LEA.HI.X.SX32 R19, R19, R8, 0x2, P4 ;  /* 0x0000000813137211 */ /* 0x000fe400020f16ff */
[----:B------:R-:W-:Y:S02]  /*8520*/  LEA R96, P4, R11, R50, 0x2 ;  /* 0x000000320b607211 */ /* 0x000fe400078810ff */
[----:B------:R-:W-:Y:S02]  /*8530*/  LEA.HI.X.SX32 R31, R23, R8, 0x2, P0 ;  /* 0x00000008171f7211 */ /* 0x000fe400000f16ff */
        /* <DEDUP_REMOVED lines=26> */
[----:B-1----:R-:W-:-:S02]  /*86e0*/  LEA R88, P2, R47, R50, 0x2 ;  /* 0x000000322f587211 */ /* 0x002fc400078410ff */
[-C--:B------:R-:W-:Y:S02]  /*86f0*/  LEA.HI.X.SX32 R21, R35, R8.reuse, 0x2, P3 ;  /* 0x0000000823157211 */ /* 0x080fe400018f16ff */
[-C--:B------:R-:W-:Y:S02]  /*8700*/  LEA.HI.X.SX32 R77, R39, R8.reuse, 0x2, P1 ;  /* 0x00000008274d7211 */ /* 0x080fe400008f16ff */
[----:B------:R-:W-:Y:S02]  /*8710*/  LEA.HI.X.SX32 R35, R36, R8, 0x2, P5 ;  /* 0x0000000824237211 */ /* 0x000fe400028f16ff */
[-C--:B------:R-:W-:Y:S02]  /*8720*/  LEA R46, P1, R62, R50.reuse, 0x2 ;  /* 0x000000323e2e7211 */ /* 0x080fe400078210ff */
        /* <DEDUP_REMOVED lines=16> */
[-C--:B------:R-:W-:Y:S02]  /*8830*/  LEA.HI.X.SX32 R37, R61, R8.reuse, 0x2, P0 ;  /* 0x000000083d257211 */ /* 0x080fe400000f16ff */
[----:B------:R-:W-:Y:S02]  /*8840*/  LEA.HI.X.SX32 R61, R63, R8, 0x2, P2 ;  /* 0x000000083f3d7211 */ /* 0x000fe400010f16ff */
[----:B------:R-:W-:Y:S02]  /*8850*/  LEA R68, P2, R105, R50, 0x2 ;  /* 0x0000003269447211 */ /* 0x000fe400078410ff */
[----:B------:R-:W-:-:S02]  /*8860*/  LEA.HI.X.SX32 R27, R93, R8, 0x2, P1 ;  /* 0x000000085d1b7211 */ /* 0x000fc400008f16ff */
[-C--:B------:R-:W-:Y:S02]  /*8870*/  LEA.HI.X.SX32 R79, R69, R8.reuse, 0x2, P3 ;  /* 0x00000008454f7211 */ /* 0x080fe400018f16ff */
[----:B------:R-:W-:Y:S02]  /*8880*/  LEA.HI.X.SX32 R91, R80, R8, 0x2, P5 ;  /* 0x00000008505b7211 */ /* 0x000fe400028f16ff */
[-C--:B------:R-:W-:Y:S02]  /*8890*/  LEA R104, P1, R139, R50.reuse, 0x2 ;  /* 0x000000328b687211 */ /* 0x080fe400078210ff */
[-C--:B------:R-:W-:Y:S02]  /*88a0*/  LEA R14, P0, R92, R50.reuse, 0x2 ;  /* 0x000000325c0e7211 */ /* 0x080fe400078010ff */
[-C--:B------:R-:W-:Y:S02]  /*88b0*/  LEA R48, P3, R122, R50.reuse, 0x2 ;  /* 0x000000327a307211 */ /* 0x080fe400078610ff */
[----:B------:R-:W-:-:S02]  /*88c0*/  LEA R62, P5, R123, R50, 0x2 ;  /* 0x000000327b3e7211 */ /* 0x000fc400078a10ff */
[----:B------:R-:W-:Y:S02]  /*88d0*/  LEA.HI.X.SX32 R103, R81, R8, 0x2, P4 ;  /* 0x0000000851677211 */ /* 0x000fe400020f16ff */
[----:B------:R-:W-:Y:S02]  /*88e0*/  LEA R80, P4, R130, R50, 0x2 ;  /* 0x0000003282507211 */ /* 0x000fe400078810ff */
[-C--:B------:R-:W-:Y:S02]  /*88f0*/  LEA.HI.X.SX32 R69, R105, R8.reuse, 0x2, P2 ;  /* 0x0000000869457211 */ /* 0x080fe400010f16ff */
[-C--:B------:R-:W-:Y:S02]  /*8900*/  LEA.HI.X.SX32 R105, R139, R8.reuse, 0x2, P1 ;  /* 0x000000088b697211 */ /* 0x080fe400008f16ff */
[-C--:B------:R-:W-:Y:S02]  /*8910*/  LEA.HI.X.SX32 R15, R92, R8.reuse, 0x2, P0 ;  /* 0x000000085c0f7211 */ /* 0x080fe400000f16ff */
[----:B------:R-:W-:-:S02]  /*8920*/  LEA.HI.X.SX32 R49, R122, R8, 0x2, P3 ;  /* 0x000000087a317211 */ /* 0x000fc400018f16ff */
[----:B------:R-:W-:Y:S02]  /*8930*/  LEA.HI.X.SX32 R63, R123, R8, 0x2, P5 ;  /* 0x000000087b3f7211 */ /* 0x000fe400028f16ff */
[----:B------:R-:W-:Y:S01]  /*8940*/  ISETP.GE.AND P1, PT, R158, UR4, PT ;  /* 0x000000049e007c0c */ /* 0x000fe2000bf26270 */
[----:B------:R-:W-:Y:S01]  /*8950*/  ULDC.64 UR4, c[0x0][0x210] ;  /* 0x0000840000047ab9 */ /* 0x000fe20000000a00 */
[----:B------:R-:W-:Y:S01]  /*8960*/  LEA R92, P0, R140, R50, 0x2 ;  /* 0x000000328c5c7211 */ /* 0x000fe200078010ff */
[----:B------:R-:W-:Y:S01]  /*8970*/  IMAD R158, R158, R190, RZ ;  /* 0x000000be9e9e7224 */ /* 0x000fe200078e02ff */
[-C--:B------:R-:W-:Y:S02]  /*8980*/  LEA R16, P2, R138, R50.reuse, 0x2 ;  /* 0x000000328a107211 */ /* 0x080fe400078410ff */
[-C--:B------:R-:W-:Y:S02]  /*8990*/  LEA R28, P3, R133, R50.reuse, 0x2 ;  /* 0x00000032851c7211 */ /* 0x080fe400078610ff */
[----:B------:R-:W-:-:S02]  /*89a0*/  LEA R38, P5, R132, R50, 0x2 ;  /* 0x0000003284267211 */ /* 0x000fc400078a10ff */
[----:B------:R-:W-:Y:S02]  /*89b0*/  LEA.HI.X.SX32 R81, R130, R8, 0x2, P4 ;  /* 0x0000000882517211 */ /* 0x000fe400020f16ff */
[C---:B------:R-:W-:Y:S02]  /*89c0*/  LEA R50, P4, R131.reuse, R50, 0x2 ;  /* 0x0000003283327211 */ /* 0x040fe400078810ff */
[----:B------:R-:W-:Y:S02]  /*89d0*/  SEL R122, R6, RZ, !P1 ;  /* 0x000000ff067a7207 */ /* 0x000fe40004800000 */
[-C--:B------:R-:W-:Y:S02]  /*89e0*/  LEA.HI.X.SX32 R51, R131, R8.reuse, 0x2, P4 ;  /* 0x0000000883337211 */ /* 0x080fe400020f16ff */
[----:B------:R-:W-:Y:S01]  /*89f0*/  LEA.HI.X.SX32 R29, R133, R8, 0x2, P3 ;  /* 0x00000008851d7211 */ /* 0x000fe200018f16ff */
[----:B------:R-:W-:Y:S01]  /*8a00*/  IMAD R133, R159, R190, RZ ;  /* 0x000000be9f857224 */ /* 0x000fe200078e02ff */
[----:B------:R-:W-:-:S02]  /*8a10*/  ISETP.NE.U32.AND P4, PT, R118, RZ, PT ;  /* 0x000000ff7600720c */ /* 0x000fc40003f85070 */
[----:B------:R-:W-:Y:S01]  /*8a20*/  LEA R118, P1, R5, UR4, 0x2 ;  /* 0x0000000405767c11 */ /* 0x000fe2000f8210ff */
[----:B------:R-:W-:Y:S01]  /*8a30*/  ULDC UR4, c[0x0][0x230] ;  /* 0x00008c0000047ab9 */ /* 0x000fe20000000800 */
[----:B------:R-:W-:Y:S02]  /*8a40*/  ISETP.NE.U32.AND P3, PT, R122, RZ, PT ;  /* 0x000000ff7a00720c */ /* 0x000fe40003f65070 */
[----:B------:R-:W-:Y:S02]  /*8a50*/  LOP3.LUT R122, R3, 0x2, RZ, 0xfc, !PT ;  /* 0x00000002037a7812 */ /* 0x000fe400078efcff */
[-C--:B------:R-:W-:Y:S02]  /*8a60*/  LEA.HI.X.SX32 R93, R140, R8.reuse, 0x2, P0 ;  /* 0x000000088c5d7211 */ /* 0x080fe400000f16ff */
[----:B------:R-:W-:Y:S02]  /*8a70*/  LEA.HI.X.SX32 R17, R138, R8, 0x2, P2 ;  /* 0x000000088a117211 */ /* 0x000fe400010f16ff */
[----:B------:R-:W-:Y:S01]  /*8a80*/  LEA.HI.X.SX32 R5, R5, UR5, 0x2, P1 ;  /* 0x0000000505057c11 */ /* 0x000fe200088f16ff */
[----:B------:R-:W-:Y:S01]  /*8a90*/  ULDC UR5, c[0x0][0x230] ;  /* 0x00008c0000057ab9 */ /* 0x000fe20000000800 */
[----:B------:R-:W-:-:S02]  /*8aa0*/  ISETP.GE.AND P0, PT, R160, R4, PT ;  /* 0x00000004a000720c */ /* 0x000fc40003f06270 */
[----:B------:R-:W-:Y:S01]  /*8ab0*/  ISETP.GE.AND P2, PT, R154, UR4, PT ;  /* 0x000000049a007c0c */ /* 0x000fe2000bf46270 */
[----:B------:R-:W-:Y:S01]  /*8ac0*/  ULDC UR4, c[0x0][0x230] ;  /* 0x00008c0000047ab9 */ /* 0x000fe20000000800 */
[----:B------:R-:W-:Y:S02]  /*8ad0*/  ISETP.GE.AND P1, PT, R122, R4, PT ;  /* 0x000000047a00720c */ /* 0x000fe40003f26270 */
[----:B------:R-:W-:Y:S01]  /*8ae0*/  LEA.HI.X.SX32 R39, R132, R8, 0x2, P5 ;  /* 0x0000000884277211 */ /* 0x000fe200028f16ff */
[-C--:B------:R-:W-:Y:S01]  /*8af0*/  IMAD R132, R160, R190.reuse, RZ ;  /* 0x000000bea0847224 */ /* 0x080fe200078e02ff */
[C---:B------:R-:W-:Y:S01]  /*8b00*/  SEL R123, R6.reuse, RZ, !P0 ;  /* 0x000000ff067b7207 */ /* 0x040fe20004000000 */
[----:B------:R-:W-:Y:S01]  /*8b10*/  IMAD R160, R155, R190, RZ ;  /* 0x000000be9ba07224 */ /* 0x000fe200078e02ff */
[----:B------:R-:W-:Y:S01]  /*8b20*/  SEL R250, R6, RZ, !P2 ;  /* 0x000000ff06fa7207 */ /* 0x000fe20005000000 */
[----:B------:R-:W-:Y:S01]  /*8b30*/  IMAD R8, R190, 0x2, R7 ;  /* 0x00000002be087824 */ /* 0x000fe200078e0207 */
[----:B------:R-:W-:-:S02]  /*8b40*/  SEL R251, R6, RZ, !P1 ;  /* 0x000000ff06fb7207 */ /* 0x000fc40004800000 */
[-C--:B------:R-:W-:Y:S01]  /*8b50*/  LEA R188, P6, R124, R118.reuse, 0x2 ;  /* 0x000000767cbc7211 */ /* 0x080fe200078c10ff */
[----:B------:R-:W-:Y:S01]  /*8b60*/  IMAD R183, R190, 0x2, R8 ;  /* 0x00000002beb77824 */ /* 0x000fe200078e0208 */
[-C--:B------:R-:W-:Y:S02]  /*8b70*/  LEA R122, P1, R152, R118.reuse, 0x2 ;  /* 0x00000076987a7211 */ /* 0x080fe400078210ff */
[-C--:B------:R-:W-:Y:S01]  /*8b80*/  LEA R230, P2, R121, R118.reuse, 0x2 ;  /* 0x0000007679e67211 */ /* 0x080fe200078410ff */
[----:B------:R-:W-:Y:S01]  /*8b90*/  IMAD R199, R190, 0x2, R183 ;  /* 0x00000002bec77824 */ /* 0x000fe200078e02b7 */
[----:B------:R-:W-:Y:S02]  /*8ba0*/  LEA R228, P5, R120, R118, 0x2 ;  /* 0x0000007678e47211 */ /* 0x000fe400078a10ff */
[----:B------:R-:W-:Y:S01]  /*8bb0*/  ISETP.NE.U32.AND P0, PT, R123, RZ, PT ;  /* 0x000000ff7b00720c */ /* 0x000fe20003f05070 */
[----:B------:R-:W-:Y:S01]  /*8bc0*/  IMAD R242, R190, 0x2, R199 ;  /* 0x00000002bef27824 */ /* 0x000fe200078e02c7 */
[----:B------:R-:W-:-:S02]  /*8bd0*/  LEA.HI.X.SX32 R189, R124, R5, 0x2, P6 ;  /* 0x000000057cbd7211 */ /* 0x000fc400030f16ff */
[-C--:B------:R-:W-:Y:S01]  /*8be0*/  LEA.HI.X.SX32 R123, R152, R5.reuse, 0x2, P1 ;  /* 0x00000005987b7211 */ /* 0x080fe200008f16ff */
[C---:B------:R-:W-:Y:S01]  /*8bf0*/  IMAD R243, R190.reuse, 0x4, R242 ;  /* 0x00000004bef37824 */ /* 0x040fe200078e02f2 */
[-C--:B------:R-:W-:Y:S02]  /*8c00*/  LEA.HI.X.SX32 R231, R121, R5.reuse, 0x2, P2 ;  /* 0x0000000579e77211 */ /* 0x080fe400010f16ff */
[-C--:B------:R-:W-:Y:S01]  /*8c10*/  LEA R212, P6, R9, R118.reuse, 0x2 ;  /* 0x0000007609d47211 */ /* 0x080fe200078c10ff */
[----:B------:R-:W-:Y:S01]  /*8c20*/  IMAD R244, R190, 0x2, R243 ;  /* 0x00000002bef47824 */ /* 0x000fe200078e02f3 */
[----:B------:R-:W-:Y:S01]  /*8c30*/  LEA.HI.X.SX32 R229, R120, R5, 0x2, P5 ;  /* 0x0000000578e57211 */ /* 0x000fe200028f16ff */
[----:B------:R-:W-:Y:S01]  /*8c40*/  STL.64 [R1+0x6d0], R122 ;  /* 0x0006d07a01007387 */ /* 0x000fe20000100a00 */
[-C--:B------:R-:W-:Y:S01]  /*8c50*/  LEA R214, P1, R141, R118.reuse, 0x2 ;  /* 0x000000768dd67211 */ /* 0x080fe200078210ff */
[----:B------:R-:W-:Y:S01]  /*8c60*/  IMAD R245, R190, 0x2, R244 ;  /* 0x00000002bef57824 */ /* 0x000fe200078e02f4 */
[-C--:B------:R-:W-:Y:S01]  /*8c70*/  LEA R130, P2, R24, R118.reuse, 0x2 ;  /* 0x0000007618827211 */ /* 0x080fe200078410ff */
[----:B------:R-:W-:Y:S01]  /*8c80*/  STL.64 [R1+0x6d8], R188 ;  /* 0x0006d8bc01007387 */ /* 0x000fe20000100a00 */
[----:B------:R-:W-:Y:S01]  /*8c90*/  LEA R204, P5, R132, R118, 0x2 ;  /* 0x0000007684cc7211 */ /* 0x000fe200078a10ff */
[----:B------:R-:W-:Y:S01]  /*8ca0*/  IMAD R246, R190, 0x2, R245 ;  /* 0x00000002bef67824 */ /* 0x000fe200078e02f5 */
[----:B------:R-:W-:-:S02]  /*8cb0*/  LEA.HI R153, R0, 0x5e, RZ, 0x1a ;  /* 0x0000005e00997811 */ /* 0x000fc400078fd0ff */
[-C--:B------:R-:W-:Y:S01]  /*8cc0*/  LEA.HI.X.SX32 R213, R9, R5.reuse, 0x2, P6 ;  /* 0x0000000509d57211 */ /* 0x080fe200030f16ff */
[----:B------:R-:W-:Y:S01]  /*8cd0*/  IMAD R247, R190, 0x2, R246 ;  /* 0x00000002bef77824 */ /* 0x000fe200078e02f6 */
[-C--:B------:R-:W-:Y:S01]  /*8ce0*/  LEA.HI.X.SX32 R215, R141, R5.reuse, 0x2, P1 ;  /* 0x000000058dd77211 */ /* 0x080fe200008f16ff */
[----:B------:R-:W-:Y:S01]  /*8cf0*/  IMAD R198, R153, R190, RZ ;  /* 0x000000be99c67224 */ /* 0x000fe200078e02ff */
[-C--:B------:R-:W-:Y:S01]  /*8d00*/  LEA.HI.X.SX32 R131, R24, R5.reuse, 0x2, P2 ;  /* 0x0000000518837211 */ /* 0x080fe200010f16ff */
[----:B------:R-:W-:Y:S01]  /*8d10*/  IMAD R248, R190, 0x2, R247 ;  /* 0x00000002bef87824 */ /* 0x000fe200078e02f7 */
[-C--:B------:R-:W-:Y:S02]  /*8d20*/  LEA R196, P6, R110, R118.reuse, 0x2 ;  /* 0x000000766ec47211 */ /* 0x080fe400078c10ff */
[----:B------:R-:W-:Y:S01]  /*8d30*/  LEA.HI.X.SX32 R205, R132, R5, 0x2, P5 ;  /* 0x0000000584cd7211 */ /* 0x000fe200028f16ff */
[----:B------:R-:W-:Y:S01]  /*8d40*/  IMAD R249, R190, 0x2, R248 ;  /* 0x00000002bef97824 */ /* 0x000fe200078e02f8 */
[----:B------:R-:W-:-:S02]  /*8d50*/  LEA R138, P1, R25, R118, 0x2 ;  /* 0x00000076198a7211 */ /* 0x000fc400078210ff */
[-C--:B------:R-:W-:Y:S02]  /*8d60*/  LEA R154, P2, R111, R118.reuse, 0x2 ;  /* 0x000000766f9a7211 */ /* 0x080fe400078410ff */
[-C--:B------:R-:W-:Y:S02]  /*8d70*/  LEA R152, P5, R112, R118.reuse, 0x2 ;  /* 0x0000007670987211 */ /* 0x080fe400078a10ff */
[-C--:B------:R-:W-:Y:S02]  /*8d80*/  LEA.HI.X.SX32 R197, R110, R5.reuse, 0x2, P6 ;  /* 0x000000056ec57211 */ /* 0x080fe400030f16ff */
[-C--:B------:R-:W-:Y:S02]  /*8d90*/  LEA.HI.X.SX32 R139, R25, R5.reuse, 0x2, P1 ;  /* 0x00000005198b7211 */ /* 0x080fe400008f16ff */
[----:B------:R-:W-:Y:S02]  /*8da0*/  LEA.HI.X.SX32 R155, R111, R5, 0x2, P2 ;  /* 0x000000056f9b7211 */ /* 0x000fe400010f16ff */
[----:B------:R-:W-:-:S02]  /*8db0*/  LEA R172, P6, R114, R118, 0x2 ;  /* 0x0000007672ac7211 */ /* 0x000fc400078c10ff */
[-C--:B------:R-:W-:Y:S02]  /*8dc0*/  LEA.HI.X.SX32 R153, R112, R5.reuse, 0x2, P5 ;  /* 0x0000000570997211 */ /* 0x080fe400028f16ff */
[-C--:B------:R-:W-:Y:S02]  /*8dd0*/  LEA R192, P1, R113, R118.reuse, 0x2 ;  /* 0x0000007671c07211 */ /* 0x080fe400078210ff */
[-C--:B------:R-:W-:Y:S02]  /*8de0*/  LEA R184, P2, R115, R118.reuse, 0x2 ;  /* 0x0000007673b87211 */ /* 0x080fe400078410ff */
[----:B------:R-:W-:Y:S02]  /*8df0*/  LEA R186, P5, R133, R118, 0x2 ;  /* 0x0000007685ba7211 */ /* 0x000fe400078a10ff */
[-C--:B------:R-:W-:Y:S02]  /*8e00*/  LEA.HI.X.SX32 R173, R114, R5.reuse, 0x2, P6 ;  /* 0x0000000572ad7211 */ /* 0x080fe400030f16ff */
[----:B------:R-:W-:-:S02]  /*8e10*/  LEA.HI.X.SX32 R193, R113, R5, 0x2, P1 ;  /* 0x0000000571c17211 */ /* 0x000fc400008f16ff */
[-C--:B------:R-:W-:Y:S02]  /*8e20*/  LEA.HI.X.SX32 R185, R115, R5.reuse, 0x2, P2 ;  /* 0x0000000573b97211 */ /* 0x080fe400010f16ff */
[-C--:B------:R-:W-:Y:S02]  /*8e30*/  LEA R240, P6, R117, R118.reuse, 0x2 ;  /* 0x0000007675f07211 */ /* 0x080fe400078c10ff */
[----:B------:R-:W-:Y:S02]  /*8e40*/  LEA.HI.X.SX32 R187, R133, R5, 0x2, P5 ;  /* 0x0000000585bb7211 */ /* 0x000fe400028f16ff */
[-C--:B------:R-:W-:Y:S02]  /*8e50*/  LEA R120, P1, R116, R118.reuse, 0x2 ;  /* 0x0000007674787211 */ /* 0x080fe400078210ff */
[-C--:B------:R-:W-:Y:S02]  /*8e60*/  LEA R226, P2, R119, R118.reuse, 0x2 ;  /* 0x0000007677e27211 */ /* 0x080fe400078410ff */
[----:B------:R-:W-:-:S02]  /*8e70*/  LEA R224, P5, R125, R118, 0x2 ;  /* 0x000000767de07211 */ /* 0x000fc400078a10ff */
[-C--:B------:R-:W-:Y:S02]  /*8e80*/  LEA.HI.X.SX32 R241, R117, R5.reuse, 0x2, P6 ;  /* 0x0000000575f17211 */ /* 0x080fe400030f16ff */
[-C--:B------:R-:W-:Y:S02]  /*8e90*/  LEA.HI.X.SX32 R121, R116, R5.reuse, 0x2, P1 ;  /* 0x0000000574797211 */ /* 0x080fe400008f16ff */
[-C--:B------:R-:W-:Y:S02]  /*8ea0*/  LEA.HI.X.SX32 R227, R119, R5.reuse, 0x2, P2 ;  /* 0x0000000577e37211 */ /* 0x080fe400010f16ff */
[-C--:B------:R-:W-:Y:S01]  /*8eb0*/  LEA R124, P6, R127, R118.reuse, 0x2 ;  /* 0x000000767f7c7211 */ /* 0x080fe200078c10ff */
[----:B------:R-:W-:Y:S01]  /*8ec0*/  STL.64 [R1+0x6e0], R120 ;  /* 0x0006e07801007387 */ /* 0x000fe20000100a00 */
[----:B------:R-:W-:Y:S02]  /*8ed0*/  LEA.HI.X.SX32 R225, R125, R5, 0x2, P5 ;  /* 0x000000057de17211 */ /* 0x000fe400028f16ff */
[-C--:B------:R-:W-:Y:S01]  /*8ee0*/  LEA R210, P1, R126, R118.reuse, 0x2 ;  /* 0x000000767ed27211 */ /* 0x080fe200078210ff */
[----:B------:R1:W-:Y:S01]  /*8ef0*/  STL.64 [R1+0x6b8], R240 ;  /* 0x0006b8f001007387 */ /* 0x0003e20000100a00 */
[----:B------:R-:W-:-:S02]  /*8f00*/  LEA R132, P2, R128, R118, 0x2 ;  /* 0x0000007680847211 */ /* 0x000fc400078410ff */
[-C--:B------:R-:W-:Y:S02]  /*8f10*/  LEA R202, P5, R158, R118.reuse, 0x2 ;  /* 0x000000769eca7211 */ /* 0x080fe400078a10ff */
[-C--:B------:R-:W-:Y:S02]  /*8f20*/  LEA.HI.X.SX32 R125, R127, R5.reuse, 0x2, P6 ;  /* 0x000000057f7d7211 */ /* 0x080fe400030f16ff */
[-C--:B------:R-:W-:Y:S02]  /*8f30*/  LEA.HI.X.SX32 R211, R126, R5.reuse, 0x2, P1 ;  /* 0x000000057ed37211 */ /* 0x080fe400008f16ff */
[-C--:B------:R-:W-:Y:S02]  /*8f40*/  LEA.HI.X.SX32 R133, R128, R5.reuse, 0x2, P2 ;  /* 0x0000000580857211 */ /* 0x080fe400010f16ff */
[----:B------:R-:W-:Y:S02]  /*8f50*/  LEA R140, P6, R134, R118, 0x2 ;  /* 0x00000076868c7211 */ /* 0x000fe400078c10ff */
[----:B------:R-:W-:-:S02]  /*8f60*/  LEA.HI.X.SX32 R203, R158, R5, 0x2, P5 ;  /* 0x000000059ecb7211 */ /* 0x000fc400028f16ff */
[-C--:B------:R-:W-:Y:S02]  /*8f70*/  LEA R194, P1, R129, R118.reuse, 0x2 ;  /* 0x0000007681c27211 */ /* 0x080fe400078210ff */
[-C--:B------:R-:W-:Y:S02]  /*8f80*/  LEA R158, P2, R135, R118.reuse, 0x2 ;  /* 0x00000076879e7211 */ /* 0x080fe400078410ff */
[----:B------:R-:W-:Y:S02]  /*8f90*/  LEA R162, P5, R136, R118, 0x2 ;  /* 0x0000007688a27211 */ /* 0x000fe400078a10ff */
[-C--:B------:R-:W-:Y:S02]  /*8fa0*/  LEA.HI.X.SX32 R141, R134, R5.reuse, 0x2, P6 ;  /* 0x00000005868d7211 */ /* 0x080fe400030f16ff */
[-C--:B------:R-:W-:Y:S02]  /*8fb0*/  LEA.HI.X.SX32 R195, R129, R5.reuse, 0x2, P1 ;  /* 0x0000000581c37211 */ /* 0x080fe400008f16ff */
[----:B------:R-:W-:-:S02]  /*8fc0*/  LEA.HI.X.SX32 R159, R135, R5, 0x2, P2 ;  /* 0x00000005879f7211 */ /* 0x000fc400010f16ff */
[-C--:B------:R-:W-:Y:S02]  /*8fd0*/  LEA R176, P6, R142, R118.reuse, 0x2 ;  /* 0x000000768eb07211 */ /* 0x080fe400078c10ff */
[-C--:B------:R-:W-:Y:S02]  /*8fe0*/  LEA R174, P1, R137, R118.reuse, 0x2 ;  /* 0x0000007689ae7211 */ /* 0x080fe400078210ff */
[-C--:B------:R-:W-:Y:S02]  /*8ff0*/  LEA.HI.X.SX32 R163, R136, R5.reuse, 0x2, P5 ;  /* 0x0000000588a37211 */ /* 0x080fe400028f16ff */
[-C--:B------:R-:W-:Y:S02]  /*9000*/  LEA R24, P2, R143, R118.reuse, 0x2 ;  /* 0x000000768f187211 */ /* 0x080fe400078410ff */
[----:B------:R-:W-:Y:S02]  /*9010*/  LEA R110, P5, R160, R118, 0x2 ;  /* 0x00000076a06e7211 */ /* 0x000fe400078a10ff */
[----:B------:R-:W-:-:S02]  /*9020*/  LEA.HI.X.SX32 R177, R142, R5, 0x2, P6 ;  /* 0x000000058eb17211 */ /* 0x000fc400030f16ff */
[-C--:B------:R-:W-:Y:S02]  /*9030*/  LEA.HI.X.SX32 R175, R137, R5.reuse, 0x2, P1 ;  /* 0x0000000589af7211 */ /* 0x080fe400008f16ff */
[-C--:B------:R-:W-:Y:S02]  /*9040*/  LEA.HI.X.SX32 R25, R143, R5.reuse, 0x2, P2 ;  /* 0x000000058f197211 */ /* 0x080fe400010f16ff */
[-C--:B------:R-:W-:Y:S02]  /*9050*/  LEA R236, P6, R145, R118.reuse, 0x2 ;  /* 0x0000007691ec7211 */ /* 0x080fe400078c10ff */
[-C--:B------:R-:W-:Y:S02]  /*9060*/  LEA R238, P1, R144, R118.reuse, 0x2 ;  /* 0x0000007690ee7211 */ /* 0x080fe400078210ff */
[----:B------:R-:W-:Y:S02]  /*9070*/  LEA.HI.X.SX32 R111, R160, R5, 0x2, P5 ;  /* 0x00000005a06f7211 */ /* 0x000fe400028f16ff */
[----:B------:R-:W-:-:S02]  /*9080*/  LEA R222, P2, R146, R118, 0x2 ;  /* 0x0000007692de7211 */ /* 0x000fc400078410ff */
[-C--:B------:R-:W-:Y:S02]  /*9090*/  LEA R220, P5, R147, R118.reuse, 0x2 ;  /* 0x0000007693dc7211 */ /* 0x080fe400078a10ff */
[-C--:B------:R-:W-:Y:S02]  /*90a0*/  LEA.HI.X.SX32 R237, R145, R5.reuse, 0x2, P6 ;  /* 0x0000000591ed7211 */ /* 0x080fe400030f16ff */
[-C--:B------:R-:W-:Y:S02]  /*90b0*/  LEA.HI.X.SX32 R239, R144, R5.reuse, 0x2, P1 ;  /* 0x0000000590ef7211 */ /* 0x080fe400008f16ff */
[----:B------:R-:W-:Y:S02]  /*90c0*/  LEA.HI.X.SX32 R223, R146, R5, 0x2, P2 ;  /* 0x0000000592df7211 */ /* 0x000fe400010f16ff */
[-C--:B------:R-:W-:Y:S01]  /*90d0*/  LEA R208, P6, R149, R118.reuse, 0x2 ;  /* 0x0000007695d07211 */ /* 0x080fe200078c10ff */
[----:B------:R-:W-:Y:S01]  /*90e0*/  STL [R1+0x6c0], R239 ;  /* 0x0006c0ef01007387 */ /* 0x000fe20000100800 */
[----:B------:R-:W-:-:S02]  /*90f0*/  LEA R126, P1, R148, R118, 0x2 ;  /* 0x00000076947e7211 */ /* 0x000fc400078210ff */
[-C--:B------:R-:W-:Y:S01]  /*9100*/  LEA.HI.X.SX32 R221, R147, R5.reuse, 0x2, P5 ;  /* 0x0000000593dd7211 */ /* 0x080fe200028f16ff */
[----:B------:R-:W-:Y:S01]  /*9110*/  STL.64 [R1+0x6e8], R236 ;  /* 0x0006e8ec01007387 */ /* 0x000fe20000100a00 */
[-C--:B------:R-:W-:Y:S02]  /*9120*/  LEA R134, P2, R150, R118.reuse, 0x2 ;  /* 0x0000007696867211 */ /* 0x080fe400078410ff */
[----:B------:R-:W-:Y:S02]  /*9130*/  LEA R200, P5, R166, R118, 0x2 ;  /* 0x00000076a6c87211 */ /* 0x000fe400078a10ff */
[-C--:B------:R-:W-:Y:S02]  /*9140*/  LEA.HI.X.SX32 R209, R149, R5.reuse, 0x2, P6 ;  /* 0x0000000595d17211 */ /* 0x080fe400030f16ff */
[-C--:B------:R-:W-:Y:S02]  /*9150*/  LEA.HI.X.SX32 R127, R148, R5.reuse, 0x2, P1 ;  /* 0x00000005947f7211 */ /* 0x080fe400008f16ff */
[----:B------:R-:W-:-:S02]  /*9160*/  LEA.HI.X.SX32 R135, R150, R5, 0x2, P2 ;  /* 0x0000000596877211 */ /* 0x000fc400010f16ff */
[-C--:B------:R-:W-:Y:S01]  /*9170*/  LEA R144, P6, R161, R118.reuse, 0x2 ;  /* 0x00000076a1907211 */ /* 0x080fe200078c10ff */
[----:B------:R-:W2:Y:S01]  /*9180*/  S2R R150, SR_CgaCtaId ;  /* 0x0000000000967919 */ /* 0x000ea20000008800 */
        /* <DEDUP_REMOVED lines=11> */
[----:B------:R-:W-:Y:S02]  /*9240*/  LEA.HI R191, R0, 0x6e, RZ, 0x1a ;  /* 0x0000006e00bf7811 */ /* 0x000fe400078fd0ff */
[----:B------:R-:W-:Y:S02]  /*9250*/  LEA R114, P5, R198, R118, 0x2 ;  /* 0x00000076c6727211 */ /* 0x000fe400078a10ff */
[-C--:B------:R-:W-:Y:S01]  /*9260*/  LEA.HI.X.SX32 R179, R168, R5.reuse, 0x2, P1 ;  /* 0x00000005a8b37211 */ /* 0x080fe200008f16ff */
[----:B------:R-:W-:Y:S01]  /*9270*/  IMAD R252, R191, R190, RZ ;  /* 0x000000bebffc7224 */ /* 0x000fe200078e02ff */
[-C--:B------:R-:W-:Y:S02]  /*9280*/  LEA.HI.X.SX32 R171, R169, R5.reuse, 0x2, P6 ;  /* 0x00000005a9ab7211 */ /* 0x080fe400030f16ff */
[----:B------:R-:W-:Y:S02]  /*9290*/  LEA.HI.X.SX32 R113, R180, R5, 0x2, P2 ;  /* 0x00000005b4717211 */ /* 0x000fe400010f16ff */
[----:B------:R-:W-:-:S02]  /*92a0*/  LEA R234, P1, R181, R118, 0x2 ;  /* 0x00000076b5ea7211 */ /* 0x000fc400078210ff */
[-C--:B------:R-:W-:Y:S02]  /*92b0*/  LEA R232, P6, R182, R118.reuse, 0x2 ;  /* 0x00000076b6e87211 */ /* 0x080fe400078c10ff */
[-C--:B------:R-:W-:Y:S02]  /*92c0*/  LEA.HI.X.SX32 R115, R198, R5.reuse, 0x2, P5 ;  /* 0x00000005c6737211 */ /* 0x080fe400028f16ff */
[-C--:B------:R-:W-:Y:S02]  /*92d0*/  LEA R218, P2, R7, R118.reuse, 0x2 ;  /* 0x0000007607da7211 */ /* 0x080fe400078410ff */
[----:B------:R-:W-:Y:S02]  /*92e0*/  LEA R216, P5, R8, R118, 0x2 ;  /* 0x0000007608d87211 */ /* 0x000fe400078a10ff */
[-C--:B------:R-:W-:Y:S02]  /*92f0*/  LEA.HI.X.SX32 R235, R181, R5.reuse, 0x2, P1 ;  /* 0x00000005b5eb7211 */ /* 0x080fe400008f16ff */
[----:B------:R-:W-:-:S02]  /*9300*/  LEA.HI.X.SX32 R233, R182, R5, 0x2, P6 ;  /* 0x00000005b6e97211 */ /* 0x000fc400030f16ff */
[-C--:B------:R-:W-:Y:S01]  /*9310*/  LEA.HI.X.SX32 R219, R7, R5.reuse, 0x2, P2 ;  /* 0x0000000507db7211 */ /* 0x080fe200010f16ff */
[----:B------:R-:W-:Y:S01]  /*9320*/  STL [R1+0x6b4], R235 ;  /* 0x0006b4eb01007387 */ /* 0x000fe20000100800 */
[-C--:B------:R-:W-:Y:S02]  /*9330*/  LEA R128, P1, R183, R118.reuse, 0x2 ;  /* 0x00000076b7807211 */ /* 0x080fe400078210ff */
[-C--:B------:R-:W-:Y:S01]  /*9340*/  LEA R206, P6, R199, R118.reuse, 0x2 ;  /* 0x00000076c7ce7211 */ /* 0x080fe200078c10ff */
[----:B------:R-:W-:Y:S01]  /*9350*/  STL [R1+0x6b0], R233 ;  /* 0x0006b0e901007387 */ /* 0x000fe20000100800 */
[----:B------:R-:W-:Y:S02]  /*9360*/  LEA.HI.X.SX32 R217, R8, R5, 0x2, P5 ;  /* 0x0000000508d97211 */ /* 0x000fe400028f16ff */
[-C--:B------:R-:W-:Y:S01]  /*9370*/  LEA R136, P2, R242, R118.reuse, 0x2 ;  /* 0x00000076f2887211 */ /* 0x080fe200078410ff */
[----:B------:R-:W-:Y:S01]  /*9380*/  STL [R1+0x6ac], R231 ;  /* 0x0006ace701007387 */ /* 0x000fe20000100800 */
[----:B------:R-:W-:-:S02]  /*9390*/  LEA R198, P5, R252, R118, 0x2 ;  /* 0x00000076fcc67211 */ /* 0x000fc400078a10ff */
[----:B------:R-:W-:Y:S01]  /*93a0*/  LEA.HI R9, R0, 0x7e, RZ, 0x1a ;  /* 0x0000007e00097811 */ /* 0x000fe200078fd0ff */
[----:B------:R-:W-:Y:S01]  /*93b0*/  STL [R1+0x6a8], R229 ;  /* 0x0006a8e501007387 */ /* 0x000fe20000100800 */
[-C--:B------:R-:W-:Y:S02]  /*93c0*/  LEA.HI.X.SX32 R129, R183, R5.reuse, 0x2, P1 ;  /* 0x00000005b7817211 */ /* 0x080fe400008f16ff */
[-C--:B------:R-:W-:Y:S01]  /*93d0*/  LEA.HI.X.SX32 R207, R199, R5.reuse, 0x2, P6 ;  /* 0x00000005c7cf7211 */ /* 0x080fe200030f16ff */
[----:B------:R-:W-:Y:S01]  /*93e0*/  IMAD R9, R9, R190, RZ ;  /* 0x000000be09097224 */ /* 0x000fe200078e02ff */
[-C--:B------:R-:W-:Y:S01]  /*93f0*/  LEA.HI.X.SX32 R137, R242, R5.reuse, 0x2, P2 ;  /* 0x00000005f2897211 */ /* 0x080fe200010f16ff */
[----:B------:R-:W-:Y:S01]  /*9400*/  STL [R1+0x6a4], R227 ;  /* 0x0006a4e301007387 */ /* 0x000fe20000100800 */
[-C--:B------:R-:W-:Y:S02]  /*9410*/  LEA R148, P1, R243, R118.reuse, 0x2 ;  /* 0x00000076f3947211 */ /* 0x080fe400078210ff */
[----:B------:R-:W-:Y:S01]  /*9420*/  LEA R146, P6, R244, R118, 0x2 ;  /* 0x00000076f4927211 */ /* 0x000fe200078c10ff */
[----:B------:R-:W-:Y:S01]  /*9430*/  STL [R1+0x6a0], R225 ;  /* 0x0006a0e101007387 */ /* 0x000fe20000100800 */
[----:B------:R-:W-:-:S02]  /*9440*/  LEA.HI.X.SX32 R199, R252, R5, 0x2, P5 ;  /* 0x00000005fcc77211 */ /* 0x000fc400028f16ff */
[-C--:B------:R-:W-:Y:S01]  /*9450*/  LEA R164, P2, R245, R118.reuse, 0x2 ;  /* 0x00000076f5a47211 */ /* 0x080fe200078410ff */
[----:B------:R-:W-:Y:S01]  /*9460*/  STL [R1+0x69c], R223 ;  /* 0x00069cdf01007387 */ /* 0x000fe20000100800 */
[-C--:B------:R-:W-:Y:S02]  /*9470*/  LEA R168, P5, R246, R118.reuse, 0x2 ;  /* 0x00000076f6a87211 */ /* 0x080fe400078a10ff */
[-C--:B------:R-:W-:Y:S01]  /*9480*/  LEA.HI.X.SX32 R149, R243, R5.reuse, 0x2, P1 ;  /* 0x00000005f3957211 */ /* 0x080fe200008f16ff */
[----:B------:R-:W-:Y:S01]  /*9490*/  STL [R1+0x698], R221 ;  /* 0x000698dd01007387 */ /* 0x000fe20000100800 */
[-C--:B------:R-:W-:Y:S02]  /*94a0*/  LEA.HI.X.SX32 R147, R244, R5.reuse, 0x2, P6 ;  /* 0x00000005f4937211 */ /* 0x080fe400030f16ff */
[----:B------:R-:W-:Y:S01]  /*94b0*/  LEA.HI.X.SX32 R165, R245, R5, 0x2, P2 ;  /* 0x00000005f5a57211 */ /* 0x000fe200010f16ff */
[----:B------:R-:W-:Y:S01]  /*94c0*/  STL [R1+0x694], R219 ;  /* 0x000694db01007387 */ /* 0x000fe20000100800 */
[----:B------:R-:W-:-:S02]  /*94d0*/  LEA R182, P1, R247, R118, 0x2 ;  /* 0x00000076f7b67211 */ /* 0x000fc400078210ff */
[-C--:B------:R-:W-:Y:S02]  /*94e0*/  LEA R180, P6, R248, R118.reuse, 0x2 ;  /* 0x00000076f8b47211 */ /* 0x080fe400078c10ff */
[-C--:B------:R-:W-:Y:S02]  /*94f0*/  LEA.HI.X.SX32 R169, R246, R5.reuse, 0x2, P5 ;  /* 0x00000005f6a97211 */ /* 0x080fe400028f16ff */
[-C--:B------:R-:W-:Y:S02]  /*9500*/  LEA R116, P2, R249, R118.reuse, 0x2 ;  /* 0x00000076f9747211 */ /* 0x080fe400078410ff */
[----:B------:R-:W-:Y:S02]  /*9510*/  LEA R118, P5, R9, R118, 0x2 ;  /* 0x0000007609767211 */ /* 0x000fe400078a10ff */
[-C--:B------:R-:W-:Y:S02]  /*9520*/  LEA.HI.X.SX32 R183, R247, R5.reuse, 0x2, P1 ;  /* 0x00000005f7b77211 */ /* 0x080fe400008f16ff */
[----:B------:R-:W-:-:S02]  /*9530*/  LEA.HI.X.SX32 R119, R9, R5, 0x2, P5 ;  /* 0x0000000509777211 */ /* 0x000fc400028f16ff */
[----:B------:R-:W-:Y:S02]  /*9540*/  LOP3.LUT R9, R3, 0x20, RZ, 0xfc, !PT ;  /* 0x0000002003097812 */ /* 0x000fe400078efcff */
[-C--:B------:R-:W-:Y:S02]  /*9550*/  LEA.HI.X.SX32 R181, R248, R5.reuse, 0x2, P6 ;  /* 0x00000005f8b57211 */ /* 0x080fe400030f16ff */
[----:B------:R-:W-:Y:S02]  /*9560*/  LEA.HI.X.SX32 R117, R249, R5, 0x2, P2 ;  /* 0x00000005f9757211 */ /* 0x000fe400010f16ff */
[----:B------:R-:W-:Y:S02]  /*9570*/  LOP3.LUT R8, R3, 0x22, RZ, 0xfc, !PT ;  /* 0x0000002203087812 */ /* 0x000fe400078efcff */
[----:B------:R-:W-:Y:S02]  /*9580*/  MOV R5, 0x400 ;  /* 0x0000040000057802 */ /* 0x000fe40000000f00 */
[----:B------:R-:W-:Y:S01]  /*9590*/  ISETP.GE.AND P6, PT, R9, UR4, PT ;  /* 0x0000000409007c0c */ /* 0x000fe2000bfc6270 */
[----:B------:R-:W-:Y:S01]  /*95a0*/  ULDC UR4, c[0x0][0x230] ;  /* 0x00008c0000047ab9 */ /* 0x000fe20000000800 */
[----:B------:R-:W-:-:S02]  /*95b0*/  LOP3.LUT R7, R3, 0x40, RZ, 0xfc, !PT ;  /* 0x0000004003077812 */ /* 0x000fc400078efcff */
[----:B------:R-:W-:Y:S01]  /*95c0*/  ISETP.GE.AND P5, PT, R8, UR5, PT ;  /* 0x0000000508007c0c */ /* 0x000fe2000bfa6270 */
[----:B------:R-:W-:Y:S01]  /*95d0*/  ULDC UR5, c[0x0][0x230] ;  /* 0x00008c0000057ab9 */ /* 0x000fe20000000800 */
[----:B--2---:R-:W-:Y:S02]  /*95e0*/  LEA R242, R150, R5, 0x18 ;  /* 0x0000000596f27211 */ /* 0x004fe400078ec0ff */
[----:B------:R-:W-:Y:S02]  /*95f0*/  SEL R5, R6, RZ, !P6 ;  /* 0x000000ff06057207 */ /* 0x000fe40007000000 */
[----:B------:R-:W-:Y:S01]  /*9600*/  ISETP.GE.AND P6, PT, R7, UR8, PT ;  /* 0x0000000807007c0c */ /* 0x000fe2000bfc6270 */
[----:B------:R-:W-:Y:S01]  /*9610*/  IMAD.IADD R244, R2, 0x1, R242 ;  /* 0x0000000102f47824 */ /* 0x000fe200078e02f2 */
[----:B------:R-:W-:Y:S01]  /*9620*/  SEL R8, R6, RZ, !P5 ;  /* 0x000000ff06087207 */ /* 0x000fe20006800000 */
[----:B------:R-:W-:Y:S01]  /*9630*/  ULDC UR8, c[0x0][0x230] ;  /* 0x00008c0000087ab9 */ /* 0x000fe20000000800 */
[----:B------:R-:W-:-:S02]  /*9640*/  ISETP.NE.U32.AND P2, PT, R251, RZ, PT ;  /* 0x000000fffb00720c */ /* 0x000fc40003f45070 */
[----:B------:R-:W-:Y:S01]  /*9650*/  ISETP.NE.U32.AND P5, PT, R5, RZ, PT ;  /* 0x000000ff0500720c */ /* 0x000fe20003fa5070 */
[----:B------:R-:W-:Y:S01]  /*9660*/  @!PT LDS RZ, [RZ] ;  /* 0x00000000fffff984 */ /* 0x000fe20000000800 */
[----:B------:R-:W-:Y:S01]  /*9670*/  @!PT LDS RZ, [RZ] ;  /* 0x00000000fffff984 */ /* 0x000fe20000000800 */
[----:B------:R-:W-:Y:S01]  /*9680*/  @!PT LDS RZ, [RZ] ;  /* 0x00000000fffff984 */ /* 0x000fe20000000800 */
[----:B------:R-:W-:Y:S01]  /*9690*/  LDGSTS.E [R244+0x30000], desc[UR6][R122.64], P4 ;  /* 0x300000007af47fae */ /* 0x000fe2000a121846 */
[----:B------:R-:W-:Y:S02]  /*96a0*/  SEL R7, R6, RZ, !P6 ;  /* 0x000000ff06077207 */ /* 0x000fe40007000000 */
[----:B------:R-:W-:Y:S02]  /*96b0*/  ISETP.NE.U32.AND P6, PT, R8, RZ, PT ;  /* 0x000000ff0800720c */ /* 0x000fe40003fc5070 */
[C---:B------:R-:W-:Y:S02]  /*96c0*/  LOP3.LUT R251, R3.reuse, 0x42, RZ, 0xfc, !PT ;  /* 0x0000004203fb7812 */ /* 0x040fe400078efcff */
[----:B------:R-:W-:Y:S02]  /*96d0*/  LOP3.LUT R252, R3, 0x60, RZ, 0xfc, !PT ;  /* 0x0000006003fc7812 */ /* 0x000fe400078efcff */
[----:B------:R-:W-:Y:S01]  /*96e0*/  ISETP.GE.AND P4, PT, R251, UR9, PT ;  /* 0x00000009fb007c0c */ /* 0x000fe2000bf86270 */
[----:B------:R-:W-:Y:S01]  /*96f0*/  LDGSTS.E [R244+0x30008], desc[UR6][R188.64], P2 ;  /* 0x30008000bcf47fae */ /* 0x000fe20009121846 */
[----:B------:R-:W-:Y:S01]  /*9700*/  LOP3.LUT R8, R3, 0x4, RZ, 0xfc, !PT ;  /* 0x0000000403087812 */ /* 0x000fe200078efcff */
[----:B------:R-:W-:Y:S01]  /*9710*/  ULDC UR9, c[0x0][0x230] ;  /* 0x00008c0000097ab9 */ /* 0x000fe20000000800 */
[----:B------:R-:W-:Y:S01]  /*9720*/  SEL R5, R6, RZ, !P4 ;  /* 0x000000ff06057207 */ /* 0x000fe20006000000 */
[----:B------:R-:W-:Y:S01]  /*9730*/  LDGSTS.E [R244+0x32000], desc[UR6][R120.64], P5 ;  /* 0x3200000078f47fae */ /* 0x000fe2000a921846 */
[----:B------:R-:W-:-:S02]  /*9740*/  ISETP.NE.U32.AND P4, PT, R7, RZ, PT ;  /* 0x000000ff0700720c */ /* 0x000fc40003f85070 */
[----:B------:R-:W-:Y:S01]  /*9750*/  ISETP.GE.AND P5, PT, R252, UR4, PT ;  /* 0x00000004fc007c0c */ /* 0x000fe2000bfa6270 */
[----:B------:R1:W-:Y:S01]  /*9760*/  LDGSTS.E [R244+0x32008], desc[UR6][R240.64], P6 ;  /* 0x32008000f0f47fae */ /* 0x0003e2000b121846 */
[----:B------:R-:W-:Y:S01]  /*9770*/  ISETP.NE.U32.AND P2, PT, R5, RZ, PT ;  /* 0x000000ff0500720c */ /* 0x000fe20003f45070 */
[----:B------:R-:W-:Y:S01]  /*9780*/  ULDC UR4, c[0x0][0x230] ;  /* 0x00008c0000047ab9 */ /* 0x000fe20000000800 */
[C---:B------:R-:W-:Y:S02]  /*9790*/  LOP3.LUT R5, R3.reuse, 0x62, RZ, 0xfc, !PT ;  /* 0x0000006203057812 */ /* 0x040fe400078efcff */
[----:B------:R-:W-:Y:S02]  /*97a0*/  SEL R5, R6, RZ, !P5 ;  /* 0x000000ff06057207 */ /* 0x000fe40006800000 */
[----:B------:R-:W-:Y:S02]  /*97b0*/  LOP3.LUT R7, R3, 0x6, RZ, 0xfc, !PT ;  /* 0x0000000603077812 */ /* 0x000fe400078efcff */
[-C--:B------:R-:W-:Y:S01]  /*97c0*/  ISETP.GE.AND P5, PT, R8, R4.reuse, PT ;  /* 0x000000040800720c */ /* 0x080fe20003fa6270 */
[----:B------:R-:W-:Y:S01]  /*97d0*/  LDGSTS.E [R244+0x34000], desc[UR6][R238.64], P4 ;  /* 0x34000000eef47fae */ /* 0x000fe2000a121846 */
[----:B------:R-:W-:-:S02]  /*97e0*/  ISETP.GE.AND P4, PT, R7, R4, PT ;  /* 0x000000040700720c */ /* 0x000fc40003f86270 */
[C---:B-1----:R-:W-:Y:S01]  /*97f0*/  LOP3.LUT R240, R3.reuse, 0x62, RZ, 0xfc, !PT ;  /* 0x0000006203f07812 */ /* 0x042fe200078efcff */
[----:B------:R-:W-:Y:S01]  /*9800*/  LDGSTS.E [R244+0x34008], desc[UR6][R236.64], P2 ;  /* 0x34008000ecf47fae */ /* 0x000fe20009121846 */
[----:B------:R-:W-:Y:S02]  /*9810*/  SEL R7, R6, RZ, !P5 ;  /* 0x000000ff06077207 */ /* 0x000fe40006800000 */
[----:B------:R-:W-:Y:S01]  /*9820*/  ISETP.GE.AND P6, PT, R240, UR5, PT ;  /* 0x00000005f0007c0c */ /* 0x000fe2000bfc6270 */
[----:B------:R-:W-:Y:S01]  /*9830*/  ULDC UR5, c[0x0][0x230] ;  /* 0x00008c0000057ab9 */ /* 0x000fe20000000800 */
[----:B------:R-:W-:Y:S02]  /*9840*/  LOP3.LUT R122, R3, 0x24, RZ, 0xfc, !PT ;  /* 0x00000024037a7812 */ /* 0x000fe400078efcff */
[----:B------:R-:W-:Y:S02]  /*9850*/  SEL R8, R6, RZ, !P6 ;  /* 0x000000ff06087207 */ /* 0x000fe40007000000 */
[----:B------:R-:W-:-:S02]  /*9860*/  ISETP.NE.U32.AND P6, PT, R5, RZ, PT ;  /* 0x000000ff0500720c */ /* 0x000fc40003fc5070 */
[----:B------:R-:W-:Y:S02]  /*9870*/  ISETP.NE.U32.AND P5, PT, R8, RZ, PT ;  /* 0x000000ff0800720c */ /* 0x000fe40003fa5070 */
[----:B------:R-:W-:Y:S02]  /*9880*/  SEL R5, R6, RZ, !P4 ;  /* 0x000000ff06057207 */ /* 0x000fe40006000000 */
[----:B------:R-:W-:Y:S02]  /*9890*/  ISETP.NE.U32.AND P4, PT, R7, RZ, PT ;  /* 0x000000ff0700720c */ /* 0x000fe40003f85070 */
[----:B------:R-:W-:Y:S02]  /*98a0*/  ISETP.NE.U32.AND P2, PT, R5, RZ, PT ;  /* 0x000000ff0500720c */ /* 0x000fe40003f45070 */
[----:B------:R-:W-:Y:S02]  /*98b0*/  LOP3.LUT R5, R2, 0x10, RZ, 0x3c, !PT ;  /* 0x0000001002057812 */ /* 0x000fe400078e3cff */
[C---:B------:R-:W-:Y:S01]  /*98c0*/  LOP3.LUT R121, R3.reuse, 0x26, RZ, 0xfc, !PT ;  /* 0x0000002603797812 */ /* 0x040fe200078efcff */
[----:B------:R-:W-:Y:S01]  /*98d0*/  LDGSTS.E [R244+0x36000], desc[UR6][R234.64], P6 ;  /* 0x36000000eaf47fae */ /* 0x000fe2000b121846 */
[----:B------:R-:W-:Y:S01]  /*98e0*/  ISETP.GE.AND P6, PT, R122, UR4, PT ;  /* 0x000000047a007c0c */ /* 0x000fe2000bfc6270 */
[----:B------:R-:W-:Y:S01]  /*98f0*/  IMAD.IADD R245, R242, 0x1, R5 ;  /* 0x00000001f2f57824 */ /* 0x000fe200078e0205 */
[----:B------:R-:W-:Y:S01]  /*9900*/  LOP3.LUT R120, R3, 0x44, RZ, 0xfc, !PT ;  /* 0x0000004403787812 */ /* 0x000fe200078efcff */
[----:B------:R-:W-:Y:S01]  /*9910*/  LDGSTS.E [R244+0x36008], desc[UR6][R232.64], P5 ;  /* 0x36008000e8f47fae */ /* 0x000fe2000a921846 */
[----:B------:R-:W-:Y:S01]  /*9920*/  ISETP.GE.AND P5, PT, R121, UR5, PT ;  /* 0x0000000579007c0c */ /* 0x000fe2000bfa6270 */
[----:B------:R-:W-:Y:S01]  /*9930*/  ULDC UR4, c[0x0][0x230] ;  /* 0x00008c0000047ab9 */ /* 0x000fe20000000800 */
[----:B------:R-:W-:Y:S01]  /*9940*/  SEL R5, R6, RZ, !P6 ;  /* 0x000000ff06057207 */ /* 0x000fe20007000000 */
[----:B------:R-:W-:Y:S01]  /*9950*/  LDGSTS.E [R245+0x30000], desc[UR6][R230.64], P4 ;  /* 0x30000000e6f57fae */ /* 0x000fe2000a121846 */
[----:B------:R-:W-:Y:S01]  /*9960*/  ISETP.GE.AND P6, PT, R120, UR8, PT ;  /* 0x0000000878007c0c */ /* 0x000fe2000bfc6270 */
[----:B------:R-:W-:Y:S01]  /*9970*/  ULDC UR5, c[0x0][0x230] ;  /* 0x00008c0000057ab9 */ /* 0x000fe20000000800 */
[C---:B------:R-:W-:Y:S01]  /*9980*/  SEL R8, R6.reuse, RZ, !P5 ;  /* 0x000000ff06087207 */ /* 0x040fe20006800000 */
[----:B------:R-:W-:Y:S01]  /*9990*/  LDGSTS.E [R245+0x30008], desc[UR6][R228.64], P2 ;  /* 0x30008000e4f57fae */ /* 0x000fe20009121846 */
[----:B------:R-:W-:Y:S01]  /*99a0*/  ISETP.NE.U32.AND P5, PT, R5, RZ, PT ;  /* 0x000000ff0500720c */ /* 0x000fe20003fa5070 */
[----:B------:R-:W-:Y:S01]  /*99b0*/  ULDC UR8, c[0x0][0x230] ;  /* 0x00008c0000087ab9 */ /* 0x000fe20000000800 */
[----:B------:R-:W-:Y:S01]  /*99c0*/  LOP3.LUT R9, R3, 0x46, RZ, 0xfc, !PT ;  /* 0x0000004603097812 */ /* 0x000fe200078efcff */
[----:B------:R1:W-:Y:S01]  /*99d0*/  STL.64 [R1+0x6f0], R244 ;  /* 0x0006f0f401007387 */ /* 0x0003e20000100a00 */
[----:B------:R-:W-:-:S02]  /*99e0*/  SEL R7, R6, RZ, !P6 ;  /* 0x000000ff06077207 */ /* 0x000fc40007000000 */
[----:B------:R-:W-:Y:S01]  /*99f0*/  ISETP.NE.U32.AND P6, PT, R8, RZ, PT ;  /* 0x000000ff0800720c */ /* 0x000fe20003fc5070 */
[----:B------:R-:W-:Y:S01]  /*9a00*/  STL [R1+0x690], R217 ;  /* 0x000690d901007387 */ /* 0x000fe20000100800 */
[----:B------:R-:W-:Y:S01]  /*9a10*/  ISETP.GE.AND P4, PT, R9, UR9, PT ;  /* 0x0000000909007c0c */ /* 0x000fe2000bf86270 */
[----:B------:R-:W-:Y:S01]  /*9a20*/  ULDC UR9, c[0x0][0x230] ;  /* 0x00008c0000097ab9 */ /* 0x000fe20000000800 */
[----:B------:R-:W-:Y:S01]  /*9a30*/  LOP3.LUT R121, R3, 0x64, RZ, 0xfc, !PT ;  /* 0x0000006403797812 */ /* 0x000fe200078efcff */
[----:B------:R-:W-:Y:S01]  /*9a40*/  STL [R1+0x68c], R215 ;  /* 0x00068cd701007387 */ /* 0x000fe20000100800 */
[----:B------:R-:W-:Y:S02]  /*9a50*/  SEL R5, R6, RZ, !P4 ;  /* 0x000000ff06057207 */ /* 0x000fe40006000000 */
[----:B------:R-:W-:Y:S01]  /*9a60*/  ISETP.NE.U32.AND P4, PT, R7, RZ, PT ;  /* 0x000000ff0700720c */ /* 0x000fe20003f85070 */
[----:B------:R-:W-:Y:S01]  /*9a70*/  LDGSTS.E [R245+0x32000], desc[UR6][R226.64], P5 ;  /* 0x32000000e2f57fae */ /* 0x000fe2000a921846 */
[----:B------:R-:W-:-:S02]  /*9a80*/  LOP3.LUT R120, R3, 0x66, RZ, 0xfc, !PT ;  /* 0x0000006603787812 */ /* 0x000fc400078efcff */
[----:B------:R-:W-:Y:S01]  /*9a90*/  ISETP.GE.AND P5, PT, R121, UR4, PT ;  /* 0x0000000479007c0c */ /* 0x000fe2000bfa6270 */
[----:B------:R-:W-:Y:S01]  /*9aa0*/  LDGSTS.E [R245+0x32008], desc[UR6][R224.64], P6 ;  /* 0x32008000e0f57fae */ /* 0x000fe2000b121846 */
[----:B------:R-:W-:Y:S01]  /*9ab0*/  ISETP.NE.U32.AND P2, PT, R5, RZ, PT ;  /* 0x000000ff0500720c */ /* 0x000fe20003f45070 */
[----:B------:R-:W-:Y:S01]  /*9ac0*/  ULDC UR4, c[0x0][0x230] ;  /* 0x00008c0000047ab9 */ /* 0x000fe20000000800 */
[----:B------:R-:W-:Y:S01]  /*9ad0*/  ISETP.GE.AND P6, PT, R120, UR5, PT ;  /* 0x0000000578007c0c */ /* 0x000fe2000bfc6270 */
[----:B------:R-:W-:Y:S01]  /*9ae0*/  ULDC UR5, c[0x0][0x230] ;  /* 0x00008c0000057ab9 */ /* 0x000fe20000000800 */
[C---:B------:R-:W-:Y:S01]  /*9af0*/  LOP3.LUT R9, R3.reuse, 0x8, RZ, 0xfc, !PT ;  /* 0x0000000803097812 */ /* 0x040fe200078efcff */
[----:B------:R-:W-:Y:S01]  /*9b00*/  STL [R1+0x688], R213 ;  /* 0x000688d501007387 */ /* 0x000fe20000100800 */
[C---:B------:R-:W-:Y:S02]  /*9b10*/  SEL R5, R6.reuse, RZ, !P5 ;  /* 0x000000ff06057207 */ /* 0x040fe40006800000 */
[----:B------:R-:W-:Y:S01]  /*9b20*/  LOP3.LUT R7, R3, 0xa, RZ, 0xfc, !PT ;  /* 0x0000000a03077812 */ /* 0x000fe200078efcff */
[----:B------:R-:W-:Y:S01]  /*9b30*/  LDGSTS.E [R245+0x34000], desc[UR6][R222.64], P4 ;  /* 0x34000000def57fae */ /* 0x000fe2000a121846 */
[----:B------:R-:W-:-:S02]  /*9b40*/  SEL R8, R6, RZ, !P6 ;  /* 0x000000ff06087207 */ /* 0x000fc40007000000 */
[-C--:B------:R-:W-:Y:S01]  /*9b50*/  ISETP.GE.AND P5, PT, R9, R4.reuse, PT ;  /* 0x000000040900720c */ /* 0x080fe20003fa6270 */
[----:B------:R-:W-:Y:S01]  /*9b60*/  LDGSTS.E [R245+0x34008], desc[UR6][R220.64], P2 ;  /* 0x34008000dcf57fae */ /* 0x000fe20009121846 */
[----:B------:R-:W-:Y:S02]  /*9b70*/  ISETP.NE.U32.AND P6, PT, R5, RZ, PT ;  /* 0x000000ff0500720c */ /* 0x000fe40003fc5070 */
[----:B------:R-:W-:Y:S01]  /*9b80*/  ISETP.GE.AND P4, PT, R7, R4, PT ;  /* 0x000000040700720c */ /* 0x000fe20003f86270 */
[----:B------:R-:W-:Y:S01]  /*9b90*/  STL [R1+0x684], R211 ;  /* 0x000684d301007387 */ /* 0x000fe20000100800 */
[C---:B------:R-:W-:Y:S02]  /*9ba0*/  SEL R7, R6.reuse, RZ, !P5 ;  /* 0x000000ff06077207 */ /* 0x040fe40006800000 */
[----:B------:R-:W-:Y:S01]  /*9bb0*/  SEL R5, R6, RZ, !P4 ;  /* 0x000000ff06057207 */ /* 0x000fe20006000000 */
[----:B------:R2:W-:Y:S01]  /*9bc0*/  STL [R1+0x680], R125 ;  /* 0x0006807d01007387 */ /* 0x0005e20000100800 */
[----:B------:R-:W-:-:S02]  /*9bd0*/  ISETP.NE.U32.AND P5, PT, R8, RZ, PT ;  /* 0x000000ff0800720c */ /* 0x000fc40003fa5070 */
[----:B------:R-:W-:Y:S01]  /*9be0*/  ISETP.NE.U32.AND P2, PT, R7, RZ, PT ;  /* 0x000000ff0700720c */ /* 0x000fe20003f45070 */
[----:B------:R3:W-:Y:S01]  /*9bf0*/  STL [R1+0x67c], R127 ;  /* 0x00067c7f01007387 */ /* 0x0007e20000100800 */
[----:B------:R-:W-:Y:S02]  /*9c00*/  ISETP.NE.U32.AND P4, PT, R5, RZ, PT ;  /* 0x000000ff0500720c */ /* 0x000fe40003f85070 */
[C---:B------:R-:W-:Y:S01]  /*9c10*/  LOP3.LUT R122, R3.reuse, 0x28, RZ, 0xfc, !PT ;  /* 0x00000028037a7812 */ /* 0x040fe200078efcff */
[----:B------:R-:W-:Y:S01]  /*9c20*/  LDGSTS.E [R245+0x36000], desc[UR6][R218.64], P6 ;  /* 0x36000000daf57fae */ /* 0x000fe2000b121846 */
[----:B------:R-:W-:Y:S02]  /*9c30*/  LOP3.LUT R5, R2, 0x20, RZ, 0x3c, !PT ;  /* 0x0000002002057812 */ /* 0x000fe400078e3cff */
[----:B------:R-:W-:Y:S01]  /*9c40*/  ISETP.GE.AND P6, PT, R122, UR4, PT ;  /* 0x000000047a007c0c */ /* 0x000fe2000bfc6270 */
[----:B------:R-:W-:Y:S01]  /*9c50*/  ULDC UR4, c[0x0][0x230] ;  /* 0x00008c0000047ab9 */ /* 0x000fe20000000800 */
[----:B------:R-:W-:Y:S01]  /*9c60*/  LOP3.LUT R121, R3, 0x2a, RZ, 0xfc, !PT ;  /* 0x0000002a03797812 */ /* 0x000fe200078efcff */
[----:B------:R-:W-:Y:S01]  /*9c70*/  IMAD.IADD R246, R242, 0x1, R5 ;  /* 0x00000001f2f67824 */ /* 0x000fe200078e0205 */
[----:B------:R-:W-:Y:S01]  /*9c80*/  SEL R5, R6, RZ, !P6 ;  /* 0x000000ff06057207 */ /* 0x000fe20007000000 */
[----:B------:R1:W-:Y:S01]  /*9c90*/  LDGSTS.E [R245+0x36008], desc[UR6][R216.64], P5 ;  /* 0x36008000d8f57fae */ /* 0x0003e2000a921846 */
[----:B------:R-:W-:Y:S01]  /*9ca0*/  ISETP.GE.AND P5, PT, R121, UR5, PT ;  /* 0x0000000579007c0c */ /* 0x000fe2000bfa6270 */
[----:B------:R-:W-:Y:S01]  /*9cb0*/  ULDC UR5, c[0x0][0x230] ;  /* 0x00008c0000057ab9 */ /* 0x000fe20000000800 */
[----:B------:R-:W-:Y:S01]  /*9cc0*/  LOP3.LUT R9, R3, 0x4a, RZ, 0xfc, !PT ;  /* 0x0000004a03097812 */ /* 0x000fe200078efcff */
[----:B------:R-:W-:Y:S01]  /*9cd0*/  LDGSTS.E [R246+0x30000], desc[UR6][R214.64], P2 ;  /* 0x30000000d6f67fae */ /* 0x000fe20009121846 */
[----:B------:R-:W-:-:S02]  /*9ce0*/  ISETP.NE.U32.AND P2, PT, R5, RZ, PT ;  /* 0x000000ff0500720c */ /* 0x000fc40003f45070 */
[C---:B------:R-:W-:Y:S01]  /*9cf0*/  SEL R8, R6.reuse, RZ, !P5 ;  /* 0x000000ff06087207 */ /* 0x040fe20006800000 */
[----:B------:R-:W-:Y:S01]  /*9d00*/  LDGSTS.E [R246+0x30008], desc[UR6][R212.64], P4 ;  /* 0x30008000d4f67fae */ /* 0x000fe2000a121846 */
[----:B------:R-:W-:Y:S01]  /*9d10*/  ISETP.GE.AND P5, PT, R9, UR9, PT ;  /* 0x0000000909007c0c */ /* 0x000fe2000bfa6270 */
[----:B------:R-:W-:Y:S01]  /*9d20*/  ULDC UR9, c[0x0][0x230] ;  /* 0x00008c0000097ab9 */ /* 0x000fe20000000800 */
[C---:B------:R-:W-:Y:S01]  /*9d30*/  LOP3.LUT R9, R3.reuse, 0x68, RZ, 0xfc, !PT ;  /* 0x0000006803097812 */ /* 0x040fe200078efcff */
[----:B------:R-:W-:Y:S01]  /*9d40*/  STL [R1+0x678], R209 ;  /* 0x000678d101007387 */ /* 0x000fe20000100800 */
[C---:B------:R-:W-:Y:S02]  /*9d50*/  LOP3.LUT R120, R3.reuse, 0x48, RZ, 0xfc, !PT ;  /* 0x0000004803787812 */ /* 0x040fe400078efcff */
[----:B------:R-:W-:Y:S01]  /*9d60*/  SEL R5, R6, RZ, !P5 ;  /* 0x000000ff06057207 */ /* 0x000fe20006800000 */
[----:B------:R4:W-:Y:S01]  /*9d70*/  STL [R1+0x674], R129 ;  /* 0x0006748101007387 */ /* 0x0009e20000100800 */
[----:B------:R-:W-:Y:S01]  /*9d80*/  ISETP.GE.AND P6, PT, R120, UR8, PT ;  /* 0x0000000878007c0c */ /* 0x000fe2000bfc6270 */
[----:B------:R-:W-:Y:S01]  /*9d90*/  ULDC UR8, c[0x0][0x230] ;  /* 0x00008c0000087ab9 */ /* 0x000fe20000000800 */
[----:B-1----:R-:W-:Y:S01]  /*9da0*/  LOP3.LUT R245, R3, 0x6a, RZ, 0xfc, !PT ;  /* 0x0000006a03f57812 */ /* 0x002fe200078efcff */
[----:B------:R-:W-:Y:S01]  /*9db0*/  LDGSTS.E [R246+0x32000], desc[UR6][R210.64], P2 ;  /* 0x32000000d2f67fae */ /* 0x000fe20009121846 */
[----:B------:R-:W-:Y:S01]  /*9dc0*/  ISETP.GE.AND P2, PT, R9, UR4, PT ;  /* 0x0000000409007c0c */ /* 0x000fe2000bf46270 */
[----:B------:R-:W-:Y:S01]  /*9dd0*/  ULDC UR4, c[0x0][0x230] ;  /* 0x00008c0000047ab9 */ /* 0x000fe20000000800 */
[----:B------:R-:W-:Y:S01]  /*9de0*/  LOP3.LUT R9, R2, 0x30, RZ, 0x3c, !PT ;  /* 0x0000003002097812 */ /* 0x000fe200078e3cff */
[----:B------:R-:W-:Y:S01]  /*9df0*/  STL [R1+0x670], R207 ;  /* 0x000670cf01007387 */ /* 0x000fe20000100800 */
[----:B------:R-:W-:-:S02]  /*9e00*/  SEL R7, R6, RZ, !P6 ;  /* 0x000000ff06077207 */ /* 0x000fc40007000000 */
[----:B------:R-:W-:Y:S01]  /*9e10*/  ISETP.NE.U32.AND P6, PT, R8, RZ, PT ;  /* 0x000000ff0800720c */ /* 0x000fe20003fc5070 */
[----:B------:R-:W-:Y:S01]  /*9e20*/  STL [R1+0x66c], R131 ;  /* 0x00066c8301007387 */ /* 0x000fe20000100800 */
[----:B------:R-:W-:Y:S01]  /*9e30*/  IMAD.IADD R247, R242, 0x1, R9 ;  /* 0x00000001f2f77824 */ /* 0x000fe200078e0209 */
[----:B------:R-:W-:Y:S02]  /*9e40*/  ISETP.NE.U32.AND P5, PT, R7, RZ, PT ;  /* 0x000000ff0700720c */ /* 0x000fe40003fa5070 */
[----:B------:R-:W-:Y:S01]  /*9e50*/  STL [R1+0x668], R205 ;  /* 0x000668cd01007387 */ /* 0x000fe20000100800 */
[----:B------:R-:W-:Y:S02]  /*9e60*/  LOP3.LUT R244, R3, 0xc, RZ, 0xfc, !PT ;  /* 0x0000000c03f47812 */ /* 0x000fe400078efcff */
[C---:B------:R-:W-:Y:S01]  /*9e70*/  SEL R8, R6.reuse, RZ, !P2 ;  /* 0x000000ff06087207 */ /* 0x040fe20005000000 */
[----:B------:R-:W-:Y:S01]  /*9e80*/  STL [R1+0x664], R133 ;  /* 0x0006648501007387 */ /* 0x000fe20000100800 */
[----:B------:R-:W-:Y:S01]  /*9e90*/  ISETP.GE.AND P2, PT, R245, UR5, PT ;  /* 0x00000005f5007c0c */ /* 0x000fe2000bf46270 */
[----:B------:R-:W-:Y:S01]  /*9ea0*/  ULDC UR5, c[0x0][0x230] ;  /* 0x00008c0000057ab9 */ /* 0x000fe20000000800 */
[----:B------:R-:W-:Y:S01]  /*9eb0*/  ISETP.NE.U32.AND P4, PT, R5, RZ, PT ;  /* 0x000000ff0500720c */ /* 0x000fe20003f85070 */
[----:B------:R-:W-:Y:S01]  /*9ec0*/  STL [R1+0x660], R203 ;  /* 0x000660cb01007387 */ /* 0x000fe20000100800 */
[----:B------:R-:W-:-:S02]  /*9ed0*/  SEL R7, R6, RZ, !P2 ;  /* 0x000000ff06077207 */ /* 0x000fc40005000000 */
[----:B------:R-:W-:Y:S01]  /*9ee0*/  ISETP.NE.U32.AND P2, PT, R8, RZ, PT ;  /* 0x000000ff0800720c */ /* 0x000fe20003f45070 */
[----:B------:R-:W-:Y:S01]  /*9ef0*/  STL [R1+0x65c], R135 ;  /* 0x00065c8701007387 */ /* 0x000fe20000100800 */
[C---:B------:R-:W-:Y:S02]  /*9f00*/  LOP3.LUT R241, R3.reuse, 0x2c, RZ, 0xfc, !PT ;  /* 0x0000002c03f17812 */ /* 0x040fe400078efcff */
[C---:B------:R-:W-:Y:S01]  /*9f10*/  LOP3.LUT R237, R3.reuse, 0x4c, RZ, 0xfc, !PT ;  /* 0x0000004c03ed7812 */ /* 0x040fe200078efcff */
[----:B------:R-:W-:Y:S01]  /*9f20*/  STL [R1+0x658], R201 ;  /* 0x000658c901007387 */ /* 0x000fe20000100800 */
[C---:B------:R-:W-:Y:S02]  /*9f30*/  LOP3.LUT R236, R3.reuse, 0x6c, RZ, 0xfc, !PT ;  /* 0x0000006c03ec7812 */ /* 0x040fe400078efcff */
[----:B------:R-:W-:Y:S01]  /*9f40*/  LOP3.LUT R189, R3, 0x10, RZ, 0xfc, !PT ;  /* 0x0000001003bd7812 */ /* 0x000fe200078efcff */
[----:B------:R-:W-:Y:S01]  /*9f50*/  STL [R1+0x654], R137 ;  /* 0x0006548901007387 */ /* 0x000fe20000100800 */
[----:B------:R-:W-:-:S02]  /*9f60*/  ISETP.NE.U32.AND P1, PT, R250, RZ, PT ;  /* 0x000000fffa00720c */ /* 0x000fc40003f25070 */
[C---:B------:R-:W-:Y:S01]  /*9f70*/  LOP3.LUT R188, R3.reuse, 0x12, RZ, 0xfc, !PT ;  /* 0x0000001203bc7812 */ /* 0x040fe200078efcff */
[----:B------:R-:W-:Y:S01]  /*9f80*/  STL.64 [R1+0x6f8], R246 ;  /* 0x0006f8f601007387 */ /* 0x000fe20000100a00 */
[C---:B------:R-:W-:Y:S02]  /*9f90*/  LOP3.LUT R151, R3.reuse, 0x30, RZ, 0xfc, !PT ;  /* 0x0000003003977812 */ /* 0x040fe400078efcff */
[C---:B------:R-:W-:Y:S01]  /*9fa0*/  LOP3.LUT R121, R3.reuse, 0x32, RZ, 0xfc, !PT ;  /* 0x0000003203797812 */ /* 0x040fe200078efcff */
[----:B------:R-:W-:Y:S01]  /*9fb0*/  STL [R1+0x650], R199 ;  /* 0x000650c701007387 */ /* 0x000fe20000100800 */
[C---:B------:R-:W-:Y:S02]  /*9fc0*/  LOP3.LUT R120, R3.reuse, 0x50, RZ, 0xfc, !PT ;  /* 0x0000005003787812 */ /* 0x040fe400078efcff */
[C---:B------:R-:W-:Y:S01]  /*9fd0*/  LOP3.LUT R123, R3.reuse, 0x52, RZ, 0xfc, !PT ;  /* 0x00000052037b7812 */ /* 0x040fe200078efcff */
[----:B------:R-:W-:Y:S01]  /*9fe0*/  STL [R1+0x64c], R139 ;  /* 0x00064c8b01007387 */ /* 0x000fe20000100800 */
[----:B------:R-:W-:-:S02]  /*9ff0*/  LOP3.LUT R122, R3, 0x70, RZ, 0xfc, !PT ;  /* 0x00000070037a7812 */ /* 0x000fc400078efcff */
[C---:B------:R-:W-:Y:S01]  /*a000*/  LOP3.LUT R150, R3.reuse, 0x72, RZ, 0xfc, !PT ;  /* 0x0000007203967812 */ /* 0x040fe200078efcff */
[----:B------:R-:W-:Y:S01]  /*a010*/  STL [R1+0x648], R197 ;  /* 0x000648c501007387 */ /* 0x000fe20000100800 */
[----:B------:R-:W-:Y:S02]  /*a020*/  LOP3.LUT R9, R3, 0x14, RZ, 0xfc, !PT ;  /* 0x0000001403097812 */ /* 0x000fe400078efcff */
[----:B------:R-:W-:Y:S01]  /*a030*/  LEA.HI R243, R0, 0x1e, RZ, 0x1a ;  /* 0x0000001e00f37811 */ /* 0x000fe200078fd0ff */
[----:B------:R-:W-:Y:S04]  /*a040*/  STL [R1+0x644], R195 ;  /* 0x000644c301007387 */ /* 0x000fe80000100800 */
[----:B------:R-:W-:Y:S04]  /*a050*/  STL [R1+0x640], R141 ;  /* 0x0006408d01007387 */ /* 0x000fe80000100800 */
[----:B------:R-:W-:Y:S04]  /*a060*/  STL.64 [R1+0x700], R142 ;  /* 0x0007008e01007387 */ /* 0x000fe80000100a00 */
[----:B------:R-:W-:Y:S04]  /*a070*/  STL.64 [R1+0x708], R144 ;  /* 0x0007089001007387 */ /* 0x000fe80000100a00 */
[----:B------:R-:W-:Y:S04]  /*a080*/  STL.64 [R1+0x710], R148 ;  /* 0x0007109401007387 */ /* 0x000fe80000100a00 */
[----:B------:R-:W-:Y:S04]  /*a090*/  STL.64 [R1+0x718], R146 ;  /* 0x0007189201007387 */ /* 0x000fe80000100a00 */
[----:B------:R-:W-:Y:S04]  /*a0a0*/  STL.64 [R1+0x720], R154 ;  /* 0x0007209a01007387 */ /* 0x000fe80000100a00 */
[----:B------:R1:W-:Y:S04]  /*a0b0*/  STL.64 [R1+0x728], R152 ;  /* 0x0007289801007387 */ /* 0x0003e80000100a00 */
[----:B------:R-:W-:Y:S04]  /*a0c0*/  STL.64 [R1+0x730], R158 ;  /* 0x0007309e01007387 */ /* 0x000fe80000100a00 */
[----:B------:R1:W-:Y:S04]  /*a0d0*/  STL.64 [R1+0x738], R162 ;  /* 0x000738a201007387 */ /* 0x0003e80000100a00 */
[----:B------:R-:W-:Y:S04]  /*a0e0*/  STL.64 [R1+0x740], R160 ;  /* 0x000740a001007387 */ /* 0x000fe80000100a00 */
[----:B------:R1:W-:Y:S04]  /*a0f0*/  STL.64 [R1+0x748], R166 ;  /* 0x000748a601007387 */ /* 0x0003e80000100a00 */
[----:B------:R-:W4:Y:S04]  /*a100*/  LDL R239, [R1+0x34c] ;  /* 0x00034c0001ef7983 */ /* 0x000f280000100800 */
[----:B------:R2:W-:Y:S01]  /*a110*/  LDGSTS.E [R246+0x32008], desc[UR6][R124.64], P6 ;  /* 0x320080007cf67fae */ /* 0x0005e2000b121846 */
[----:B------:R-:W-:Y:S01]  /*a120*/  ISETP.GE.AND P6, PT, R191, UR8, PT ;  /* 0x00000008bf007c0c */ /* 0x000fe2000bfc6270 */
[----:B------:R-:W-:-:S02]  /*a130*/  ULDC UR8, c[0x0][0x230] ;  /* 0x00008c0000087ab9 */ /* 0x000fc40000000800 */
[----:B------:R3:W-:Y:S01]  /*a140*/  LDGSTS.E [R246+0x34000], desc[UR6][R126.64], P5 ;  /* 0x340000007ef67fae */ /* 0x0007e2000a921846 */
[----:B------:R-:W-:Y:S02]  /*a150*/  SEL R5, R6, RZ, !P6 ;  /* 0x000000ff06057207 */ /* 0x000fe40007000000 */
[----:B------:R-:W-:Y:S01]  /*a160*/  ISETP.GE.AND P6, PT, R244, R4, PT ;  /* 0x00000004f400720c */ /* 0x000fe20003fc6270 */
[----:B------:R-:W-:Y:S01]  /*a170*/  LDGSTS.E [R246+0x34008], desc[UR6][R208.64], P4 ;  /* 0x34008000d0f67fae */ /* 0x000fe2000a121846 */
[----:B------:R-:W-:Y:S02]  /*a180*/  ISETP.NE.U32.AND P5, PT, R5, RZ, PT ;  /* 0x000000ff0500720c */ /* 0x000fe40003fa5070 */
[----:B------:R-:W-:Y:S01]  /*a190*/  SEL R5, R6, RZ, !P6 ;  /* 0x000000ff06057207 */ /* 0x000fe20007000000 */
[----:B------:R4:W-:Y:S01]  /*a1a0*/  LDGSTS.E [R246+0x36000], desc[UR6][R128.64], P2 ;  /* 0x3600000080f67fae */ /* 0x0009e20009121846 */
[----:B------:R-:W-:Y:S02]  /*a1b0*/  ISETP.NE.U32.AND P6, PT, R7, RZ, PT ;  /* 0x000000ff0700720c */ /* 0x000fe40003fc5070 */
[----:B------:R-:W-:-:S02]  /*a1c0*/  ISETP.NE.U32.AND P4, PT, R5, RZ, PT ;  /* 0x000000ff0500720c */ /* 0x000fc40003f85070 */
[----:B------:R-:W-:Y:S01]  /*a1d0*/  ISETP.GE.AND P2, PT, R241, UR4, PT ;  /* 0x00000004f1007c0c */ /* 0x000fe2000bf46270 */
[----:B------:R-:W-:Y:S01]  /*a1e0*/  ULDC UR4, c[0x0][0x230] ;  /* 0x00008c0000047ab9 */ /* 0x000fe20000000800 */
[----:B--2---:R-:W-:Y:S02]  /*a1f0*/  LOP3.LUT R125, R2, 0x40, RZ, 0x3c, !PT ;  /* 0x00000040027d7812 */ /* 0x004fe400078e3cff */
[----:B------:R-:W-:Y:S02]  /*a200*/  SEL R5, R6, RZ, !P2 ;  /* 0x000000ff06057207 */ /* 0x000fe40005000000 */
[----:B------:R-:W-:Y:S01]  /*a210*/  ISETP.GE.AND P2, PT, R236, UR8, PT ;  /* 0x00000008ec007c0c */ /* 0x000fe2000bf46270 */
[----:B------:R-:W-:Y:S01]  /*a220*/  ULDC UR8, c[0x0][0x230] ;  /* 0x00008c0000087ab9 */ /* 0x000fe20000000800 */
[----:B------:R-:W-:Y:S01]  /*a230*/  IMAD.IADD R248, R242, 0x1, R125 ;  /* 0x00000001f2f87824 */ /* 0x000fe200078e027d */
[----:B------:R-:W-:Y:S01]  /*a240*/  LDGSTS.E [R246+0x36008], desc[UR6][R206.64], P6 ;  /* 0x36008000cef67fae */ /* 0x000fe2000b121846 */
[----:B------:R-:W-:Y:S01]  /*a250*/  ISETP.GE.AND P6, PT, R237, UR5, PT ;  /* 0x00000005ed007c0c */ /* 0x000fe2000bfc6270 */
[----:B------:R-:W-:Y:S01]  /*a260*/  ULDC UR5, c[0x0][0x230] ;  /* 0x00008c0000057ab9 */ /* 0x000fe20000000800 */
[C---:B------:R-:W-:Y:S01]  /*a270*/  SEL R7, R6.reuse, RZ, !P2 ;  /* 0x000000ff06077207 */ /* 0x040fe20005000000 */
[----:B------:R-:W-:Y:S01]  /*a280*/  LDGSTS.E [R247+0x30000], desc[UR6][R130.64], P4 ;  /* 0x3000000082f77fae */ /* 0x000fe2000a121846 */
[----:B------:R-:W-:-:S02]  /*a290*/  SEL R8, R6, RZ, !P6 ;  /* 0x000000ff06087207 */ /* 0x000fc40007000000 */
[----:B------:R-:W-:Y:S01]  /*a2a0*/  ISETP.NE.U32.AND P6, PT, R5, RZ, PT ;  /* 0x000000ff0500720c */ /* 0x000fe20003fc5070 */
[----:B------:R2:W-:Y:S01]  /*a2b0*/  LDGSTS.E [R247+0x30008], desc[UR6][R204.64], P0 ;  /* 0x30008000ccf77fae */ /* 0x0005e20008121846 */
[----:B------:R-:W-:Y:S02]  /*a2c0*/  ISETP.GE.AND P4, PT, R189, R4, PT ;  /* 0x00000004bd00720c */ /* 0x000fe40003f86270 */
[----:B------:R-:W-:Y:S02]  /*a2d0*/  ISETP.NE.U32.AND P2, PT, R8, RZ, PT ;  /* 0x000000ff0800720c */ /* 0x000fe40003f45070 */
[----:B------:R-:W-:Y:S02]  /*a2e0*/  SEL R5, R6, RZ, !P4 ;  /* 0x000000ff06057207 */ /* 0x000fe40006000000 */
[----:B------:R-:W-:Y:S02]  /*a2f0*/  ISETP.NE.U32.AND P4, PT, R7, RZ, PT ;  /* 0x000000ff0700720c */ /* 0x000fe40003f85070 */
[----:B------:R-:W-:-:S02]  /*a300*/  ISETP.NE.U32.AND P0, PT, R5, RZ, PT ;  /* 0x000000ff0500720c */ /* 0x000fc40003f05070 */
[C---:B---3--:R-:W-:Y:S01]  /*a310*/  LOP3.LUT R127, R3.reuse, 0x16, RZ, 0xfc, !PT ;  /* 0x00000016037f7812 */ /* 0x048fe200078efcff */
[----:B------:R-:W-:Y:S01]  /*a320*/  LDGSTS.E [R247+0x32000], desc[UR6][R132.64], P6 ;  /* 0x3200000084f77fae */ /* 0x000fe2000b121846 */
[----:B------:R-:W-:Y:S02]  /*a330*/  ISETP.GE.AND P6, PT, R188, R4, PT ;  /* 0x00000004bc00720c */ /* 0x000fe40003fc6270 */
[----:B------:R-:W-:Y:S01]  /*a340*/  LOP3.LUT R125, R3, 0x34, RZ, 0xfc, !PT ;  /* 0x00000034037d7812 */ /* 0x000fe200078efcff */
[----:B------:R3:W-:Y:S01]  /*a350*/  LDGSTS.E [R247+0x32008], desc[UR6][R202.64], P3 ;  /* 0x32008000caf77fae */ /* 0x0007e20009921846 */
[----:B------:R-:W-:Y:S01]  /*a360*/  ISETP.GE.AND P3, PT, R151, UR4, PT ;  /* 0x0000000497007c0c */ /* 0x000fe2000bf66270 */
[----:B------:R-:W-:Y:S01]  /*a370*/  ULDC UR4, c[0x0][0x230] ;  /* 0x00008c0000047ab9 */ /* 0x000fe20000000800 */
[C---:B------:R-:W-:Y:S01]  /*a380*/  SEL R5, R6.reuse, RZ, !P6 ;  /* 0x000000ff06057207 */ /* 0x040fe20007000000 */
[----:B------:R-:W-:Y:S01]  /*a390*/  LDGSTS.E [R247+0x34000], desc[UR6][R134.64], P2 ;  /* 0x3400000086f77fae */ /* 0x000fe20009121846 */
[----:B------:R-:W-:Y:S01]  /*a3a0*/  ISETP.GE.AND P6, PT, R121, UR5, PT ;  /* 0x0000000579007c0c */ /* 0x000fe2000bfc6270 */
[----:B------:R-:W-:Y:S01]  /*a3b0*/  ULDC UR5, c[0x0][0x230] ;  /* 0x00008c0000057ab9 */ /* 0x000fe20000000800 */
[----:B------:R-:W-:Y:S01]  /*a3c0*/  SEL R8, R6, RZ, !P3 ;  /* 0x000000ff06087207 */ /* 0x000fe20005800000 */
[----:B------:R3:W-:Y:S01]  /*a3d0*/  LDGSTS.E [R247+0x34008], desc[UR6][R200.64], P1 ;  /* 0x34008000c8f77fae */ /* 0x0007e20008921846 */
[----:B------:R-:W-:Y:S01]  /*a3e0*/  ISETP.GE.AND P2, PT, R120, UR8, PT ;  /* 0x0000000878007c0c */ /* 0x000fe2000bf46270 */
[----:B------:R-:W-:Y:S01]  /*a3f0*/  ULDC UR8, c[0x0][0x230] ;  /* 0x00008c0000087ab9 */ /* 0x000fe20000000800 */
[----:B------:R-:W-:Y:S01]  /*a400*/  ISETP.NE.U32.AND P3, PT, R5, RZ, PT ;  /* 0x000000ff0500720c */ /* 0x000fe20003f65070 */
[----:B------:R3:W-:Y:S01]  /*a410*/  LDGSTS.E [R247+0x36000], desc[UR6][R136.64], P4 ;  /* 0x3600000088f77fae */ /* 0x0007e2000a121846 */
[----:B------:R-:W-:-:S02]  /*a420*/  SEL R7, R6, RZ, !P6 ;  /* 0x000000ff06077207 */ /* 0x000fc40007000000 */
[----:B------:R-:W-:Y:S01]  /*a430*/  ISETP.NE.U32.AND P6, PT, R8, RZ, PT ;  /* 0x000000ff0800720c */ /* 0x000fe20003fc5070 */
[----:B------:R3:W-:Y:S01]  /*a440*/  LDGSTS.E [R247+0x36008], desc[UR6][R198.64], P5 ;  /* 0x36008000c6f77fae */ /* 0x0007e2000a921846 */
[----:B------:R-:W-:Y:S02]  /*a450*/  SEL R5, R6, RZ, !P2 ;  /* 0x000000ff06057207 */ /* 0x000fe40005000000 */
[----:B------:R-:W-:Y:S01]  /*a460*/  ISETP.GE.AND P4, PT, R123, UR4, PT ;  /* 0x000000047b007c0c */ /* 0x000fe2000bf86270 */
[----:B------:R3:W-:Y:S01]  /*a470*/  LDGSTS.E [R248+0x30000], desc[UR6][R138.64], P0 ;  /* 0x300000008af87fae */ /* 0x0007e20008121846 */
[----:B------:R-:W-:Y:S01]  /*a480*/  ISETP.NE.U32.AND P2, PT, R7, RZ, PT ;  /* 0x000000ff0700720c */ /* 0x000fe20003f45070 */
[----:B------:R-:W-:Y:S01]  /*a490*/  ULDC UR4, c[0x0][0x230] ;  /* 0x00008c0000047ab9 */ /* 0x000fe20000000800 */
[----:B------:R-:W-:Y:S01]  /*a4a0*/  ISETP.NE.U32.AND P1, PT, R5, RZ, PT ;  /* 0x000000ff0500720c */ /* 0x000fe20003f25070 */
[----:B------:R3:W-:Y:S01]  /*a4b0*/  LDGSTS.E [R248+0x30008], desc[UR6][R196.64], P3 ;  /* 0x30008000c4f87fae */ /* 0x0007e20009921846 */
[----:B------:R-:W-:Y:S01]  /*a4c0*/  ISETP.GE.AND P5, PT, R122, UR5, PT ;  /* 0x000000057a007c0c */ /* 0x000fe2000bfa6270 */
[----:B------:R-:W-:Y:S01]  /*a4d0*/  ULDC UR5, c[0x0][0x230] ;  /* 0x00008c0000057ab9 */ /* 0x000fe20000000800 */
[----:B------:R-:W-:Y:S01]  /*a4e0*/  SEL R5, R6, RZ, !P4 ;  /* 0x000000ff06057207 */ /* 0x000fe20006000000 */
[----:B------:R3:W-:Y:S01]  /*a4f0*/  LDGSTS.E [R248+0x32000], desc[UR6][R194.64], P6 ;  /* 0x32000000c2f87fae */ /* 0x0007e2000b121846 */
[----:B------:R-:W-:Y:S01]  /*a500*/  ISETP.GE.AND P4, PT, R150, UR8, PT ;  /* 0x0000000896007c0c */ /* 0x000fe2000bf86270 */
[----:B------:R-:W-:Y:S01]  /*a510*/  ULDC UR8, c[0x0][0x230] ;  /* 0x00008c0000087ab9 */ /* 0x000fe20000000800 */
[----:B------:R-:W-:-:S02]  /*a520*/  SEL R8, R6, RZ, !P5 ;  /* 0x000000ff06087207 */ /* 0x000fc40006800000 */
[-C--:B------:R-:W-:Y:S01]  /*a530*/  ISETP.GE.AND P5, PT, R9, R4.reuse, PT ;  /* 0x000000040900720c */ /* 0x080fe20003fa6270 */
[----:B------:R3:W-:Y:S01]  /*a540*/  LDGSTS.E [R248+0x32008], desc[UR6][R140.64], P2 ;  /* 0x320080008cf87fae */ /* 0x0007e20009121846 */
[C---:B------:R-:W-:Y:S02]  /*a550*/  SEL R7, R6.reuse, RZ, !P4 ;  /* 0x000000ff06077207 */ /* 0x040fe40006000000 */
[----:B------:R-:W-:Y:S01]  /*a560*/  ISETP.NE.U32.AND P0, PT, R5, RZ, PT ;  /* 0x000000ff0500720c */ /* 0x000fe20003f05070 */
[----:B------:R-:W-:Y:S01]  /*a570*/  LDGSTS.E [R248+0x34000], desc[UR6][R142.64], P1 ;  /* 0x340000008ef87fae */ /* 0x000fe20008921846 */
[----:B------:R-:W-:Y:S02]  /*a580*/  SEL R5, R6, RZ, !P5 ;  /* 0x000000ff06057207 */ /* 0x000fe40006800000 */
[----:B------:R-:W-:Y:S02]  /*a590*/  ISETP.NE.U32.AND P3, PT, R7, RZ, PT ;  /* 0x000000ff0700720c */ /* 0x000fe40003f65070 */
[----:B------:R-:W-:-:S02]  /*a5a0*/  ISETP.GE.AND P6, PT, R127, R4, PT ;  /* 0x000000047f00720c */ /* 0x000fc40003fc6270 */
[----:B------:R-:W-:Y:S02]  /*a5b0*/  LOP3.LUT R7, R3, 0x54, RZ, 0xfc, !PT ;  /* 0x0000005403077812 */ /* 0x000fe400078efcff */
[----:B------:R-:W-:Y:S02]  /*a5c0*/  ISETP.NE.U32.AND P5, PT, R5, RZ, PT ;  /* 0x000000ff0500720c */ /* 0x000fe40003fa5070 */
[----:B------:R-:W-:Y:S01]  /*a5d0*/  ISETP.GE.AND P2, PT, R125, UR4, PT ;  /* 0x000000047d007c0c */ /* 0x000fe2000bf46270 */
[----:B------:R-:W-:Y:S01]  /*a5e0*/  LDGSTS.E [R248+0x34008], desc[UR6][R144.64], P0 ;  /* 0x3400800090f87fae */ /* 0x000fe20008121846 */
[----:B------:R-:W-:Y:S01]  /*a5f0*/  SEL R5, R6, RZ, !P6 ;  /* 0x000000ff06057207 */ /* 0x000fe20007000000 */
[----:B------:R-:W-:Y:S01]  /*a600*/  ULDC UR4, c[0x0][0x230] ;  /* 0x00008c0000047ab9 */ /* 0x000fe20000000800 */
[----:B------:R-:W-:Y:S02]  /*a610*/  LOP3.LUT R9, R3, 0x36, RZ, 0xfc, !PT ;  /* 0x0000003603097812 */ /* 0x000fe400078efcff */
[----:B------:R-:W-:Y:S01]  /*a620*/  ISETP.GE.AND P1, PT, R7, UR8, PT ;  /* 0x0000000807007c0c */ /* 0x000fe2000bf26270 */
[----:B------:R-:W-:Y:S01]  /*a630*/  ULDC UR8, c[0x0][0x230] ;  /* 0x00008c0000087ab9 */ /* 0x000fe20000000800 */
[----:B------:R-:W-:-:S02]  /*a640*/  ISETP.NE.U32.AND P4, PT, R8, RZ, PT ;  /* 0x000000ff0800720c */ /* 0x000fc40003f85070 */
[C---:B------:R-:W-:Y:S02]  /*a650*/  SEL R8, R6.reuse, RZ, !P2 ;  /* 0x000000ff06087207 */ /* 0x040fe40005000000 */
[----:B------:R-:W-:Y:S02]  /*a660*/  ISETP.NE.U32.AND P2, PT, R5, RZ, PT ;  /* 0x000000ff0500720c */ /* 0x000fe40003f45070 */
[----:B------:R-:W-:Y:S01]  /*a670*/  ISETP.GE.AND P6, PT, R9, UR5, PT ;  /* 0x0000000509007c0c */ /* 0x000fe2000bfc6270 */
[----:B------:R-:W-:Y:S01]  /*a680*/  ULDC UR5, c[0x0][0x230] ;  /* 0x00008c0000057ab9 */ /* 0x000fe20000000800 */
[C---:B------:R-:W-:Y:S02]  /*a690*/  SEL R5, R6.reuse, RZ, !P1 ;  /* 0x000000ff06057207 */ /* 0x040fe40004800000 */
[----:B------:R-:W-:Y:S02]  /*a6a0*/  SEL R7, R6, RZ, !P6 ;  /* 0x000000ff06077207 */ /* 0x000fe40007000000 */
[----:B------:R-:W-:Y:S01]  /*a6b0*/  ISETP.NE.U32.AND P1, PT, R5, RZ, PT ;  /* 0x000000ff0500720c */ /* 0x000fe20003f25070 */
[----:B------:R-:W-:Y:S01]  /*a6c0*/  LDGSTS.E [R248+0x36000], desc[UR6][R148.64], P4 ;  /* 0x3600000094f87fae */ /* 0x000fe2000a121846 */
[----:B------:R-:W-:-:S02]  /*a6d0*/  ISETP.NE.U32.AND P6, PT, R8, RZ, PT ;  /* 0x000000ff0800720c */ /* 0x000fc40003fc5070 */
[----:B------:R-:W-:Y:S01]  /*a6e0*/  LOP3.LUT R5, R2, 0x50, RZ, 0x3c, !PT ;  /* 0x0000005002057812 */ /* 0x000fe200078e3cff */
[----:B------:R-:W-:Y:S01]  /*a6f0*/  LDGSTS.E [R248+0x36008], desc[UR6][R146.64], P3 ;  /* 0x3600800092f87fae */ /* 0x000fe20009921846 */
[----:B------:R-:W-:Y:S02]  /*a700*/  LOP3.LUT R127, R3, 0x56, RZ, 0xfc, !PT ;  /* 0x00000056037f7812 */ /* 0x000fe400078efcff */
[----:B------:R-:W-:Y:S01]  /*a710*/  ISETP.NE.U32.AND P0, PT, R7, RZ, PT ;  /* 0x000000ff0700720c */ /* 0x000fe20003f05070 */
[----:B------:R-:W-:Y:S01]  /*a720*/  IMAD.IADD R249, R242, 0x1, R5 ;  /* 0x00000001f2f97824 */ /* 0x000fe200078e0205 */
[----:B------:R-:W-:Y:S02]  /*a730*/  LEA.HI R9, R0, 0x3e, RZ, 0x1a ;  /* 0x0000003e00097811 */ /* 0x000fe400078fd0ff */
[C---:B------:R-:W-:Y:S02]  /*a740*/  LOP3.LUT R125, R3.reuse, 0x74, RZ, 0xfc, !PT ;  /* 0x00000074037d7812 */ /* 0x040fe400078efcff */
[----:B------:R-:W-:Y:S01]  /*a750*/  LOP3.LUT R7, R3, 0x76, RZ, 0xfc, !PT ;  /* 0x0000007603077812 */ /* 0x000fe200078efcff */
[----:B------:R-:W-:Y:S01]  /*a760*/  LDGSTS.E [R249+0x30000], desc[UR6][R154.64], P5 ;  /* 0x300000009af97fae */ /* 0x000fe2000a921846 */
[----:B------:R-:W-:Y:S01]  /*a770*/  ISETP.GE.AND P5, PT, R127, UR8, PT ;  /* 0x000000087f007c0c */ /* 0x000fe2000bfa6270 */
[----:B------:R-:W-:Y:S01]  /*a780*/  ULDC UR8, c[0x0][0x230] ;  /* 0x00008c0000087ab9 */ /* 0x000fe20000000800 */
[----:B------:R-:W-:Y:S01]  /*a790*/  LOP3.LUT R8, R3, 0x18, RZ, 0xfc, !PT ;  /* 0x0000001803087812 */ /* 0x000fe200078efcff */
[----:B------:R-:W-:Y:S01]  /*a7a0*/  LDGSTS.E [R249+0x30008], desc[UR6][R152.64], P2 ;  /* 0x3000800098f97fae */ /* 0x000fe20009121846 */
[----:B------:R-:W-:Y:S01]  /*a7b0*/  ISETP.GE.AND P3, PT, R9, UR5, PT ;  /* 0x0000000509007c0c */ /* 0x000fe2000bf66270 */
[----:B------:R-:W-:Y:S01]  /*a7c0*/  ULDC UR5, c[0x0][0x230] ;  /* 0x00008c0000057ab9 */ /* 0x000fe20000000800 */
[----:B------:R-:W-:Y:S01]  /*a7d0*/  ISETP.GE.AND P2, PT, R125, UR9, PT ;  /* 0x000000097d007c0c */ /* 0x000fe2000bf46270 */
[----:B------:R-:W-:Y:S01]  /*a7e0*/  LDGSTS.E [R249+0x32000], desc[UR6][R158.64], P6 ;  /* 0x320000009ef97fae */ /* 0x000fe2000b121846 */
[----:B------:R-:W-:Y:S01]  /*a7f0*/  LOP3.LUT R9, R3, 0x1a, RZ, 0xfc, !PT ;  /* 0x0000001a03097812 */ /* 0x000fe200078efcff */
[----:B------:R-:W-:Y:S01]  /*a800*/  ULDC UR9, c[0x0][0x230] ;  /* 0x00008c0000097ab9 */ /* 0x000fe20000000800 */
[----:B------:R-:W-:Y:S01]  /*a810*/  ISETP.GE.AND P6, PT, R7, UR10, PT ;  /* 0x0000000a07007c0c */ /* 0x000fe2000bfc6270 */
[----:B------:R-:W-:Y:S01]  /*a820*/  LDGSTS.E [R249+0x32008], desc[UR6][R162.64], P0 ;  /* 0x32008000a2f97fae */ /* 0x000fe20008121846 */
[----:B------:R-:W-:Y:S01]  /*a830*/  SEL R7, R6, RZ, !P5 ;  /* 0x000000ff06077207 */ /* 0x000fe20006800000 */
[----:B------:R-:W-:Y:S01]  /*a840*/  ULDC UR10, c[0x0][0x230] ;  /* 0x00008c00000a7ab9 */ /* 0x000fe20000000800 */
[----:B------:R-:W-:Y:S01]  /*a850*/  LOP3.LUT R5, R3, 0x1c, RZ, 0xfc, !PT ;  /* 0x0000001c03057812 */ /* 0x000fe200078efcff */
[----:B------:R-:W-:Y:S01]  /*a860*/  LDGSTS.E [R249+0x34000], desc[UR6][R160.64], P1 ;  /* 0x34000000a0f97fae */ /* 0x000fe20008921846 */
[----:B------:R-:W-:-:S02]  /*a870*/  ISETP.GE.AND P5, PT, R8, R4, PT ;  /* 0x000000040800720c */ /* 0x000fc40003fa6270 */
[----:B------:R-:W-:Y:S01]  /*a880*/  ISETP.GE.AND P4, PT, R243, UR4, PT ;  /* 0x00000004f3007c0c */ /* 0x000fe2000bf86270 */
[----:B------:R-:W-:Y:S01]  /*a890*/  ULDC UR4, c[0x0][0x230] ;  /* 0x00008c0000047ab9 */ /* 0x000fe20000000800 */
[C---:B------:R-:W-:Y:S02]  /*a8a0*/  SEL R8, R6.reuse, RZ, !P2 ;  /* 0x000000ff06087207 */ /* 0x040fe40005000000 */
[-C--:B------:R-:W-:Y:S02]  /*a8b0*/  ISETP.GE.AND P2, PT, R9, R4.reuse, PT ;  /* 0x000000040900720c */ /* 0x080fe40003f46270 */
[C---:B------:R-:W-:Y:S02]  /*a8c0*/  SEL R9, R6.reuse, RZ, !P6 ;  /* 0x000000ff06097207 */ /* 0x040fe40007000000 */
[----:B------:R-:W-:Y:S02]  /*a8d0*/  ISETP.GE.AND P6, PT, R5, R4, PT ;  /* 0x000000040500720c */ /* 0x000fe40003fc6270 */
[----:B------:R-:W-:-:S02]  /*a8e0*/  SEL R5, R6, RZ, !P4 ;  /* 0x000000ff06057207 */ /* 0x000fc40006000000 */
[----:B------:R-:W-:Y:S02]  /*a8f0*/  ISETP.NE.U32.AND P4, PT, R7, RZ, PT ;  /* 0x000000ff0700720c */ /* 0x000fe40003f85070 */
[----:B------:R-:W-:Y:S02]  /*a900*/  SEL R4, R6, RZ, !P3 ;  /* 0x000000ff06047207 */ /* 0x000fe40005800000 */
[----:B------:R-:W-:Y:S02]  /*a910*/  ISETP.NE.U32.AND P3, PT, R8, RZ, PT ;  /* 0x000000ff0800720c */ /* 0x000fe40003f65070 */
[----:B------:R-:W-:Y:S02]  /*a920*/  ISETP.NE.U32.AND P0, PT, R5, RZ, PT ;  /* 0x000000ff0500720c */ /* 0x000fe40003f05070 */
[----:B------:R-:W-:Y:S02]  /*a930*/  SEL R5, R6, RZ, !P5 ;  /* 0x000000ff06057207 */ /* 0x000fe40006800000 */
[----:B------:R-:W-:-:S02]  /*a940*/  ISETP.NE.U32.AND P5, PT, R9, RZ, PT ;  /* 0x000000ff0900720c */ /* 0x000fc40003fa5070 */
[C---:B----4-:R-:W-:Y:S01]  /*a950*/  LOP3.LUT R129, R3.reuse, 0x38, RZ, 0xfc, !PT ;  /* 0x0000003803817812 */ /* 0x050fe200078efcff */
[----:B------:R-:W-:Y:S01]  /*a960*/  LDGSTS.E [R249+0x34008], desc[UR6][R166.64], P4 ;  /* 0x34008000a6f97fae */ /* 0x000fe2000a121846 */
[----:B------:R-:W-:Y:S02]  /*a970*/  ISETP.NE.U32.AND P1, PT, R4, RZ, PT ;  /* 0x000000ff0400720c */ /* 0x000fe40003f25070 */
[----:B------:R-:W-:Y:S01]  /*a980*/  SEL R4, R6, RZ, !P2 ;  /* 0x000000ff06047207 */ /* 0x000fe20005000000 */
[----:B------:R-:W-:Y:S01]  /*a990*/  LDGSTS.E [R249+0x36000], desc[UR6][R164.64], P3 ;  /* 0x36000000a4f97fae */ /* 0x000fe20009921846 */
[----:B------:R-:W-:Y:S02]  /*a9a0*/  LOP3.LUT R127, R3, 0x3a, RZ, 0xfc, !PT ;  /* 0x0000003a037f7812 */ /* 0x000fe400078efcff */
[----:B------:R-:W-:Y:S02]  /*a9b0*/  ISETP.NE.U32.AND P2, PT, R5, RZ, PT ;  /* 0x000000ff0500720c */ /* 0x000fe40003f45070 */
[----:B------:R-:W-:Y:S01]  /*a9c0*/  ISETP.GE.AND P3, PT, R129, UR4, PT ;  /* 0x0000000481007c0c */ /* 0x000fe2000bf66270 */
[----:B------:R-:W-:Y:S01]  /*a9d0*/  LDGSTS.E [R249+0x36008], desc[UR6][R168.64], P5 ;  /* 0x36008000a8f97fae */ /* 0x000fe2000a921846 */
[----:B------:R-:W-:Y:S01]  /*a9e0*/  LOP3.LUT R5, R2, 0x60, RZ, 0x3c, !PT ;  /* 0x0000006002057812 */ /* 0x000fe200078e3cff */
[----:B------:R-:W-:Y:S01]  /*a9f0*/  ULDC UR4, c[0x0][0x230] ;  /* 0x00008c0000047ab9 */ /* 0x000fe20000000800 */
[----:B------:R-:W-:-:S02]  /*aa00*/  ISETP.NE.U32.AND P4, PT, R4, RZ, PT ;  /* 0x000000ff0400720c */ /* 0x000fc40003f85070 */
[----:B------:R-:W-:Y:S01]  /*aa10*/  ISETP.GE.AND P5, PT, R127, UR5, PT ;  /* 0x000000057f007c0c */ /* 0x000fe2000bfa6270 */
[----:B------:R-:W-:Y:S01]  /*aa20*/  IMAD.IADD R250, R242, 0x1, R5 ;  /* 0x00000001f2fa7824 */ /* 0x000fe200078e0205 */
[C---:B------:R-:W-:Y:S01]  /*aa30*/  SEL R4, R6.reuse, RZ, !P3 ;  /* 0x000000ff06047207 */ /* 0x040fe20005800000 */
[----:B------:R-:W-:Y:S01]  /*aa40*/  ULDC UR5, c[0x0][0x230] ;  /* 0x00008c0000057ab9 */ /* 0x000fe20000000800 */
[----:B------:R-:W-:Y:S02]  /*aa50*/  LOP3.LUT R125, R3, 0x58, RZ, 0xfc, !PT ;  /* 0x00000058037d7812 */ /* 0x000fe400078efcff */
[----:B------:R-:W-:Y:S01]  /*aa60*/  SEL R5, R6, RZ, !P5 ;  /* 0x000000ff06057207 */ /* 0x000fe20006800000 */
[----:B------:R-:W-:Y:S01]  /*aa70*/  LDGSTS.E [R250+0x30000], desc[UR6][R192.64], P2 ;  /* 0x30000000c0fa7fae */ /* 0x000fe20009121846 */
[----:B------:R-:W-:Y:S02]  /*aa80*/  ISETP.NE.U32.AND P5, PT, R4, RZ, PT ;  /* 0x000000ff0400720c */ /* 0x000fe40003fa5070 */
[----:B------:R-:W-:Y:S01]  /*aa90*/  ISETP.GE.AND P3, PT, R125, UR8, PT ;  /* 0x000000087d007c0c */ /* 0x000fe2000bf66270 */
[----:B------:R-:W-:Y:S01]  /*aaa0*/  LDGSTS.E [R250+0x30008], desc[UR6][R172.64], P4 ;  /* 0x30008000acfa7fae */ /* 0x000fe2000a121846 */
[----:B------:R-:W-:Y:S01]  /*aab0*/  LOP3.LUT R9, R3, 0x5a, RZ, 0xfc, !PT ;  /* 0x0000005a03097812 */ /* 0x000fe200078efcff */
[----:B------:R-:W-:Y:S01]  /*aac0*/  ULDC UR8, c[0x0][0x230] ;  /* 0x00008c0000087ab9 */ /* 0x000fe20000000800 */
[----:B------:R-:W-:-:S02]  /*aad0*/  SEL R4, R6, RZ, !P3 ;  /* 0x000000ff06047207 */ /* 0x000fc40005800000 */
[----:B------:R-:W-:Y:S02]  /*aae0*/  ISETP.NE.U32.AND P3, PT, R5, RZ, PT ;  /* 0x000000ff0500720c */ /* 0x000fe40003f65070 */
[----:B------:R-:W-:Y:S02]  /*aaf0*/  LOP3.LUT R8, R3, 0x78, RZ, 0xfc, !PT ;  /* 0x0000007803087812 */ /* 0x000fe400078efcff */
[----:B------:R-:W-:Y:S01]  /*ab00*/  ISETP.GE.AND P4, PT, R9, UR4, PT ;  /* 0x0000000409007c0c */ /* 0x000fe2000bf86270 */
[----:B------:R-:W-:Y:S01]  /*ab10*/  LDGSTS.E [R250+0x32000], desc[UR6][R174.64], P5 ;  /* 0x32000000aefa7fae */ /* 0x000fe2000a921846 */
[----:B------:R-:W-:Y:S01]  /*ab20*/  LOP3.LUT R7, R3, 0x7a, RZ, 0xfc, !PT ;  /* 0x0000007a03077812 */ /* 0x000fe200078efcff */
[----:B------:R-:W-:Y:S01]  /*ab30*/  ULDC UR4, c[0x0][0x230] ;  /* 0x00008c0000047ab9 */ /* 0x000fe20000000800 */
[----:B------:R-:W-:Y:S01]  /*ab40*/  ISETP.GE.AND P5, PT, R8, UR5, PT ;  /* 0x0000000508007c0c */ /* 0x000fe2000bfa6270 */
[----:B------:R-:W-:Y:S01]  /*ab50*/  ULDC UR5, c[0x0][0x230] ;  /* 0x00008c0000057ab9 */ /* 0x000fe20000000800 */
[----:B------:R-:W-:-:S02]  /*ab60*/  ISETP.NE.U32.AND P2, PT, R4, RZ, PT ;  /* 0x000000ff0400720c */ /* 0x000fc40003f45070 */
[----:B------:R-:W-:Y:S01]  /*ab70*/  SEL R5, R6, RZ, !P4 ;  /* 0x000000ff06057207 */ /* 0x000fe20006000000 */
[----:B------:R-:W-:Y:S01]  /*ab80*/  LDGSTS.E [R250+0x32008], desc[UR6][R176.64], P3 ;  /* 0x32008000b0fa7fae */ /* 0x000fe20009921846 */
[----:B------:R-:W-:Y:S01]  /*ab90*/  ISETP.GE.AND P4, PT, R7, UR8, PT ;  /* 0x0000000807007c0c */ /* 0x000fe2000bf86270 */
[----:B------:R-:W-:Y:S01]  /*aba0*/  ULDC UR8, c[0x0][0x230] ;  /* 0x00008c0000087ab9 */ /* 0x000fe20000000800 */
[----:B------:R-:W-:Y:S02]  /*abb0*/  LEA.HI R243, R0, 0x5e, RZ, 0x1a ;  /* 0x0000005e00f37811 */ /* 0x000fe400078fd0ff */
[C---:B------:R-:W-:Y:S02]  /*abc0*/  SEL R4, R6.reuse, RZ, !P5 ;  /* 0x000000ff06047207 */ /* 0x040fe40006800000 */
[----:B------:R-:W-:Y:S02]  /*abd0*/  ISETP.NE.U32.AND P3, PT, R5, RZ, PT ;  /* 0x000000ff0500720c */ /* 0x000fe40003f65070 */
[----:B------:R-:W-:Y:S01]  /*abe0*/  ISETP.GE.AND P5, PT, R243, UR4, PT ;  /* 0x00000004f3007c0c */ /* 0x000fe2000bfa6270 */
[----:B------:R-:W-:Y:S01]  /*abf0*/  ULDC UR4, c[0x0][0x230] ;  /* 0x00008c0000047ab9 */ /* 0x000fe20000000800 */
[----:B------:R-:W-:Y:S01]  /*ac00*/  SEL R7, R6, RZ, !P4 ;  /* 0x000000ff06077207 */ /* 0x000fe20006000000 */
[----:B------:R-:W-:Y:S01]  /*ac10*/  LDGSTS.E [R250+0x34000], desc[UR6][R178.64], P2 ;  /* 0x34000000b2fa7fae */ /* 0x000fe20009121846 */
[----:B------:R-:W-:-:S02]  /*ac20*/  ISETP.NE.U32.AND P4, PT, R4, RZ, PT ;  /* 0x000000ff0400720c */ /* 0x000fc40003f85070 */
[----:B------:R-:W-:Y:S02]  /*ac30*/  LEA.HI R243, R0, 0x7e, RZ, 0x1a ;  /* 0x0000007e00f37811 */ /* 0x000fe400078fd0ff */
[----:B------:R-:W-:Y:S02]  /*ac40*/  SEL R4, R6, RZ, !P5 ;  /* 0x000000ff06047207 */ /* 0x000fe40006800000 */
[----:B------:R-:W-:Y:S01]  /*ac50*/  ISETP.GE.AND P5, PT, R243, UR4, PT ;  /* 0x00000004f3007c0c */ /* 0x000fe2000bfa6270 */
[----:B------:R-:W-:Y:S01]  /*ac60*/  ULDC UR4, c[0x0][0x230] ;  /* 0x00008c0000047ab9 */ /* 0x000fe20000000800 */
[----:B------:R-:W-:Y:S01]  /*ac70*/  LOP3.LUT R5, R3, 0x3c, RZ, 0xfc, !PT ;  /* 0x0000003c03057812 */ /* 0x000fe200078efcff */
[----:B------:R-:W-:Y:S01]  /*ac80*/  LDGSTS.E [R250+0x34008], desc[UR6][R170.64], P3 ;  /* 0x34008000aafa7fae */ /* 0x000fe20009921846 */
[----:B------:R-:W-:Y:S02]  /*ac90*/  ISETP.NE.U32.AND P2, PT, R4, RZ, PT ;  /* 0x000000ff0400720c */ /* 0x000fe40003f45070 */
[----:B------:R-:W-:Y:S01]  /*aca0*/  SEL R4, R6, RZ, !P5 ;  /* 0x000000ff06047207 */ /* 0x000fe20006800000 */
[----:B------:R-:W-:Y:S01]  /*acb0*/  LDGSTS.E [R250+0x36000], desc[UR6][R182.64], P4 ;  /* 0x36000000b6fa7fae */ /* 0x000fe2000a121846 */
[----:B------:R-:W-:-:S02]  /*acc0*/  ISETP.GE.AND P5, PT, R5, UR4, PT ;  /* 0x0000000405007c0c */ /* 0x000fc4000bfa6270 */
[----:B------:R-:W-:Y:S02]  /*acd0*/  SEL R5, R6, RZ, !P6 ;  /* 0x000000ff06057207 */ /* 0x000fe40007000000 */
[----:B------:R-:W-:Y:S02]  /*ace0*/  ISETP.NE.U32.AND P6, PT, R7, RZ, PT ;  /* 0x000000ff0700720c */ /* 0x000fe40003fc5070 */
[----:B------:R-:W-:Y:S02]  /*acf0*/  ISETP.NE.U32.AND P4, PT, R5, RZ, PT ;  /* 0x000000ff0500720c */ /* 0x000fe40003f85070 */
[----:B------:R-:W-:Y:S02]  /*ad00*/  LOP3.LUT R125, R2, 0x70, RZ, 0x3c, !PT ;  /* 0x00000070027d7812 */ /* 0x000fe400078e3cff */
[----:B------:R-:W-:-:S03]  /*ad10*/  LOP3.LUT R8, R3, 0x7c, RZ, 0xfc, !PT ;  /* 0x0000007c03087812 */ /* 0x000fc600078efcff */
[----:B------:R-:W-:Y:S01]  /*ad20*/  IMAD.IADD R243, R242, 0x1, R125 ;  /* 0x00000001f2f37824 */ /* 0x000fe200078e027d */
[----:B------:R-:W-:Y:S01]  /*ad30*/  UIADD3 UR4, UR5, -0x80, URZ ;  /* 0xffffff8005047890 */ /* 0x000fe2000fffe03f */
[----:B------:R-:W-:Y:S02]  /*ad40*/  LEA.HI R235, R0, 0xe, RZ, 0x1a ;  /* 0x0000000e00eb7811 */ /* 0x000fe400078fd0ff */
[----:B------:R-:W-:Y:S04]  /*ad50*/  LDGSTS.E [R250+0x36008], desc[UR6][R180.64], P6 ;  /* 0x36008000b4fa7fae */ /* 0x000fe8000b121846 */
[----:B------:R-:W-:Y:S01]  /*ad60*/  LDGSTS.E [R243+0x30000], desc[UR6][R184.64], P4 ;  /* 0x30000000b8f37fae */ /* 0x000fe2000a121846 */
[----:B------:R-:W-:Y:S02]  /*ad70*/  ISETP.GE.AND P4, PT, R8, UR9, PT ;  /* 0x0000000908007c0c */ /* 0x000fe4000bf86270 */
[----:B------:R-:W-:Y:S01]  /*ad80*/  LOP3.LUT R9, R3, 0x5c, RZ, 0xfc, !PT ;  /* 0x0000005c03097812 */ /* 0x000fe200078efcff */
[----:B------:R-:W-:Y:S01]  /*ad90*/  LDGSTS.E [R243+0x30008], desc[UR6][R186.64], P0 ;  /* 0x30008000baf37fae */ /* 0x000fe20008121846 */
[----:B------:R-:W-:-:S02]  /*ada0*/  SEL R7, R6, RZ, !P4 ;  /* 0x000000ff06077207 */ /* 0x000fc40006000000 */
[----:B------:R-:W-:Y:S02]  /*adb0*/  ISETP.GE.AND P4, PT, R235, UR4, PT ;  /* 0x00000004eb007c0c */ /* 0x000fe4000bf86270 */
[----:B------:R-:W4:Y:S01]  /*adc0*/  S2R R235, SR_TID.X ;  /* 0x0000000000eb7919 */ /* 0x000f220000002100 */
[----:B------:R-:W-:Y:S02]  /*add0*/  ISETP.NE.U32.AND P3, PT, R4, RZ, PT ;  /* 0x000000ff0400720c */ /* 0x000fe40003f65070 */
[----:B------:R-:W-:Y:S02]  /*ade0*/  SEL R4, R6, RZ, !P5 ;  /* 0x000000ff06047207 */ /* 0x000fe40006800000 */
[----:B------:R-:W-:Y:S02]  /*adf0*/  LOP3.LUT R233, R0, 0x7f, RZ, 0xc0, !PT ;  /* 0x0000007f00e97812 */ /* 0x000fe400078ec0ff */
[----:B------:R-:W-:Y:S02]  /*ae00*/  ISETP.GE.AND P6, PT, R9, UR8, PT ;  /* 0x0000000809007c0c */ /* 0x000fe4000bfc6270 */
[----:B------:R-:W-:-:S02]  /*ae10*/  ISETP.NE.U32.AND P5, PT, R4, RZ, PT ;  /* 0x000000ff0400720c */ /* 0x000fc40003fa5070 */
[C---:B------:R-:W-:Y:S02]  /*ae20*/  ISETP.GE.AND P0, PT, R233.reuse, UR10, PT ;  /* 0x0000000ae9007c0c */ /* 0x040fe4000bf06270 */
[C---:B------:R-:W-:Y:S02]  /*ae30*/  SEL R4, R6.reuse, RZ, !P6 ;  /* 0x000000ff06047207 */ /* 0x040fe40007000000 */
[----:B------:R-:W-:Y:S02]  /*ae40*/  ISETP.GE.AND P6, PT, R233, UR4, PT ;  /* 0x00000004e9007c0c */ /* 0x000fe4000bfc6270 */
[----:B------:R-:W-:Y:S02]  /*ae50*/  SEL R6, R6, RZ, !P0 ;  /* 0x000000ff06067207 */ /* 0x000fe40004000000 */
[----:B------:R-:W-:Y:S02]  /*ae60*/  ISETP.NE.U32.AND P0, PT, R4, RZ, PT ;  /* 0x000000ff0400720c */ /* 0x000fe40003f05070 */
[----:B------:R-:W-:Y:S01]  /*ae70*/  SEL R5, RZ, 0x4, P4 ;  /* 0x00000004ff057807 */ /* 0x000fe20002000000 */
[----:B------:R-:W-:Y:S01]  /*ae80*/  LDGSTS.E [R243+0x32000], desc[UR6][R24.64], P5 ;  /* 0x3200000018f37fae */ /* 0x000fe2000a921846 */
[----:B------:R-:W-:-:S02]  /*ae90*/  ISETP.NE.U32.AND P4, PT, R7, RZ, PT ;  /* 0x000000ff0700720c */ /* 0x000fc40003f85070 */
[----:B------:R-:W-:Y:S01]  /*aea0*/  SEL R4, RZ, 0x4, P6 ;  /* 0x00000004ff047807 */ /* 0x000fe20003000000 */
[----:B------:R-:W-:Y:S01]  /*aeb0*/  LDGSTS.E [R243+0x32008], desc[UR6][R110.64], P1 ;  /* 0x320080006ef37fae */ /* 0x000fe20008921846 */
[----:B------:R-:W-:Y:S02]  /*aec0*/  ISETP.GT.AND P6, PT, R239, 0xff, PT ;  /* 0x000000ffef00780c */ /* 0x000fe40003fc4270 */
[----:B----4-:R-:W-:-:S03]  /*aed0*/  SHF.R.U32.HI R239, RZ, 0x6, R235 ;  /* 0x00000006ffef7819 */ /* 0x010fc600000116eb */
[----:B------:R-:W-:Y:S01]  /*aee0*/  LDGSTS.E [R243+0x34000], desc[UR6][R112.64], P0 ;  /* 0x3400000070f37fae */ /* 0x000fe20008121846 */
[----:B------:R-:W-:-:S03]  /*aef0*/  SGXT.U32 R239, R239, 0x1 ;  /* 0x00000001efef781a */ /* 0x000fc60000000000 */
[----:B------:R-:W-:Y:S01]  /*af00*/  LDGSTS.E [R243+0x34008], desc[UR6][R114.64], P2 ;  /* 0x3400800072f37fae */ /* 0x000fe20009121846 */
[----:B------:R-:W-:Y:S02]  /*af10*/  SHF.R.U32.HI R233, RZ, 0x6, R235 ;  /* 0x00000006ffe97819 */ /* 0x000fe400000116eb */
[----:B------:R-:W-:Y:S01]  /*af20*/  LOP3.LUT R239, R239, 0x20, RZ, 0xfc, !PT ;  /* 0x00000020efef7812 */ /* 0x000fe200078efcff */
[----:B------:R-:W-:Y:S01]  /*af30*/  LDGSTS.E [R243+0x36000], desc[UR6][R116.64], P4 ;  /* 0x3600000074f37fae */ /* 0x000fe2000a121846 */
[----:B------:R-:W-:-:S03]  /*af40*/  SGXT.U32 R233, R233, 0x1 ;  /* 0x00000001e9e9781a */ /* 0x000fc60000000000 */
[----:B------:R-:W-:Y:S01]  /*af50*/  LDGSTS.E [R243+0x36008], desc[UR6][R118.64], P3 ;  /* 0x3600800076f37fae */ /* 0x000fe20009921846 */
[----:B------:R-:W-:Y:S02]  /*af60*/  ISETP.GE.AND P3, PT, R239, UR4, PT ;  /* 0x00000004ef007c0c */ /* 0x000fe4000bf66270 */
[----:B------:R-:W-:Y:S01]  /*af70*/  SHF.R.U32.HI R239, RZ, 0x6, R235 ;  /* 0x00000006ffef7819 */ /* 0x000fe200000116eb */
[----:B------:R-:W4:Y:S01]  /*af80*/  S2R R229, SR_TID.X ;  /* 0x0000000000e57919 */ /* 0x000f220000002100 */
[----:B------:R-:W-:Y:S02]  /*af90*/  LOP3.LUT R233, R233, 0x2, RZ, 0xfc, !PT ;  /* 0x00000002e9e97812 */ /* 0x000fe400078efcff */
[----:B------:R-:W-:Y:S01]  /*afa0*/  SGXT.U32 R239, R239, 0x1 ;  /* 0x00000001efef781a */ /* 0x000fe20000000000 */
[----:B------:R-:W2:Y:S01]  /*afb0*/  S2R R225, SR_TID.X ;  /* 0x0000000000e17919 */ /* 0x000ea20000002100 */
[----:B------:R-:W-:Y:S02]  /*afc0*/  SEL R5, R5, RZ, P6 ;  /* 0x000000ff05057207 */ /* 0x000fe40003000000 */
[----:B------:R-:W-:Y:S01]  /*afd0*/  ISETP.GE.AND P4, PT, R233, UR4, PT ;  /* 0x00000004e9007c0c */ /* 0x000fe2000bf86270 */
[----:B------:R-:W3:Y:S01]  /*afe0*/  S2R R221, SR_TID.X ;  /* 0x0000000000dd7919 */ /* 0x000ee20000002100 */
[----:B------:R-:W-:-:S02]  /*aff0*/  LOP3.LUT R239, R239, 0x40, RZ, 0xfc, !PT ;  /* 0x00000040efef7812 */ /* 0x000fc400078efcff */
[----:B------:R-:W-:Y:S01]  /*b000*/  ISETP.NE.U32.AND P0, PT, R5, RZ, PT ;  /* 0x000000ff0500720c */ /* 0x000fe20003f05070 */
[----:B------:R-:W3:Y:S01]  /*b010*/  S2R R217, SR_TID.X ;  /* 0x0000000000d97919 */ /* 0x000ee20000002100 */
[----:B------:R-:W-:Y:S02]  /*b020*/  SEL R5, RZ, 0x4, P4 ;  /* 0x00000004ff057807 */ /* 0x000fe40002000000 */
[----:B------:R-:W-:Y:S01]  /*b030*/  ISETP.GE.AND P4, PT, R239, UR4, PT ;  /* 0x00000004ef007c0c */ /* 0x000fe2000bf86270 */
[----:B------:R-:W3:Y:S01]  /*b040*/  S2R R215, SR_TID.X ;  /* 0x0000000000d77919 */ /* 0x000ee20000002100 */
[----:B------:R-:W4:Y:S01]  /*b050*/  S2R R239, SR_TID.X ;  /* 0x0000000000ef7919 */ /* 0x000f220000002100 */
[----:B------:R-:W2:Y:S01]  /*b060*/  S2R R233, SR_TID.X ;  /* 0x0000000000e97919 */ /* 0x000ea20000002100 */
[----:B------:R-:W-:Y:S02]  /*b070*/  SHF.R.U32.HI R235, RZ, 0x6, R235 ;  /* 0x00000006ffeb7819 */ /* 0x000fe400000116eb */
[----:B------:R-:W-:Y:S01]  /*b080*/  SEL R4, R4, RZ, P6 ;  /* 0x000000ff04047207 */ /* 0x000fe20003000000 */
[----:B------:R-:W3:Y:S01]  /*b090*/  S2R R213, SR_TID.X ;  /* 0x0000000000d57919 */ /* 0x000ee20000002100 */
[----:B------:R-:W-:-:S02]  /*b0a0*/  SGXT.U32 R235, R235, 0x1 ;  /* 0x00000001ebeb781a */ /* 0x000fc40000000000 */
[----:B------:R-:W-:Y:S01]  /*b0b0*/  ISETP.GE.AND P2, PT, R3, UR4, PT ;  /* 0x0000000403007c0c */ /* 0x000fe2000bf46270 */
[----:B------:R3:W-:Y:S01]  /*b0c0*/  STL.64 [R1+0x630], R2 ;  /* 0x0006300201007387 */ /* 0x0007e20000100a00 */
[----:B------:R-:W-:Y:S02]  /*b0d0*/  LOP3.LUT R235, R235, 0x22, RZ, 0xfc, !PT ;  /* 0x00000022ebeb7812 */ /* 0x000fe400078efcff */
[----:B------:R-:W-:Y:S01]  /*b0e0*/  ISETP.NE.U32.AND P1, PT, R4, RZ, PT ;  /* 0x000000ff0400720c */ /* 0x000fe20003f25070 */
[----:B-1----:R-:W3:Y:S01]  /*b0f0*/  LDL.64 R152, [R1+0x170] ;  /* 0x0001700001987983 */ /* 0x002ee20000100a00 */
[----:B------:R-:W-:Y:S02]  /*b100*/  SEL R4, RZ, 0x4, P2 ;  /* 0x00000004ff047807 */ /* 0x000fe40001000000 */
[----:B------:R-:W-:Y:S01]  /*b110*/  ISETP.GE.AND P2, PT, R235, UR4, PT ;  /* 0x00000004eb007c0c */ /* 0x000fe2000bf46270 */
[----:B------:R-:W3:Y:S01]  /*b120*/  LDL.64 R154, [R1+0x130] ;  /* 0x00013000019a7983 */ /* 0x000ee20000100a00 */
[----:B------:R-:W-:-:S02]  /*b130*/  ISETP.NE.U32.AND P5, PT, R6, RZ, PT ;  /* 0x000000ff0600720c */ /* 0x000fc40003fa5070 */
[----:B------:R-:W-:Y:S01]  /*b140*/  SEL R6, RZ, 0x4, P3 ;  /* 0x00000004ff067807 */ /* 0x000fe20001800000 */
[----:B------:R-:W3:Y:S01]  /*b150*/  LDL.64 R146, [R1+0xb0] ;  /* 0x0000b00001927983 */ /* 0x000ee20000100a00 */
[----:B------:R-:W-:-:S03]  /*b160*/  ISETP.GE.AND P3, PT, R251, UR4, PT ;  /* 0x00000004fb007c0c */ /* 0x000fc6000bf66270 */
[----:B------:R-:W0:Y:S01]  /*b170*/  LDGDEPBAR ;  /* 0x00000000000079af */ /* 0x000e220000000000 */
[----:B----4-:R-:W-:-:S03]  /*b180*/  SHF.R.U32.HI R239, RZ, 0x6, R239 ;  /* 0x00000006ffef7819 */ /* 0x010fc600000116ef */
[----:B------:R-:W4:Y:S01]  /*b190*/  LDL.64 R148, [R1+0x70] ;  /* 0x0000700001947983 */ /* 0x000f220000100a00 */
[----:B--2---:R-:W-:-:S03]  /*b1a0*/  SHF.R.U32.HI R235, RZ, 0x6, R233 ;  /* 0x00000006ffeb7819 */ /* 0x004fc600000116e9 */
[----:B------:R-:W2:Y:S01]  /*b1b0*/  LDL.64 R144, [R1+0x30] ;  /* 0x0000300001907983 */ /* 0x000ea20000100a00 */
[----:B------:R-:W-:Y:S02]  /*b1c0*/  SGXT.U32 R239, R239, 0x1 ;  /* 0x00000001efef781a */ /* 0x000fe40000000000 */
[----:B------:R-:W-:Y:S01]  /*b1d0*/  SHF.R.U32.HI R233, RZ, 0x6, R233 ;  /* 0x00000006ffe97819 */ /* 0x000fe200000116e9 */
[----:B------:R-:W2:Y:S01]  /*b1e0*/  LDL.64 R142, [R1+0x268] ;  /* 0x00026800018e7983 */ /* 0x000ea20000100a00 */
[----:B------:R-:W-:Y:S02]  /*b1f0*/  SGXT.U32 R235, R235, 0x1 ;  /* 0x00000001ebeb781a */ /* 0x000fe40000000000 */
[----:B------:R-:W-:Y:S01]  /*b200*/  SHF.R.U32.HI R231, RZ, 0x6, R229 ;  /* 0x00000006ffe77819 */ /* 0x000fe200000116e5 */
[----:B------:R-:W2:Y:S01]  /*b210*/  LDL.64 R246, [R1+0x228] ;  /* 0x0002280001f67983 */ /* 0x000ea20000100a00 */
[----:B------:R-:W-:Y:S02]  /*b220*/  SEL R251, RZ, 0x4, P2 ;  /* 0x00000004fffb7807 */ /* 0x000fe40001000000 */
[----:B------:R-:W-:Y:S01]  /*b230*/  ISETP.GE.AND P2, PT, R252, UR4, PT ;  /* 0x00000004fc007c0c */ /* 0x000fe2000bf46270 */
[----:B------:R-:W2:Y:S01]  /*b240*/  LDL.64 R162, [R1+0x1a8] ;  /* 0x0001a80001a27983 */ /* 0x000ea20000100a00 */
[----:B------:R-:W-:-:S02]  /*b250*/  LOP3.LUT R239, R239, 0x4, RZ, 0xfc, !PT ;  /* 0x00000004efef7812 */ /* 0x000fc400078efcff */
[----:B------:R-:W-:Y:S01]  /*b260*/  SGXT.U32 R233, R233, 0x1 ;  /* 0x00000001e9e9781a */ /* 0x000fe20000000000 */
[----:B------:R-:W2:Y:S01]  /*b270*/  LDL.64 R158, [R1+0xa8] ;  /* 0x0000a800019e7983 */ /* 0x000ea20000100a00 */
[----:B------:R-:W-:Y:S02]  /*b280*/  SHF.R.U32.HI R229, RZ, 0x6, R229 ;  /* 0x00000006ffe57819 */ /* 0x000fe400000116e5 */
[----:B------:R-:W-:Y:S01]  /*b290*/  SEL R252, RZ, 0x4, P4 ;  /* 0x00000004fffc7807 */ /* 0x000fe20002000000 */
[----:B------:R-:W2:Y:S01]  /*b2a0*/  LDL.64 R166, [R1+0x218] ;  /* 0x0002180001a67983 */ /* 0x000ea20000100a00 */
[----:B------:R-:W-:Y:S02]  /*b2b0*/  ISETP.GE.AND P4, PT, R240, UR4, PT ;  /* 0x00000004f0007c0c */ /* 0x000fe4000bf86270 */
[----:B------:R-:W-:Y:S01]  /*b2c0*/  LOP3.LUT R235, R235, 0x6, RZ, 0xfc, !PT ;  /* 0x00000006ebeb7812 */ /* 0x000fe200078efcff */
[----:B------:R-:W2:Y:S01]  /*b2d0*/  LDL.64 R160, [R1+0x1d8] ;  /* 0x0001d80001a07983 */ /* 0x000ea20000100a00 */
[----:B------:R-:W-:-:S02]  /*b2e0*/  SGXT.U32 R231, R231, 0x1 ;  /* 0x00000001e7e7781a */ /* 0x000fc40000000000 */
[--C-:B------:R-:W-:Y:S02]  /*b2f0*/  SHF.R.U32.HI R227, RZ, 0x6, R225.reuse ;  /* 0x00000006ffe37819 */ /* 0x100fe400000116e1 */
[----:B------:R-:W-:Y:S02]  /*b300*/  SEL R240, RZ, 0x4, P3 ;  /* 0x00000004fff07807 */ /* 0x000fe40001800000 */
[----:B------:R-:W-:Y:S02]  /*b310*/  ISETP.GE.AND P3, PT, R239, UR4, PT ;  /* 0x00000004ef007c0c */ /* 0x000fe4000bf66270 */
[----:B------:R-:W-:Y:S02]  /*b320*/  LOP3.LUT R233, R233, 0x24, RZ, 0xfc, !PT ;  /* 0x00000024e9e97812 */ /* 0x000fe400078efcff */
[----:B------:R-:W-:Y:S02]  /*b330*/  SGXT.U32 R229, R229, 0x1 ;  /* 0x00000001e5e5781a */ /* 0x000fe40000000000 */
[----:B------:R-:W-:-:S02]  /*b340*/  SHF.R.U32.HI R225, RZ, 0x6, R225 ;  /* 0x00000006ffe17819 */ /* 0x000fc400000116e1 */
[----:B------:R-:W-:Y:S02]  /*b350*/  SEL R239, RZ, 0x4, P2 ;  /* 0x00000004ffef7807 */ /* 0x000fe40001000000 */
[----:B------:R-:W-:Y:S02]  /*b360*/  ISETP.GE.AND P2, PT, R235, UR4, PT ;  /* 0x00000004eb007c0c */ /* 0x000fe4000bf46270 */
[----:B------:R-:W-:Y:S02]  /*b370*/  LOP3.LUT R231, R231, 0x26, RZ, 0xfc, !PT ;  /* 0x00000026e7e77812 */ /* 0x000fe400078efcff */
[----:B------:R-:W-:Y:S02]  /*b380*/  SGXT.U32 R227, R227, 0x1 ;  /* 0x00000001e3e3781a */ /* 0x000fe40000000000 */
[----:B---3--:R-:W-:Y:S02]  /*b390*/  SHF.R.U32.HI R223, RZ, 0x6, R221 ;  /* 0x00000006ffdf7819 */ /* 0x008fe400000116dd */
[----:B------:R-:W-:-:S02]  /*b3a0*/  SEL R235, RZ, 0x4, P4 ;  /* 0x00000004ffeb7807 */ /* 0x000fc40002000000 */
[----:B------:R-:W-:Y:S02]  /*b3b0*/  ISETP.GE.AND P4, PT, R233, UR4, PT ;  /* 0x00000004e9007c0c */ /* 0x000fe4000bf86270 */
[----:B------:R-:W-:Y:S02]  /*b3c0*/  LOP3.LUT R229, R229, 0x44, RZ, 0xfc, !PT ;  /* 0x00000044e5e57812 */ /* 0x000fe400078efcff */
[----:B------:R-:W-:Y:S02]  /*b3d0*/  SGXT.U32 R225, R225, 0x1 ;  /* 0x00000001e1e1781a */ /* 0x000fe40000000000 */
[----:B------:R-:W-:Y:S02]  /*b3e0*/  SHF.R.U32.HI R221, RZ, 0x6, R221 ;  /* 0x00000006ffdd7819 */ /* 0x000fe400000116dd */
[----:B------:R-:W-:Y:S02]  /*b3f0*/  SEL R233, RZ, 0x4, P3 ;  /* 0x00000004ffe97807 */ /* 0x000fe40001800000 */
[----:B------:R-:W-:-:S02]  /*b400*/  ISETP.GE.AND P3, PT, R231, UR4, PT ;  /* 0x00000004e7007c0c */ /* 0x000fc4000bf66270 */
[----:B------:R-:W-:Y:S02]  /*b410*/  LOP3.LUT R227, R227, 0x46, RZ, 0xfc, !PT ;  /* 0x00000046e3e37812 */ /* 0x000fe400078efcff */
[----:B------:R-:W-:Y:S02]  /*b420*/  SGXT.U32 R223, R223, 0x1 ;  /* 0x00000001dfdf781a */ /* 0x000fe40000000000 */
[----:B------:R-:W-:Y:S02]  /*b430*/  SHF.R.U32.HI R219, RZ, 0x6, R217 ;  /* 0x00000006ffdb7819 */ /* 0x000fe400000116d9 */
[----:B------:R-:W-:Y:S02]  /*b440*/  SEL R231, RZ, 0x4, P2 ;  /* 0x00000004ffe77807 */ /* 0x000fe40001000000 */
[----:B------:R-:W-:Y:S02]  /*b450*/  ISETP.GE.AND P2, PT, R229, UR4, PT ;  /* 0x00000004e5007c0c */ /* 0x000fe4000bf46270 */
[----:B------:R-:W-:-:S02]  /*b460*/  LOP3.LUT R225, R225, 0x64, RZ, 0xfc, !PT ;  /* 0x00000064e1e17812 */ /* 0x000fc400078efcff */
[----:B------:R-:W-:Y:S02]  /*b470*/  SGXT.U32 R221, R221, 0x1 ;  /* 0x00000001dddd781a */ /* 0x000fe40000000000 */
[----:B------:R-:W-:Y:S02]  /*b480*/  SHF.R.U32.HI R217, RZ, 0x6, R217 ;  /* 0x00000006ffd97819 */ /* 0x000fe400000116d9 */
[----:B------:R-:W-:Y:S02]  /*b490*/  SEL R229, RZ, 0x4, P4 ;  /* 0x00000004ffe57807 */ /* 0x000fe40002000000 */
[----:B------:R-:W-:Y:S02]  /*b4a0*/  SHF.R.U32.HI R211, RZ, 0x6, R215 ;  /* 0x00000006ffd37819 */ /* 0x000fe400000116d7 */
[----:B------:R-:W-:Y:S02]  /*b4b0*/  ISETP.GE.AND P4, PT, R227, UR4, PT ;  /* 0x00000004e3007c0c */ /* 0x000fe4000bf86270 */
[----:B------:R-:W-:-:S02]  /*b4c0*/  LOP3.LUT R223, R223, 0x66, RZ, 0xfc, !PT ;  /* 0x00000066dfdf7812 */ /* 0x000fc400078efcff */
[----:B------:R-:W-:Y:S02]  /*b4d0*/  SGXT.U32 R219, R219, 0x1 ;  /* 0x00000001dbdb781a */ /* 0x000fe40000000000 */
[----:B------:R-:W-:Y:S02]  /*b4e0*/  SHF.R.U32.HI R215, RZ, 0x6, R215 ;  /* 0x00000006ffd77819 */ /* 0x000fe400000116d7 */
[----:B------:R-:W-:Y:S02]  /*b4f0*/  SEL R227, RZ, 0x4, P3 ;  /* 0x00000004ffe37807 */ /* 0x000fe40001800000 */
[----:B------:R-:W-:Y:S02]  /*b500*/  ISETP.GE.AND P3, PT, R225, UR4, PT ;  /* 0x00000004e1007c0c */ /* 0x000fe4000bf66270 */
[----:B------:R-:W-:Y:S02]  /*b510*/  LOP3.LUT R221, R221, 0x8, RZ, 0xfc, !PT ;  /* 0x00000008dddd7812 */ /* 0x000fe400078efcff */
[----:B------:R-:W-:-:S02]  /*b520*/  SGXT.U32 R217, R217, 0x1 ;  /* 0x00000001d9d9781a */ /* 0x000fc40000000000 */
[----:B------:R-:W-:Y:S02]  /*b530*/  SEL R225, RZ, 0x4, P2 ;  /* 0x00000004ffe17807 */ /* 0x000fe40001000000 */
[----:B------:R-:W-:Y:S02]  /*b540*/  ISETP.GE.AND P2, PT, R223, UR4, PT ;  /* 0x00000004df007c0c */ /* 0x000fe4000bf46270 */
[----:B------:R-:W-:Y:S02]  /*b550*/  LOP3.LUT R219, R219, 0xa, RZ, 0xfc, !PT ;  /* 0x0000000adbdb7812 */ /* 0x000fe400078efcff */
[----:B------:R-:W-:Y:S02]  /*b560*/  SGXT.U32 R215, R215, 0x1 ;  /* 0x00000001d7d7781a */ /* 0x000fe40000000000 */
[----:B------:R-:W-:Y:S02]  /*b570*/  SEL R223, RZ, 0x4, P4 ;  /* 0x00000004ffdf7807 */ /* 0x000fe40002000000 */
[----:B------:R-:W-:-:S02]  /*b580*/  ISETP.GE.AND P4, PT, R221, UR4, PT ;  /* 0x00000004dd007c0c */ /* 0x000fc4000bf86270 */
[----:B------:R-:W-:Y:S02]  /*b590*/  LOP3.LUT R217, R217, 0x28, RZ, 0xfc, !PT ;  /* 0x00000028d9d97812 */ /* 0x000fe400078efcff */
[----:B------:R-:W-:Y:S02]  /*b5a0*/  SGXT.U32 R211, R211, 0x1 ;  /* 0x00000001d3d3781a */ /* 0x000fe40000000000 */
[----:B------:R-:W-:Y:S02]  /*b5b0*/  SEL R221, RZ, 0x4, P3 ;  /* 0x00000004ffdd7807 */ /* 0x000fe40001800000 */
[----:B------:R-:W-:Y:S02]  /*b5c0*/  ISETP.GE.AND P3, PT, R219, UR4, PT ;  /* 0x00000004db007c0c */ /* 0x000fe4000bf66270 */
[----:B------:R-:W-:Y:S02]  /*b5d0*/  LOP3.LUT R215, R215, 0x2a, RZ, 0xfc, !PT ;  /* 0x0000002ad7d77812 */ /* 0x000fe400078efcff */
[----:B------:R-:W-:-:S02]  /*b5e0*/  SEL R219, RZ, 0x4, P2 ;  /* 0x00000004ffdb7807 */ /* 0x000fc40001000000 */
[----:B------:R-:W-:Y:S02]  /*b5f0*/  ISETP.GE.AND P2, PT, R217, UR4, PT ;  /* 0x00000004d9007c0c */ /* 0x000fe4000bf46270 */
[----:B------:R-:W-:Y:S02]  /*b600*/  LOP3.LUT R211, R211, 0x48, RZ, 0xfc, !PT ;  /* 0x00000048d3d37812 */ /* 0x000fe400078efcff */
[----:B------:R-:W-:Y:S02]  /*b610*/  SEL R217, RZ, 0x4, P4 ;  /* 0x00000004ffd97807 */ /* 0x000fe40002000000 */
[----:B------:R-:W-:Y:S02]  /*b620*/  ISETP.GE.AND P4, PT, R215, UR4, PT ;  /* 0x00000004d7007c0c */ /* 0x000fe4000bf86270 */
[----:B------:R-:W-:Y:S02]  /*b630*/  SEL R215, RZ, 0x4, P3 ;  /* 0x00000004ffd77807 */ /* 0x000fe40001800000 */
[----:B------:R-:W-:-:S02]  /*b640*/  ISETP.GE.AND P3, PT, R211, UR4, PT ;  /* 0x00000004d3007c0c */ /* 0x000fc4000bf66270 */
[--C-:B------:R-:W-:Y:S02]  /*b650*/  SHF.R.U32.HI R211, RZ, 0x6, R213.reuse ;  /* 0x00000006ffd37819 */ /* 0x100fe400000116d5 */
[----:B------:R-:W-:Y:S02]  /*b660*/  SHF.R.U32.HI R125, RZ, 0x6, R213 ;  /* 0x00000006ff7d7819 */ /* 0x000fe400000116d5 */
[----:B------:R-:W-:Y:S02]  /*b670*/  SGXT.U32 R211, R211, 0x1 ;  /* 0x00000001d3d3781a */ /* 0x000fe40000000000 */
[----:B------:R-:W-:Y:S02]  /*b680*/  SGXT.U32 R125, R125, 0x1 ;  /* 0x000000017d7d781a */ /* 0x000fe40000000000 */
[----:B------:R-:W-:Y:S02]  /*b690*/  LOP3.LUT R211, R211, 0x4a, RZ, 0xfc, !PT ;  /* 0x0000004ad3d37812 */ /* 0x000fe400078efcff */
[----:B------:R-:W-:-:S02]  /*b6a0*/  LOP3.LUT R125, R125, 0x68, RZ, 0xfc, !PT ;  /* 0x000000687d7d7812 */ /* 0x000fc400078efcff */
[----:B------:R-:W-:Y:S02]  /*b6b0*/  SEL R213, RZ, 0x4, P2 ;  /* 0x00000004ffd57807 */ /* 0x000fe40001000000 */
[----:B------:R-:W-:Y:S02]  /*b6c0*/  ISETP.GE.AND P2, PT, R211, UR4, PT ;  /* 0x00000004d3007c0c */ /* 0x000fe4000bf46270 */
[----:B------:R-:W-:Y:S02]  /*b6d0*/  SEL R211, RZ, 0x4, P4 ;  /* 0x00000004ffd37807 */ /* 0x000fe40002000000 */
[----:B------:R-:W-:Y:S02]  /*b6e0*/  ISETP.GE.AND P4, PT, R125, UR4, PT ;  /* 0x000000047d007c0c */ /* 0x000fe4000bf86270 */
[----:B------:R-:W-:Y:S02]  /*b6f0*/  SEL R125, RZ, 0x4, P3 ;  /* 0x00000004ff7d7807 */ /* 0x000fe40001800000 */
[----:B------:R-:W-:-:S02]  /*b700*/  ISETP.GE.AND P3, PT, R245, UR4, PT ;  /* 0x00000004f5007c0c */ /* 0x000fc4000bf66270 */
[----:B------:R-:W-:Y:S02]  /*b710*/  LEA.HI R245, R0, 0x2e, RZ, 0x1a ;  /* 0x0000002e00f57811 */ /* 0x000fe400078fd0ff */
[----:B------:R-:W-:Y:S02]  /*b720*/  SEL R209, RZ, 0x4, P4 ;  /* 0x00000004ffd17807 */ /* 0x000fe40002000000 */
[----:B------:R-:W-:Y:S02]  /*b730*/  SEL R129, RZ, 0x4, P3 ;  /* 0x00000004ff817807 */ /* 0x000fe40001800000 */
[----:B------:R-:W-:Y:S02]  /*b740*/  ISETP.GE.AND P4, PT, R241, UR4, PT ;  /* 0x00000004f1007c0c */ /* 0x000fe4000bf86270 */
[----:B------:R-:W-:Y:S02]  /*b750*/  ISETP.GE.AND P3, PT, R245, UR4, PT ;  /* 0x00000004f5007c0c */ /* 0x000fe4000bf66270 */
[----:B------:R-:W-:-:S02]  /*b760*/  SEL R205, RZ, 0x4, P4 ;  /* 0x00000004ffcd7807 */ /* 0x000fc40002000000 */
[----:B------:R-:W-:Y:S02]  /*b770*/  SEL R131, RZ, 0x4, P3 ;  /* 0x00000004ff837807 */ /* 0x000fe40001800000 */
[----:B------:R-:W-:Y:S02]  /*b780*/  ISETP.GE.AND P4, PT, R237, UR4, PT ;  /* 0x00000004ed007c0c */ /* 0x000fe4000bf86270 */
[----:B------:R-:W-:Y:S02]  /*b790*/  ISETP.GE.AND P3, PT, R236, UR4, PT ;  /* 0x00000004ec007c0c */ /* 0x000fe4000bf66270 */
[----:B------:R-:W-:Y:S01]  /*b7a0*/  SEL R203, RZ, 0x4, P4 ;  /* 0x00000004ffcb7807 */ /* 0x000fe20002000000 */
[----:B------:R-:W3:Y:S01]  /*b7b0*/  LDL.64 R236, [R1+0x230] ;  /* 0x0002300001ec7983 */ /* 0x000ee20000100a00 */
[----:B------:R-:W-:Y:S02]  /*b7c0*/  SEL R201, RZ, 0x4, P3 ;  /* 0x00000004ffc97807 */ /* 0x000fe40001800000 */
[----:B------:R-:W-:-:S02]  /*b7d0*/  ISETP.GE.AND P4, PT, R191, UR4, PT ;  /* 0x00000004bf007c0c */ /* 0x000fc4000bf86270 */
[----:B------:R-:W-:Y:S02]  /*b7e0*/  ISETP.GE.AND P3, PT, R189, UR4, PT ;  /* 0x00000004bd007c0c */ /* 0x000fe4000bf66270 */
[----:B------:R-:W-:Y:S02]  /*b7f0*/  SEL R135, RZ, 0x4, P4 ;  /* 0x00000004ff877807 */ /* 0x000fe40002000000 */
[----:B------:R-:W-:Y:S02]  /*b800*/  SEL R137, RZ, 0x4, P3 ;  /* 0x00000004ff897807 */ /* 0x000fe40001800000 */
[----:B------:R-:W-:Y:S02]  /*b810*/  ISETP.GE.AND P4, PT, R188, UR4, PT ;  /* 0x00000004bc007c0c */ /* 0x000fe4000bf86270 */
[----:B------:R-:W-:Y:S01]  /*b820*/  ISETP.GE.AND P3, PT, R151, UR4, PT ;  /* 0x0000000497007c0c */ /* 0x000fe2000bf66270 */
[----:B------:R-:W4:Y:S01]  /*b830*/  LDL.64 R188, [R1+0x1b0] ;  /* 0x0001b00001bc7983 */ /* 0x000f220000100a00 */
[----:B------:R-:W-:-:S02]  /*b840*/  SEL R127, RZ, 0x4, P2 ;  /* 0x00000004ff7f7807 */ /* 0x000fc40001000000 */
[----:B------:R-:W-:Y:S02]  /*b850*/  ISETP.GE.AND P2, PT, R244, UR4, PT ;  /* 0x00000004f4007c0c */ /* 0x000fe4000bf46270 */
[----:B------:R-:W2:Y:S01]  /*b860*/  LDL.64 R244, [R1+0x270] ;  /* 0x0002700001f47983 */ /* 0x000ea20000100a00 */
[----:B------:R-:W-:Y:S02]  /*b870*/  SEL R199, RZ, 0x4, P4 ;  /* 0x00000004ffc77807 */ /* 0x000fe40002000000 */
[----:B------:R-:W-:Y:S02]  /*b880*/  SEL R139, RZ, 0x4, P3 ;  /* 0x00000004ff8b7807 */ /* 0x000fe40001800000 */
[----:B------:R-:W-:Y:S02]  /*b890*/  ISETP.GE.AND P4, PT, R121, UR4, PT ;  /* 0x0000000479007c0c */ /* 0x000fe4000bf86270 */
[----:B------:R-:W-:Y:S02]  /*b8a0*/  ISETP.GE.AND P3, PT, R120, UR4, PT ;  /* 0x0000000478007c0c */ /* 0x000fe4000bf66270 */
[----:B------:R-:W4:Y:S01]  /*b8b0*/  LDL.64 R120, [R1+0x1f0] ;  /* 0x0001f00001787983 */ /* 0x000f220000100a00 */
[----:B------:R-:W-:-:S02]  /*b8c0*/  SEL R197, RZ, 0x4, P4 ;  /* 0x00000004ffc57807 */ /* 0x000fc40002000000 */
[----:B------:R-:W-:Y:S02]  /*b8d0*/  SEL R195, RZ, 0x4, P3 ;  /* 0x00000004ffc37807 */ /* 0x000fe40001800000 */
[----:B------:R-:W-:Y:S02]  /*b8e0*/  ISETP.GE.AND P4, PT, R123, UR4, PT ;  /* 0x000000047b007c0c */ /* 0x000fe4000bf86270 */
[----:B------:R-:W-:Y:S02]  /*b8f0*/  ISETP.GE.AND P3, PT, R122, UR4, PT ;  /* 0x000000047a007c0c */ /* 0x000fe4000bf66270 */
[----:B------:R-:W4:Y:S01]  /*b900*/  LDL.64 R122, [R1+0xf0] ;  /* 0x0000f000017a7983 */ /* 0x000f220000100a00 */
[----:B------:R-:W-:Y:S02]  /*b910*/  LEA.HI R241, R0, 0x4e, RZ, 0x1a ;  /* 0x0000004e00f17811 */ /* 0x000fe400078fd0ff */
[----:B------:R-:W-:Y:S02]  /*b920*/  SEL R207, RZ, 0x4, P2 ;  /* 0x00000004ffcf7807 */ /* 0x000fe40001000000 */
[----:B------:R-:W-:-:S02]  /*b930*/  ISETP.GE.AND P2, PT, R241, UR4, PT ;  /* 0x00000004f1007c0c */ /* 0x000fc4000bf46270 */
[----:B------:R-:W-:Y:S02]  /*b940*/  SEL R4, R4, RZ, P6 ;  /* 0x000000ff04047207 */ /* 0x000fe40003000000 */
[----:B------:R-:W-:Y:S02]  /*b950*/  SEL R133, RZ, 0x4, P2 ;  /* 0x00000004ff857807 */ /* 0x000fe40001000000 */
[----:B------:R-:W-:Y:S02]  /*b960*/  ISETP.NE.U32.AND P2, PT, R4, RZ, PT ;  /* 0x000000ff0400720c */ /* 0x000fe40003f45070 */
[----:B------:R-:W-:Y:S02]  /*b970*/  SEL R4, R5, RZ, P6 ;  /* 0x000000ff05047207 */ /* 0x000fe40003000000 */
[----:B------:R-:W-:Y:S02]  /*b980*/  SEL R141, RZ, 0x4, P4 ;  /* 0x00000004ff8d7807 */ /* 0x000fe40002000000 */
[----:B------:R-:W-:-:S02]  /*b990*/  SEL R191, RZ, 0x4, P3 ;  /* 0x00000004ffbf7807 */ /* 0x000fc40001800000 */
[----:B------:R-:W-:Y:S02]  /*b9a0*/  ISETP.NE.U32.AND P4, PT, R4, RZ, PT ;  /* 0x000000ff0400720c */ /* 0x000fe40003f85070 */
[----:B------:R-:W-:Y:S01]  /*b9b0*/  ISETP.GE.AND P3, PT, R150, UR4, PT ;  /* 0x0000000496007c0c */ /* 0x000fe2000bf66270 */
[----:B------:R-:W-:Y:S01]  /*b9c0*/  IMAD R5, R0, 0x80, R0 ;  /* 0x0000008000057824 */ /* 0x000fe200078e0200 */
[----:B------:R-:W-:Y:S02]  /*b9d0*/  SEL R4, R6, RZ, P6 ;  /* 0x000000ff06047207 */ /* 0x000fe40003000000 */
[----:B------:R-:W-:Y:S02]  /*b9e0*/  SEL R0, RZ, 0x4, P3 ;  /* 0x00000004ff007807 */ /* 0x000fe40001800000 */
[----:B------:R-:W-:Y:S01]  /*b9f0*/  ISETP.NE.U32.AND P3, PT, R4, RZ, PT ;  /* 0x000000ff0400720c */ /* 0x000fe20003f65070 */
[----:B------:R-:W-:-:S05]  /*ba00*/  IMAD.SHL.U32 R4, R5, 0x4, RZ ;  /* 0x0000000405047824 */ /* 0x000fca00078e00ff */
[----:B------:R-:W-:-:S05]  /*ba10*/  LOP3.LUT R4, R4, 0xc07c, RZ, 0xc0, !PT ;  /* 0x0000c07c04047812 */ /* 0x000fca00078ec0ff */
[----:B------:R-:W-:-:S05]  /*ba20*/  IMAD.IADD R5, R242, 0x1, R4 ;  /* 0x00000001f2057824 */ /* 0x000fca00078e0204 */
[----:B--2---:R-:W-:Y:S04]  /*ba30*/  LDGSTS.E [R5], desc[UR6][R244.64], P5 ;  /* 0x00000000f4057fae */ /* 0x004fe8000a921846 */
[----:B---3--:R-:W-:Y:S04]  /*ba40*/  LDGSTS.E [R5+0x400], desc[UR6][R236.64], P5 ;  /* 0x00400000ec057fae */ /* 0x008fe8000a921846 */
[----:B----4-:R-:W-:Y:S04]  /*ba50*/  LDGSTS.E [R5+0x800], desc[UR6][R120.64], P5 ;  /* 0x0080000078057fae */ /* 0x010fe8000a921846 */
[----:B------:R-:W2:Y:S04]  /*ba60*/  LDL.64 R244, [R1+0x1e8] ;  /* 0x0001e80001f47983 */ /* 0x000ea80000100a00 */
[----:B------:R-:W3:Y:S04]  /*ba70*/  LDL.64 R236, [R1+0x168] ;  /* 0x0001680001ec7983 */ /* 0x000ee80000100a00 */
[----:B------:R-:W-:Y:S04]  /*ba80*/  LDGSTS.E [R5+0xc00], desc[UR6][R188.64], P5 ;  /* 0x00c00000bc057fae */ /* 0x000fe8000a921846 */
[----:B------:R-:W4:Y:S04]  /*ba90*/  LDL.64 R120, [R1+0x128] ;  /* 0x0001280001787983 */ /* 0x000f280000100a00 */
[----:B------:R-:W-:Y:S04]  /*baa0*/  LDGSTS.E [R5+0x1000], desc[UR6][R152.64], P5 ;  /* 0x0100000098057fae */ /* 0x000fe8000a921846 */
[----:B------:R-:W4:Y:S04]  /*bab0*/  LDL.64 R188, [R1+0xe8] ;  /* 0x0000e80001bc7983 */ /* 0x000f280000100a00 */
[----:B------:R-:W-:Y:S04]  /*bac0*/  LDGSTS.E [R5+0x1400], desc[UR6][R154.64], P5 ;  /* 0x014000009a057fae */ /* 0x000fe8000a921846 */
[----:B------:R-:W-:Y:S04]  /*bad0*/  LDGSTS.E [R5+0x1800], desc[UR6][R122.64], P5 ;  /* 0x018000007a057fae */ /* 0x000fe8000a921846 */
[----:B------:R-:W4:Y:S01]  /*bae0*/  LDL.64 R152, [R1+0x68] ;  /* 0x0000680001987983 */ /* 0x000f220000100a00 */
[----:B------:R-:W-:-:S03]  /*baf0*/  LOP3.LUT R2, R4, 0x10, RZ, 0x3c, !PT ;  /* 0x0000001004027812 */ /* 0x000fc600078e3cff */
[----:B------:R-:W-:Y:S04]  /*bb00*/  LDGSTS.E [R5+0x1c00], desc[UR6][R146.64], P5 ;  /* 0x01c0000092057fae */ /* 0x000fe8000a921846 */
[----:B------:R-:W4:Y:S01]  /*bb10*/  LDL.64 R122, [R1+0x28] ;  /* 0x00002800017a7983 */ /* 0x000f220000100a00 */
[----:B------:R-:W-:-:S03]  /*bb20*/  IMAD.IADD R6, R242, 0x1, R2 ;  /* 0x00000001f2067824 */ /* 0x000fc600078e0202 */
[----:B------:R-:W-:Y:S04]  /*bb30*/  LDGSTS.E [R5+0x2000], desc[UR6][R148.64], P5 ;  /* 0x0200000094057fae */ /* 0x000fe8000a921846 */
[----:B------:R-:W-:Y:S04]  /*bb40*/  LDGSTS.E [R5+0x2400], desc[UR6][R144.64], P5 ;  /* 0x0240000090057fae */ /* 0x000fe8000a921846 */
[----:B------:R-:W4:Y:S04]  /*bb50*/  LDL.64 R154, [R1+0x260] ;  /* 0x00026000019a7983 */ /* 0x000f280000100a00 */
[----:B------:R-:W-:Y:S04]  /*bb60*/  LDGSTS.E [R5+0x2800], desc[UR6][R70.64], P5 ;  /* 0x0280000046057fae */ /* 0x000fe8000a921846 */
[----:B------:R-:W4:Y:S04]  /*bb70*/  LDL.64 R146, [R1+0x220] ;  /* 0x0002200001927983 */ /* 0x000f280000100a00 */
[----:B------:R-:W-:Y:S04]  /*bb80*/  LDGSTS.E [R5+0x2c00], desc[UR6][R72.64], P5 ;  /* 0x02c0000048057fae */ /* 0x000fe8000a921846 */
[----:B------:R-:W-:Y:S04]  /*bb90*/  LDGSTS.E [R5+0x3000], desc[UR6][R74.64], P5 ;  /* 0x030000004a057fae */ /* 0x000fe8000a921846 */
[----:B------:R-:W-:Y:S04]  /*bba0*/  LDGSTS.E [R5+0x3400], desc[UR6][R76.64], P5 ;  /* 0x034000004c057fae */ /* 0x000fe8000a921846 */
[----:B------:R-:W-:Y:S04]  /*bbb0*/  LDGSTS.E [R5+0x3800], desc[UR6][R78.64], P5 ;  /* 0x038000004e057fae */ /* 0x000fe8000a921846 */
[----:B------:R-:W4:Y:S04]  /*bbc0*/  LDL.64 R148, [R1+0x1e0] ;  /* 0x0001e00001947983 */ /* 0x000f280000100a00 */
[----:B------:R-:W-:Y:S04]  /*bbd0*/  LDGSTS.E [R5+0x3c00], desc[UR6][R80.64], P5 ;  /* 0x03c0000050057fae */ /* 0x000fe8000a921846 */
[----:B------:R-:W4:Y:S04]  /*bbe0*/  LDL.64 R144, [R1+0x1a0] ;  /* 0x0001a00001907983 */ /* 0x000f280000100a00 */
[----:B------:R-:W-:Y:S04]  /*bbf0*/  LDGSTS.E [R6+0x80], desc[UR6][R142.64], P5 ;  /* 0x000800008e067fae */ /* 0x000fe8000a921846 */
[----:B------:R-:W-:Y:S04]  /*bc00*/  LDGSTS.E [R6+0x480], desc[UR6][R246.64], P5 ;  /* 0x00480000f6067fae */ /* 0x000fe8000a921846 */
[----:B------:R-:W4:Y:S04]  /*bc10*/  LDL.64 R142, [R1+0x160] ;  /* 0x00016000018e7983 */ /* 0x000f280000100a00 */
[----:B------:R-:W4:Y:S04]  /*bc20*/  LDL.64 R246, [R1+0x120] ;  /* 0x0001200001f67983 */ /* 0x000f280000100a00 */
[----:B--2---:R-:W-:Y:S04]  /*bc30*/  LDGSTS.E [R6+0x880], desc[UR6][R244.64], P5 ;  /* 0x00880000f4067fae */ /* 0x004fe8000a921846 */
[----:B------:R-:W-:Y:S04]  /*bc40*/  LDGSTS.E [R6+0xc80], desc[UR6][R162.64], P5 ;  /* 0x00c80000a2067fae */ /* 0x000fe8000a921846 */
[----:B---3--:R-:W-:Y:S04]  /*bc50*/  LDGSTS.E [R6+0x1080], desc[UR6][R236.64], P5 ;  /* 0x01080000ec067fae */ /* 0x008fe8000a921846 */
[----:B------:R-:W2:Y:S04]  /*bc60*/  LDL.64 R244, [R1+0xe0] ;  /* 0x0000e00001f47983 */ /* 0x000ea80000100a00 */
[----:B----4-:R-:W-:Y:S04]  /*bc70*/  LDGSTS.E [R6+0x1480], desc[UR6][R120.64], P5 ;  /* 0x0148000078067fae */ /* 0x010fe8000a921846 */
[----:B------:R-:W3:Y:S04]  /*bc80*/  LDL.64 R236, [R1+0xa0] ;  /* 0x0000a00001ec7983 */ /* 0x000ee80000100a00 */
[----:B------:R-:W-:Y:S04]  /*bc90*/  LDGSTS.E [R6+0x1880], desc[UR6][R188.64], P5 ;  /* 0x01880000bc067fae */ /* 0x000fe8000a921846 */
[----:B------:R-:W4:Y:S04]  /*bca0*/  LDL.64 R120, [R1+0x60] ;  /* 0x0000600001787983 */ /* 0x000f280000100a00 */
[----:B------:R-:W-:Y:S04]  /*bcb0*/  LDGSTS.E [R6+0x1c80], desc[UR6][R158.64], P5 ;  /* 0x01c800009e067fae */ /* 0x000fe8000a921846 */
[----:B------:R-:W4:Y:S04]  /*bcc0*/  LDL.64 R188, [R1+0x20] ;  /* 0x0000200001bc7983 */ /* 0x000f280000100a00 */
[----:B------:R-:W-:Y:S04]  /*bcd0*/  LDGSTS.E [R6+0x2080], desc[UR6][R152.64], P5 ;  /* 0x0208000098067fae */ /* 0x000fe8000a921846 */
[----:B------:R-:W-:Y:S01]  /*bce0*/  LDGSTS.E [R6+0x2480], desc[UR6][R122.64], P5 ;  /* 0x024800007a067fae */ /* 0x000fe2000a921846 */
[----:B------:R-:W-:-:S03]  /*bcf0*/  LOP3.LUT R2, R4, 0x20, RZ, 0x3c, !PT ;  /* 0x0000002004027812 */ /* 0x000fc600078e3cff */
[----:B------:R-:W-:Y:S04]  /*bd00*/  LDGSTS.E [R6+0x2880], desc[UR6][R82.64], P5 ;  /* 0x0288000052067fae */ /* 0x000fe8000a921846 */
[----:B------:R-:W4:Y:S04]  /*bd10*/  LDL.64 R152, [R1+0x198] ;  /* 0x0001980001987983 */ /* 0x000f280000100a00 */
[----:B------:R-:W4:Y:S01]  /*bd20*/  LDL.64 R122, [R1+0x258] ;  /* 0x00025800017a7983 */ /* 0x000f220000100a00 */
[----:B------:R-:W-:-:S03]  /*bd30*/  IMAD.IADD R7, R242, 0x1, R2 ;  /* 0x00000001f2077824 */ /* 0x000fc600078e0202 */
[----:B------:R-:W-:Y:S04]  /*bd40*/  LDGSTS.E [R6+0x2c80], desc[UR6][R84.64], P5 ;  /* 0x02c8000054067fae */ /* 0x000fe8000a921846 */
[----:B------:R-:W-:Y:S04]  /*bd50*/  LDGSTS.E [R6+0x3080], desc[UR6][R86.64], P5 ;  /* 0x0308000056067fae */ /* 0x000fe8000a921846 */
[----:B------:R-:W-:Y:S04]  /*bd60*/  LDGSTS.E [R6+0x3480], desc[UR6][R88.64], P5 ;  /* 0x0348000058067fae */ /* 0x000fe8000a921846 */
[----:B------:R-:W-:Y:S04]  /*bd70*/  LDGSTS.E [R6+0x3880], desc[UR6][R90.64], P5 ;  /* 0x038800005a067fae */ /* 0x000fe8000a921846 */
[----:B------:R-:W-:Y:S04]  /*bd80*/  LDGSTS.E [R6+0x3c80], desc[UR6][R92.64], P5 ;  /* 0x03c800005c067fae */ /* 0x000fe8000a921846 */
[----:B------:R-:W-:Y:S04]  /*bd90*/  LDGSTS.E [R7+0x100], desc[UR6][R154.64], P5 ;  /* 0x001000009a077fae */ /* 0x000fe8000a921846 */
[----:B------:R-:W-:Y:S04]  /*bda0*/  LDGSTS.E [R7+0x500], desc[UR6][R146.64], P5 ;  /* 0x0050000092077fae */ /* 0x000fe8000a921846 */
[----:B------:R-:W-:Y:S04]  /*bdb0*/  LDGSTS.E [R7+0x900], desc[UR6][R148.64], P5 ;  /* 0x0090000094077fae */ /* 0x000fe8000a921846 */
[----:B------:R-:W4:Y:S04]  /*bdc0*/  LDL.64 R154, [R1+0x158] ;  /* 0x00015800019a7983 */ /* 0x000f280000100a00 */
[----:B------:R-:W4:Y:S04]  /*bdd0*/  LDL.64 R146, [R1+0x118] ;  /* 0x0001180001927983 */ /* 0x000f280000100a00 */
[----:B------:R-:W-:Y:S04]  /*bde0*/  LDGSTS.E [R7+0xd00], desc[UR6][R144.64], P5 ;  /* 0x00d0000090077fae */ /* 0x000fe8000a921846 */
[----:B------:R-:W4:Y:S04]  /*bdf0*/  LDL.64 R148, [R1+0xd8] ;  /* 0x0000d80001947983 */ /* 0x000f280000100a00 */
[----:B------:R-:W-:Y:S04]  /*be00*/  LDGSTS.E [R7+0x1100], desc[UR6][R142.64], P5 ;  /* 0x011000008e077fae */ /* 0x000fe8000a921846 */
[----:B------:R-:W4:Y:S01]  /*be10*/  LDL.64 R144, [R1+0x98] ;  /* 0x0000980001907983 */ /* 0x000f220000100a00 */
[----:B------:R-:W-:-:S03]  /*be20*/  LOP3.LUT R2, R4, 0x30, RZ, 0x3c, !PT ;  /* 0x0000003004027812 */ /* 0x000fc600078e3cff */
[----:B------:R-:W-:Y:S04]  /*be30*/  LDGSTS.E [R7+0x1500], desc[UR6][R246.64], P5 ;  /* 0x01500000f6077fae */ /* 0x000fe8000a921846 */
[----:B------:R-:W4:Y:S01]  /*be40*/  LDL.64 R142, [R1+0x58] ;  /* 0x00005800018e7983 */ /* 0x000f220000100a00 */
[----:B------:R-:W-:-:S03]  /*be50*/  IMAD.IADD R8, R242, 0x1, R2 ;  /* 0x00000001f2087824 */ /* 0x000fc600078e0202 */
[----:B------:R-:W4:Y:S04]  /*be60*/  LDL.64 R162, [R1+0x250] ;  /* 0x0002500001a27983 */ /* 0x000f280000100a00 */
[----:B------:R-:W4:Y:S04]  /*be70*/  LDL.64 R246, [R1+0x18] ;  /* 0x0000180001f67983 */ /* 0x000f280000100a00 */
[----:B------:R-:W4:Y:S04]  /*be80*/  LDL.64 R158, [R1+0x210] ;  /* 0x00021000019e7983 */ /* 0x000f280000100a00 */
[----:B--2---:R-:W-:Y:S04]  /*be90*/  LDGSTS.E [R7+0x1900], desc[UR6][R244.64], P5 ;  /* 0x01900000f4077fae */ /* 0x004fe8000a921846 */
[----:B---3--:R-:W-:Y:S04]  /*bea0*/  LDGSTS.E [R7+0x1d00], desc[UR6][R236.64], P5 ;  /* 0x01d00000ec077fae */ /* 0x008fe8000a921846 */
[----:B------:R-:W2:Y:S04]  /*beb0*/  LDL.64 R244, [R1+0x1d0] ;  /* 0x0001d00001f47983 */ /* 0x000ea80000100a00 */
[----:B----4-:R-:W-:Y:S04]  /*bec0*/  LDGSTS.E [R7+0x2100], desc[UR6][R120.64], P5 ;  /* 0x0210000078077fae */ /* 0x010fe8000a921846 */
[----:B------:R-:W3:Y:S04]  /*bed0*/  LDL.64 R236, [R1+0x190] ;  /* 0x0001900001ec7983 */ /* 0x000ee80000100a00 */
        /* <DEDUP_REMOVED lines=17> */
[----:B------:R-:W4:Y:S04]  /*bff0*/  LDL.64 R154, [R1+0x50] ;  /* 0x00005000019a7983 */ /* 0x000f280000100a00 */
[----:B------:R-:W4:Y:S01]  /*c000*/  LDL.64 R146, [R1+0x10] ;  /* 0x0000100001927983 */ /* 0x000f220000100a00 */
[----:B------:R-:W-:-:S03]  /*c010*/  LOP3.LUT R2, R4, 0x40, RZ, 0x3c, !PT ;  /* 0x0000004004027812 */ /* 0x000fc600078e3cff */
[----:B------:R-:W-:Y:S04]  /*c020*/  LDGSTS.E [R8+0x1980], desc[UR6][R148.64], P5 ;  /* 0x0198000094087fae */ /* 0x000fe8000a921846 */
[----:B------:R-:W-:Y:S01]  /*c030*/  LDGSTS.E [R8+0x1d80], desc[UR6][R144.64], P5 ;  /* 0x01d8000090087fae */ /* 0x000fe2000a921846 */
[----:B------:R-:W-:-:S03]  /*c040*/  IMAD.IADD R9, R242, 0x1, R2 ;  /* 0x00000001f2097824 */ /* 0x000fc600078e0202 */
[----:B------:R-:W-:Y:S04]  /*c050*/  LDGSTS.E [R8+0x2180], desc[UR6][R142.64], P5 ;  /* 0x021800008e087fae */ /* 0x000fe8000a921846 */
[----:B------:R-:W4:Y:S04]  /*c060*/  LDL.64 R148, [R1+0x248] ;  /* 0x0002480001947983 */ /* 0x000f280000100a00 */
        /* <DEDUP_REMOVED lines=9> */
[----:B------:R-:W-:Y:S04]  /*c100*/  LDGSTS.E [R9+0x200], desc[UR6][R162.64], P5 ;  /* 0x00200000a2097fae */ /* 0x000fe8000a921846 */
[----:B------:R-:W-:Y:S04]  /*c110*/  LDGSTS.E [R9+0x600], desc[UR6][R158.64], P5 ;  /* 0x006000009e097fae */ /* 0x000fe8000a921846 */
[----:B------:R-:W4:Y:S04]  /*c120*/  LDL.64 R246, [R1+0x188] ;  /* 0x0001880001f67983 */ /* 0x000f280000100a00 */
[----:B--2---:R-:W-:Y:S04]  /*c130*/  LDGSTS.E [R9+0xa00], desc[UR6][R244.64], P5 ;  /* 0x00a00000f4097fae */ /* 0x004fe8000a921846 */
[----:B---3--:R-:W-:Y:S04]  /*c140*/  LDGSTS.E [R9+0xe00], desc[UR6][R236.64], P5 ;  /* 0x00e00000ec097fae */ /* 0x008fe8000a921846 */
[----:B------:R-:W2:Y:S04]  /*c150*/  LDL.64 R244, [R1+0x148] ;  /* 0x0001480001f47983 */ /* 0x000ea80000100a00 */
[----:B------:R-:W3:Y:S04]  /*c160*/  LDL.64 R236, [R1+0x108] ;  /* 0x0001080001ec7983 */ /* 0x000ee80000100a00 */
[----:B----4-:R-:W-:Y:S04]  /*c170*/  LDGSTS.E [R9+0x1200], desc[UR6][R120.64], P5 ;  /* 0x0120000078097fae */ /* 0x010fe8000a921846 */
[----:B------:R-:W-:Y:S04]  /*c180*/  LDGSTS.E [R9+0x1600], desc[UR6][R188.64], P5 ;  /* 0x01600000bc097fae */ /* 0x000fe8000a921846 */
[----:B------:R-:W4:Y:S04]  /*c190*/  LDL.64 R120, [R1+0xc8] ;  /* 0x0000c80001787983 */ /* 0x000f280000100a00 */
[----:B------:R-:W-:Y:S04]  /*c1a0*/  LDGSTS.E [R9+0x1a00], desc[UR6][R122.64], P5 ;  /* 0x01a000007a097fae */ /* 0x000fe8000a921846 */
[----:B------:R-:W4:Y:S04]  /*c1b0*/  LDL.64 R188, [R1+0x88] ;  /* 0x0000880001bc7983 */ /* 0x000f280000100a00 */
[----:B------:R-:W4:Y:S01]  /*c1c0*/  LDL.64 R122, [R1+0x48] ;  /* 0x00004800017a7983 */ /* 0x000f220000100a00 */
[----:B------:R-:W-:-:S05]  /*c1d0*/  LOP3.LUT R2, R4, 0x50, RZ, 0x3c, !PT ;  /* 0x0000005004027812 */ /* 0x000fca00078e3cff */
[----:B------:R-:W-:Y:S01]  /*c1e0*/  IMAD.IADD R150, R242, 0x1, R2 ;  /* 0x00000001f2967824 */ /* 0x000fe200078e0202 */
[----:B------:R-:W-:Y:S04]  /*c1f0*/  LDGSTS.E [R9+0x1e00], desc[UR6][R152.64], P5 ;  /* 0x01e0000098097fae */ /* 0x000fe8000a921846 */
[----:B------:R-:W-:Y:S04]  /*c200*/  LDGSTS.E [R9+0x2200], desc[UR6][R154.64], P5 ;  /* 0x022000009a097fae */ /* 0x000fe8000a921846 */
[----:B------:R-:W-:Y:S04]  /*c210*/  LDGSTS.E [R9+0x2600], desc[UR6][R146.64], P5 ;  /* 0x0260000092097fae */ /* 0x000fe8000a921846 */
[----:B------:R-:W4:Y:S04]  /*c220*/  LDL.LU.64 R2, [R1+0x78] ;  /* 0x0000780001027983 */ /* 0x000f280000300a00 */
[----:B------:R-:W-:Y:S04]  /*c230*/  LDGSTS.E [R9+0x2a00], desc[UR6][R18.64], P5 ;  /* 0x02a0000012097fae */ /* 0x000fe8000a921846 */
[----:B------:R-:W4:Y:S04]  /*c240*/  LDL.64 R166, [R1+0x240] ;  /* 0x0002400001a67983 */ /* 0x000f280000100a00 */
        /* <DEDUP_REMOVED lines=17> */
[----:B------:R-:W4:Y:S04]  /*c360*/  LDL.64 R142, [R1] ;  /* 0x00000000018e7983 */ /* 0x000f280000100a00 */
        /* <DEDUP_REMOVED lines=10> */
[----:B------:R-:W-:Y:S04]  /*c410*/  LDGSTS.E [R150+0x2680], desc[UR6][R156.64], P5 ;  /* 0x026800009c967fae */ /* 0x000fe8000a921846 */
[----:B------:R-:W4:Y:S01]  /*c420*/  LDL.64 R122, [R1+0xf8] ;  /* 0x0000f800017a7983 */ /* 0x000f220000100a00 */
[----:B------:R-:W-:-:S03]  /*c430*/  IMAD.SHL.U32 R151, R190, 0x80, RZ ;  /* 0x00000080be977824 */ /* 0x000fc600078e00ff */
[----:B------:R-:W4:Y:S01]  /*c440*/  LDL.64 R156, [R1+0xb8] ;  /* 0x0000b800019c7983 */ /* 0x000f220000100a00 */
[----:B------:R-:W-:-:S03]  /*c450*/  LOP3.LUT R190, R4, 0x60, RZ, 0x3c, !PT ;  /* 0x0000006004be7812 */ /* 0x000fc600078e3cff */
[----:B------:R-:W-:Y:S02]  /*c460*/  LDGSTS.E [R150+0x2a80], desc[UR6][R30.64], P5 ;  /* 0x02a800001e967fae */ /* 0x000fe4000a921846 */
[----:B------:R-:W-:Y:S02]  /*c470*/  IMAD.IADD R190, R242, 0x1, R190 ;  /* 0x00000001f2be7824 */ /* 0x000fe400078e02be */
[----:B------:R-:W-:Y:S04]  /*c480*/  LDGSTS.E [R150+0x2e80], desc[UR6][R32.64], P5 ;  /* 0x02e8000020967fae */ /* 0x000fe8000a921846 */
[----:B------:R-:W-:Y:S04]  /*c490*/  LDGSTS.E [R150+0x3280], desc[UR6][R34.64], P5 ;  /* 0x0328000022967fae */ /* 0x000fe8000a921846 */
[----:B------:R-:W-:Y:S04]  /*c4a0*/  LDGSTS.E [R150+0x3680], desc[UR6][R36.64], P5 ;  /* 0x0368000024967fae */ /* 0x000fe8000a921846 */
[----:B------:R-:W-:Y:S04]  /*c4b0*/  LDGSTS.E [R150+0x3a80], desc[UR6][R68.64], P5 ;  /* 0x03a8000044967fae */ /* 0x000fe8000a921846 */
[----:B------:R-:W-:Y:S04]  /*c4c0*/  LDGSTS.E [R150+0x3e80], desc[UR6][R38.64], P5 ;  /* 0x03e8000026967fae */ /* 0x000fe8000a921846 */
[----:B------:R-:W-:Y:S04]  /*c4d0*/  LDGSTS.E [R190+0x300], desc[UR6][R166.64], P5 ;  /* 0x00300000a6be7fae */ /* 0x000fe8000a921846 */
[----:B------:R-:W-:Y:S04]  /*c4e0*/  LDGSTS.E [R190+0x700], desc[UR6][R160.64], P5 ;  /* 0x00700000a0be7fae */ /* 0x000fe8000a921846 */
[----:B------:R-:W-:Y:S01]  /*c4f0*/  LDGSTS.E [R190+0xb00], desc[UR6][R162.64], P5 ;  /* 0x00b00000a2be7fae */ /* 0x000fe2000a921846 */
[----:B------:R-:W-:-:S03]  /*c500*/  LOP3.LUT R241, R4, 0x70, RZ, 0x3c, !PT ;  /* 0x0000007004f17812 */ /* 0x000fc600078e3cff */
[----:B------:R-:W-:Y:S04]  /*c510*/  LDGSTS.E [R190+0xf00], desc[UR6][R158.64], P5 ;  /* 0x00f000009ebe7fae */ /* 0x000fe8000a921846 */
[----:B------:R-:W-:Y:S04]  /*c520*/  LDGSTS.E [R190+0x1300], desc[UR6][R152.64], P5 ;  /* 0x0130000098be7fae */ /* 0x000fe8000a921846 */
[----:B------:R-:W-:Y:S04]  /*c530*/  LDGSTS.E [R190+0x1700], desc[UR6][R154.64], P5 ;  /* 0x017000009abe7fae */ /* 0x000fe8000a921846 */
[----:B------:R-:W4:Y:S04]  /*c540*/  LDL.LU.64 R166, [R1+0x748] ;  /* 0x0007480001a67983 */ /* 0x000f280000300a00 */
[----:B------:R-:W-:Y:S01]  /*c550*/  LDGSTS.E [R190+0x1b00], desc[UR6][R146.64], P5 ;  /* 0x01b0000092be7fae */ /* 0x000fe2000a921846 */
[----:B------:R-:W-:-:S03]  /*c560*/  IMAD.IADD R242, R242, 0x1, R241 ;  /* 0x00000001f2f27824 */ /* 0x000fc600078e02f1 */
[----:B------:R-:W4:Y:S04]  /*c570*/  LDL.LU.64 R160, [R1+0x740] ;  /* 0x0007400001a07983 */ /* 0x000f280000300a00 */
[----:B------:R-:W-:Y:S04]  /*c580*/  LDGSTS.E [R190+0x1f00], desc[UR6][R148.64], P5 ;  /* 0x01f0000094be7fae */ /* 0x000fe8000a921846 */
[----:B------:R-:W4:Y:S04]  /*c590*/  LDL.LU.64 R162, [R1+0x738] ;  /* 0x0007380001a27983 */ /* 0x000f280000300a00 */
[----:B------:R-:W-:Y:S04]  /*c5a0*/  LDGSTS.E [R190+0x2300], desc[UR6][R144.64], P5 ;  /* 0x0230000090be7fae */ /* 0x000fe8000a921846 */
[----:B------:R-:W4:Y:S04]  /*c5b0*/  LDL.LU.64 R158, [R1+0x730] ;  /* 0x00073000019e7983 */ /* 0x000f280000300a00 */
[----:B------:R-:W-:Y:S04]  /*c5c0*/  LDGSTS.E [R190+0x2700], desc[UR6][R142.64], P5 ;  /* 0x027000008ebe7fae */ /* 0x000fe8000a921846 */
[----:B------:R-:W-:Y:S04]  /*c5d0*/  LDGSTS.E [R190+0x2b00], desc[UR6][R40.64], P5 ;  /* 0x02b0000028be7fae */ /* 0x000fe8000a921846 */
[----:B------:R-:W4:Y:S04]  /*c5e0*/  LDL.LU.64 R152, [R1+0x728] ;  /* 0x0007280001987983 */ /* 0x000f280000300a00 */
        /* <DEDUP_REMOVED lines=12> */
[----:B--2---:R-:W-:Y:S04]  /*c6b0*/  LDGSTS.E [R242+0x780], desc[UR6][R244.64], P5 ;  /* 0x00780000f4f27fae */ /* 0x004fe8000a921846 */
[----:B---3--:R-:W-:Y:S04]  /*c6c0*/  LDGSTS.E [R242+0xb80], desc[UR6][R236.64], P5 ;  /* 0x00b80000ecf27fae */ /* 0x008fe8000a921846 */
[----:B------:R-:W2:Y:S04]  /*c6d0*/  LDL.LU.64 R244, [R1+0x6f0] ;  /* 0x0006f00001f47983 */ /* 0x000ea80000300a00 */
[----:B------:R-:W3:Y:S04]  /*c6e0*/  LDL.LU.64 R236, [R1+0x6e8] ;  /* 0x0006e80001ec7983 */ /* 0x000ee80000300a00 */
[----:B----4-:R-:W-:Y:S04]  /*c6f0*/  LDGSTS.E [R242+0xf80], desc[UR6][R120.64], P5 ;  /* 0x00f8000078f27fae */ /* 0x010fe8000a921846 */
[----:B------:R-:W-:Y:S04]  /*c700*/  LDGSTS.E [R242+0x1380], desc[UR6][R188.64], P5 ;  /* 0x01380000bcf27fae */ /* 0x000fe8000a921846 */
[----:B------:R-:W4:Y:S04]  /*c710*/  LDL.LU.64 R120, [R1+0x6e0] ;  /* 0x0006e00001787983 */ /* 0x000f280000300a00 */
[----:B------:R1:W-:Y:S04]  /*c720*/  LDGSTS.E [R242+0x1780], desc[UR6][R122.64], P5 ;  /* 0x017800007af27fae */ /* 0x0003e8000a921846 */
[----:B------:R-:W2:Y:S04]  /*c730*/  LDL.LU.64 R188, [R1+0x6d8] ;  /* 0x0006d80001bc7983 */ /* 0x000ea80000300a00 */
[----:B------:R-:W-:Y:S04]  /*c740*/  LDGSTS.E [R242+0x1b80], desc[UR6][R156.64], P5 ;  /* 0x01b800009cf27fae */ /* 0x000fe8000a921846 */
[----:B------:R-:W1:Y:S04]  /*c750*/  LDL.LU.64 R122, [R1+0x6d0] ;  /* 0x0006d000017a7983 */ /* 0x000e680000300a00 */
[----:B------:R-:W-:Y:S04]  /*c760*/  LDGSTS.E [R242+0x1f80], desc[UR6][R2.64], P5 ;  /* 0x01f8000002f27fae */ /* 0x000fe8000a921846 */
[----:B------:R-:W3:Y:S01]  /*c770*/  LDL.LU.64 R156, [R1+0x6c8] ;  /* 0x0006c800019c7983 */ /* 0x000ee20000300a00 */
[----:B------:R-:W-:-:S03]  /*c780*/  SEL R251, R251, RZ, P6 ;  /* 0x000000fffbfb7207 */ /* 0x000fc60003000000 */
[----:B---3--:R-:W-:Y:S04]  /*c790*/  LDGSTS.E [R242+0x2380], desc[UR6][R156.64], P5 ;  /* 0x023800009cf27fae */ /* 0x008fe8000a921846 */
[----:B------:R-:W-:Y:S04]  /*c7a0*/  LDGSTS.E [R242+0x2780], desc[UR6][R52.64], P5 ;  /* 0x0278000034f27fae */ /* 0x000fe8000a921846 */
[----:B------:R-:W-:Y:S04]  /*c7b0*/  LDGSTS.E [R242+0x2b80], desc[UR6][R54.64], P5 ;  /* 0x02b8000036f27fae */ /* 0x000fe8000a921846 */
[----:B------:R-:W-:Y:S04]  /*c7c0*/  LDGSTS.E [R242+0x2f80], desc[UR6][R56.64], P5 ;  /* 0x02f8000038f27fae */ /* 0x000fe8000a921846 */
[----:B------:R-:W-:Y:S04]  /*c7d0*/  LDGSTS.E [R242+0x3380], desc[UR6][R58.64], P5 ;  /* 0x033800003af27fae */ /* 0x000fe8000a921846 */
[----:B------:R-:W-:Y:S04]  /*c7e0*/  LDGSTS.E [R242+0x3780], desc[UR6][R60.64], P5 ;  /* 0x037800003cf27fae */ /* 0x000fe8000a921846 */
[----:B------:R-:W-:Y:S04]  /*c7f0*/  LDGSTS.E [R242+0x3b80], desc[UR6][R62.64], P5 ;  /* 0x03b800003ef27fae */ /* 0x000fe8000a921846 */
[----:B------:R-:W-:Y:S04]  /*c800*/  LDGSTS.E [R242+0x3f80], desc[UR6][R64.64], P5 ;  /* 0x03f8000040f27fae */ /* 0x000fe8000a921846 */
[----:B------:R-:W0:Y:S01]  /*c810*/  LDGDEPBAR ;  /* 0x00000000000079af */ /* 0x000e220000000000 */
[----:B-1----:R-:W-:Y:S01]  /*c820*/  IMAD.WIDE R122, R151, 0x4, R122 ;  /* 0x00000004977a7825 */ /* 0x002fe200078e027a */
[----:B------:R-:W-:Y:S01]  /*c830*/  BAR.SYNC.DEFER_BLOCKING 0x0 ;  /* 0x0000000000007b1d */ /* 0x000fe20000010000 */
[----:B------:R-:W-:-:S02]  /*c840*/  ISETP.NE.U32.AND P5, PT, R251, RZ, PT ;  /* 0x000000fffb00720c */ /* 0x000fc40003fa5070 */
[----:B------:R-:W-:Y:S01]  /*c850*/  SEL R251, R252, RZ, P6 ;  /* 0x000000fffcfb7207 */ /* 0x000fe20003000000 */
[----:B--2---:R-:W-:Y:S02]  /*c860*/  IMAD.WIDE R188, R151, 0x4, R188 ;  /* 0x0000000497bc7825 */ /* 0x004fe400078e02bc */
[----:B------:R-:W-:Y:S01]  /*c870*/  @!PT LDS RZ, [RZ] ;  /* 0x00000000fffff984 */ /* 0x000fe20000000800 */
[----:B------:R-:W-:Y:S01]  /*c880*/  @!PT LDS RZ, [RZ] ;  /* 0x00000000fffff984 */ /* 0x000fe20000000800 */
[----:B------:R-:W-:Y:S01]  /*c890*/  @!PT LDS RZ, [RZ] ;  /* 0x00000000fffff984 */ /* 0x000fe20000000800 */
[----:B------:R-:W-:Y:S01]  /*c8a0*/  LDGSTS.E [R244+0x38000], desc[UR6][R122.64], P2 ;  /* 0x380000007af47fae */ /* 0x000fe20009121846 */
[----:B------:R-:W-:Y:S02]  /*c8b0*/  ISETP.NE.U32.AND P2, PT, R251, RZ, PT ;  /* 0x000000fffb00720c */ /* 0x000fe40003f45070 */
[----:B------:R-:W-:Y:S01]  /*c8c0*/  SEL R251, R240, RZ, P6 ;  /* 0x000000fff0fb7207 */ /* 0x000fe20003000000 */
[----:B----4-:R-:W-:Y:S01]  /*c8d0*/  IMAD.WIDE R240, R151, 0x4, R120 ;  /* 0x0000000497f07825 */ /* 0x010fe200078e0278 */
[----:B------:R-:W-:Y:S01]  /*c8e0*/  SEL R120, R239, RZ, P6 ;  /* 0x000000ffef787207 */ /* 0x000fe20003000000 */
[----:B------:R-:W-:Y:S04]  /*c8f0*/  LDGSTS.E [R244+0x38008], desc[UR6][R188.64], P4 ;  /* 0x38008000bcf47fae */ /* 0x000fe8000a121846 */
[----:B------:R-:W2:Y:S04]  /*c900*/  LDL.LU R239, [R1+0x6c0] ;  /* 0x0006c00001ef7983 */ /* 0x000ea80000300800 */
[----:B------:R1:W-:Y:S04]  /*c910*/  STL.64 [R1+0x288], R240 ;  /* 0x000288f001007387 */ /* 0x0003e80000100a00 */
[----:B------:R3:W-:Y:S04]  /*c920*/  LDGSTS.E [R244+0x3a000], desc[UR6][R240.64], P3 ;  /* 0x3a000000f0f47fae */ /* 0x0007e80009921846 */
[----:B-1----:R-:W3:Y:S01]  /*c930*/  LDL.LU.64 R240, [R1+0x6b8] ;  /* 0x0006b80001f07983 */ /* 0x002ee20000300a00 */
[----:B------:R-:W-:-:S02]  /*c940*/  ISETP.NE.U32.AND P3, PT, R120, RZ, PT ;  /* 0x000000ff7800720c */ /* 0x000fc40003f65070 */
[----:B------:R-:W-:Y:S02]  /*c950*/  SEL R120, R235, RZ, P6 ;  /* 0x000000ffeb787207 */ /* 0x000fe40003000000 */
[----:B------:R-:W4:Y:S01]  /*c960*/  LDL.LU R235, [R1+0x6b4] ;  /* 0x0006b40001eb7983 */ /* 0x000f220000300800 */
[----:B------:R-:W-:Y:S01]  /*c970*/  ISETP.NE.U32.AND P4, PT, R251, RZ, PT ;  /* 0x000000fffb00720c */ /* 0x000fe20003f85070 */
[----:B------:R-:W-:-:S04]  /*c980*/  IMAD.WIDE R236, R151, 0x4, R236 ;  /* 0x0000000497ec7825 */ /* 0x000fc800078e02ec */
[----:B--2---:R-:W-:-:S04]  /*c990*/  IMAD.WIDE R238, R151, 0x4, R238 ;  /* 0x0000000497ee7825 */ /* 0x004fc800078e02ee */
[----:B---3--:R-:W-:-:S05]  /*c9a0*/  IMAD.WIDE R240, R151, 0x4, R240 ;  /* 0x0000000497f07825 */ /* 0x008fca00078e02f0 */
[----:B------:R-:W-:Y:S01]  /*c9b0*/  LDGSTS.E [R244+0x3a008], desc[UR6][R240.64], P5 ;  /* 0x3a008000f0f47fae */ /* 0x000fe2000a921846 */
[----:B------:R-:W-:Y:S02]  /*c9c0*/  ISETP.NE.U32.AND P5, PT, R120, RZ, PT ;  /* 0x000000ff7800720c */ /* 0x000fe40003fa5070 */
[----:B------:R-:W-:Y:S01]  /*c9d0*/  SEL R120, R233, RZ, P6 ;  /* 0x000000ffe9787207 */ /* 0x000fe20003000000 */
[----:B------:R-:W-:Y:S04]  /*c9e0*/  STL.64 [R1+0x290], R240 ;  /* 0x000290f001007387 */ /* 0x000fe80000100a00 */
[----:B------:R-:W2:Y:S04]  /*c9f0*/  LDL.LU R233, [R1+0x6b0] ;  /* 0x0006b00001e97983 */ /* 0x000ea80000300800 */
[----:B------:R-:W-:Y:S01]  /*ca00*/  LDGSTS.E [R244+0x3c000], desc[UR6][R238.64], P2 ;  /* 0x3c000000eef47fae */ /* 0x000fe20009121846 */
[----:B------:R-:W-:-:S02]  /*ca10*/  ISETP.NE.U32.AND P2, PT, R120, RZ, PT ;  /* 0x000000ff7800720c */ /* 0x000fc40003f45070 */
[----:B------:R-:W-:Y:S01]  /*ca20*/  SEL R120, R231, RZ, P6 ;  /* 0x000000ffe7787207 */ /* 0x000fe20003000000 */
[----:B------:R-:W-:Y:S04]  /*ca30*/  STL.64 [R1+0x2d8], R238 ;  /* 0x0002d8ee01007387 */ /* 0x000fe80000100a00 */
[----:B------:R-:W3:Y:S04]  /*ca40*/  LDL.LU R231, [R1+0x6ac] ;  /* 0x0006ac0001e77983 */ /* 0x000ee80000300800 */
[----:B------:R-:W-:Y:S01]  /*ca50*/  LDGSTS.E [R244+0x3c008], desc[UR6][R236.64], P4 ;  /* 0x3c008000ecf47fae */ /* 0x000fe2000a121846 */
[----:B------:R-:W-:-:S02]  /*ca60*/  ISETP.NE.U32.AND P4, PT, R120, RZ, PT ;  /* 0x000000ff7800720c */ /* 0x000fc40003f85070 */
[----:B------:R-:W-:Y:S01]  /*ca70*/  SEL R120, R229, RZ, P6 ;  /* 0x000000ffe5787207 */ /* 0x000fe20003000000 */
[----:B------:R-:W-:Y:S04]  /*ca80*/  STL.64 [R1+0x2e8], R236 ;  /* 0x0002e8ec01007387 */ /* 0x000fe80000100a00 */
[----:B------:R-:W3:Y:S01]  /*ca90*/  LDL.LU R229, [R1+0x6a8] ;  /* 0x0006a80001e57983 */ /* 0x000ee20000300800 */
[----:B----4-:R-:W-:-:S05]  /*caa0*/  IMAD.WIDE R234, R151, 0x4, R234 ;  /* 0x0000000497ea7825 */ /* 0x010fca00078e02ea */
[----:B------:R-:W-:Y:S01]  /*cab0*/  LDGSTS.E [R244+0x3e000], desc[UR6][R234.64], P3 ;  /* 0x3e000000eaf47fae */ /* 0x000fe20009921846 */
[----:B------:R-:W-:Y:S02]  /*cac0*/  ISETP.NE.U32.AND P3, PT, R120, RZ, PT ;  /* 0x000000ff7800720c */ /* 0x000fe40003f65070 */
[----:B------:R-:W-:Y:S01]  /*cad0*/  SEL R120, R227, RZ, P6 ;  /* 0x000000ffe3787207 */ /* 0x000fe20003000000 */
[----:B------:R-:W-:Y:S04]  /*cae0*/  STL.64 [R1+0x340], R234 ;  /* 0x000340ea01007387 */ /* 0x000fe80000100a00 */
[----:B------:R-:W4:Y:S01]  /*caf0*/  LDL.LU R227, [R1+0x6a4] ;  /* 0x0006a40001e37983 */ /* 0x000f220000300800 */
[----:B--2---:R-:W-:-:S05]  /*cb00*/  IMAD.WIDE R232, R151, 0x4, R232 ;  /* 0x0000000497e87825 */ /* 0x004fca00078e02e8 */
[----:B------:R-:W-:Y:S01]  /*cb10*/  LDGSTS.E [R244+0x3e008], desc[UR6][R232.64], P5 ;  /* 0x3e008000e8f47fae */ /* 0x000fe2000a921846 */
[----:B------:R-:W-:Y:S02]  /*cb20*/  ISETP.NE.U32.AND P5, PT, R120, RZ, PT ;  /* 0x000000ff7800720c */ /* 0x000fe40003fa5070 */
[----:B------:R-:W-:Y:S01]  /*cb30*/  SEL R120, R225, RZ, P6 ;  /* 0x000000ffe1787207 */ /* 0x000fe20003000000 */
[----:B------:R-:W-:Y:S01]  /*cb40*/  STL.64 [R1+0x358], R232 ;  /* 0x000358e801007387 */ /* 0x000fe20000100a00 */
[----:B---3--:R-:W-:-:S03]  /*cb50*/  IMAD.WIDE R230, R151, 0x4, R230 ;  /* 0x0000000497e67825 */ /* 0x008fc600078e02e6 */
[----:B------:R-:W2:Y:S04]  /*cb60*/  LDL.LU R225, [R1+0x6a0] ;  /* 0x0006a00001e17983 */ /* 0x000ea80000300800 */
[----:B------:R-:W-:Y:S01]  /*cb70*/  LDGSTS.E [R245+0x38000], desc[UR6][R230.64], P2 ;  /* 0x38000000e6f57fae */ /* 0x000fe20009121846 */
[----:B------:R-:W-:Y:S02]  /*cb80*/  ISETP.NE.U32.AND P2, PT, R120, RZ, PT ;  /* 0x000000ff7800720c */ /* 0x000fe40003f45070 */
[----:B------:R-:W-:Y:S02]  /*cb90*/  SEL R120, R223, RZ, P6 ;  /* 0x000000ffdf787207 */ /* 0x000fe40003000000 */
[----:B------:R-:W3:Y:S01]  /*cba0*/  LDL.LU R223, [R1+0x69c] ;  /* 0x00069c0001df7983 */ /* 0x000ee20000300800 */
[----:B------:R-:W-:-:S05]  /*cbb0*/  IMAD.WIDE R228, R151, 0x4, R228 ;  /* 0x0000000497e47825 */ /* 0x000fca00078e02e4 */
[----:B------:R-:W-:Y:S01]  /*cbc0*/  LDGSTS.E [R245+0x38008], desc[UR6][R228.64], P4 ;  /* 0x38008000e4f57fae */ /* 0x000fe2000a121846 */
[----:B------:R-:W-:Y:S02]  /*cbd0*/  ISETP.NE.U32.AND P4, PT, R120, RZ, PT ;  /* 0x000000ff7800720c */ /* 0x000fe40003f85070 */
[----:B------:R-:W-:Y:S02]  /*cbe0*/  SEL R120, R221, RZ, P6 ;  /* 0x000000ffdd787207 */ /* 0x000fe40003000000 */
        /* <DEDUP_REMOVED lines=8> */
[----:B------:R1:W-:Y:S01]  /*cc70*/  LDGSTS.E [R245+0x3a008], desc[UR6][R224.64], P5 ;  /* 0x3a008000e0f57fae */ /* 0x0003e2000a921846 */
[----:B------:R-:W-:Y:S01]  /*cc80*/  ISETP.NE.U32.AND P5, PT, R120, RZ, PT ;  /* 0x000000ff7800720c */ /* 0x000fe20003fa5070 */
[----:B---3--:R-:W-:Y:S02]  /*cc90*/  IMAD.WIDE R222, R151, 0x4, R222 ;  /* 0x0000000497de7825 */ /* 0x008fe400078e02de */
[----:B------:R1:W-:Y:S01]  /*cca0*/  STL.64 [R1+0x280], R224 ;  /* 0x000280e001007387 */ /* 0x0003e20000100a00 */
[----:B------:R-:W-:-:S03]  /*ccb0*/  SEL R120, R217, RZ, P6 ;  /* 0x000000ffd9787207 */ /* 0x000fc60003000000 */
[----:B------:R-:W2:Y:S04]  /*ccc0*/  LDL.LU R217, [R1+0x690] ;  /* 0x0006900001d97983 */ /* 0x000ea80000300800 */
[----:B------:R-:W-:Y:S01]  /*ccd0*/  LDGSTS.E [R245+0x3c000], desc[UR6][R222.64], P2 ;  /* 0x3c000000def57fae */ /* 0x000fe20009121846 */
[----:B------:R-:W-:Y:S02]  /*cce0*/  ISETP.NE.U32.AND P2, PT, R120, RZ, PT ;  /* 0x000000ff7800720c */ /* 0x000fe40003f45070 */
[----:B------:R-:W-:Y:S01]  /*ccf0*/  SEL R120, R215, RZ, P6 ;  /* 0x000000ffd7787207 */ /* 0x000fe20003000000 */
[----:B------:R-:W-:Y:S04]  /*cd00*/  STL.64 [R1+0x2c0], R222 ;  /* 0x0002c0de01007387 */ /* 0x000fe80000100a00 */
[----:B------:R-:W3:Y:S01]  /*cd10*/  LDL.LU R215, [R1+0x68c] ;  /* 0x00068c0001d77983 */ /* 0x000ee20000300800 */
[----:B------:R-:W-:-:S05]  /*cd20*/  IMAD.WIDE R220, R151, 0x4, R220 ;  /* 0x0000000497dc7825 */ /* 0x000fca00078e02dc */
[----:B------:R-:W-:Y:S01]  /*cd30*/  LDGSTS.E [R245+0x3c008], desc[UR6][R220.64], P4 ;  /* 0x3c008000dcf57fae */ /* 0x000fe2000a121846 */
[----:B------:R-:W-:Y:S02]  /*cd40*/  ISETP.NE.U32.AND P4, PT, R120, RZ, PT ;  /* 0x000000ff7800720c */ /* 0x000fe40003f85070 */
        /* <DEDUP_REMOVED lines=9> */
[----:B------:R-:W-:Y:S01]  /*cde0*/  SEL R121, R129, RZ, P6 ;  /* 0x000000ff81797207 */ /* 0x000fe20003000000 */
[----:B--2---:R-:W-:-:S05]  /*cdf0*/  IMAD.WIDE R216, R151, 0x4, R216 ;  /* 0x0000000497d87825 */ /* 0x004fca00078e02d8 */
[----:B------:R-:W-:Y:S01]  /*ce00*/  LDGSTS.E [R245+0x3e008], desc[UR6][R216.64], P5 ;  /* 0x3e008000d8f57fae */ /* 0x000fe2000a921846 */
[----:B------:R-:W-:Y:S02]  /*ce10*/  ISETP.NE.U32.AND P5, PT, R120, RZ, PT ;  /* 0x000000ff7800720c */ /* 0x000fe40003fa5070 */
[----:B------:R-:W-:Y:S01]  /*ce20*/  SEL R120, R125, RZ, P6 ;  /* 0x000000ff7d787207 */ /* 0x000fe20003000000 */
[----:B---3--:R-:W-:Y:S01]  /*ce30*/  IMAD.WIDE R214, R151, 0x4, R214 ;  /* 0x0000000497d67825 */ /* 0x008fe200078e02d6 */
[----:B------:R-:W-:Y:S04]  /*ce40*/  STL.64 [R1+0x338], R216 ;  /* 0x000338d801007387 */ /* 0x000fe80000100a00 */
[----:B------:R-:W-:Y:S01]  /*ce50*/  LDGSTS.E [R246+0x38000], desc[UR6][R214.64], P2 ;  /* 0x38000000d6f67fae */ /* 0x000fe20009121846 */
[----:B------:R-:W-:-:S02]  /*ce60*/  ISETP.NE.U32.AND P2, PT, R120, RZ, PT ;  /* 0x000000ff7800720c */ /* 0x000fc40003f45070 */
[----:B------:R-:W-:Y:S01]  /*ce70*/  SEL R120, R127, RZ, P6 ;  /* 0x000000ff7f787207 */ /* 0x000fe20003000000 */
[----:B------:R-:W1:Y:S04]  /*ce80*/  LDL.LU R125, [R1+0x680] ;  /* 0x00068000017d7983 */ /* 0x000e680000300800 */
[----:B------:R-:W2:Y:S01]  /*ce90*/  LDL.LU R127, [R1+0x67c] ;  /* 0x00067c00017f7983 */ /* 0x000ea20000300800 */
[----:B------:R-:W-:-:S05]  /*cea0*/  IMAD.WIDE R212, R151, 0x4, R212 ;  /* 0x0000000497d47825 */ /* 0x000fca00078e02d4 */
[----:B------:R-:W-:Y:S01]  /*ceb0*/  LDGSTS.E [R246+0x38008], desc[UR6][R212.64], P4 ;  /* 0x38008000d4f67fae */ /* 0x000fe2000a121846 */
[----:B------:R-:W-:Y:S02]  /*cec0*/  ISETP.NE.U32.AND P4, PT, R120, RZ, PT ;  /* 0x000000ff7800720c */ /* 0x000fe40003f85070 */
[----:B------:R-:W-:Y:S02]  /*ced0*/  SEL R120, R209, RZ, P6 ;  /* 0x000000ffd1787207 */ /* 0x000fe40003000000 */
[----:B------:R-:W3:Y:S04]  /*cee0*/  LDL.LU R209, [R1+0x678] ;  /* 0x0006780001d17983 */ /* 0x000ee80000300800 */
[----:B------:R-:W3:Y:S01]  /*cef0*/  LDL.LU R129, [R1+0x674] ;  /* 0x0006740001817983 */ /* 0x000ee20000300800 */
[----:B----4-:R-:W-:-:S05]  /*cf00*/  IMAD.WIDE R210, R151, 0x4, R210 ;  /* 0x0000000497d27825 */ /* 0x010fca00078e02d2 */
[----:B------:R-:W-:Y:S01]  /*cf10*/  LDGSTS.E [R246+0x3a000], desc[UR6][R210.64], P3 ;  /* 0x3a000000d2f67fae */ /* 0x000fe20009921846 */
[----:B------:R-:W-:Y:S02]  /*cf20*/  ISETP.NE.U32.AND P3, PT, R120, RZ, PT ;  /* 0x000000ff7800720c */ /* 0x000fe40003f65070 */
[----:B------:R-:W-:Y:S02]  /*cf30*/  SEL R120, R207, RZ, P6 ;  /* 0x000000ffcf787207 */ /* 0x000fe40003000000 */
[----:B------:R-:W4:Y:S01]  /*cf40*/  LDL.LU R207, [R1+0x670] ;  /* 0x0006700001cf7983 */ /* 0x000f220000300800 */
[----:B-1----:R-:W-:-:S04]  /*cf50*/  IMAD.WIDE R224, R151, 0x4, R124 ;  /* 0x0000000497e07825 */ /* 0x002fc800078e027c */
[----:B--2---:R-:W-:Y:S01]  /*cf60*/  IMAD.WIDE R126, R151, 0x4, R126 ;  /* 0x00000004977e7825 */ /* 0x004fe200078e027e */
[----:B------:R-:W-:Y:S04]  /*cf70*/  LDGSTS.E [R246+0x3a008], desc[UR6][R224.64], P5 ;  /* 0x3a008000e0f67fae */ /* 0x000fe8000a921846 */
[----:B------:R1:W-:Y:S01]  /*cf80*/  LDGSTS.E [R246+0x3c000], desc[UR6][R126.64], P2 ;  /* 0x3c0000007ef67fae */ /* 0x0003e20009121846 */
[----:B------:R-:W-:Y:S02]  /*cf90*/  ISETP.NE.U32.AND P2, PT, R120, RZ, PT ;  /* 0x000000ff7800720c */ /* 0x000fe40003f45070 */
[----:B------:R-:W-:Y:S01]  /*cfa0*/  SEL R120, R131, RZ, P6 ;  /* 0x000000ff83787207 */ /* 0x000fe20003000000 */
[----:B------:R1:W-:Y:S04]  /*cfb0*/  STL.64 [R1+0x2a0], R126 ;  /* 0x0002a07e01007387 */ /* 0x0003e80000100a00 */
[----:B------:R-:W2:Y:S01]  /*cfc0*/  LDL.LU R131, [R1+0x66c] ;  /* 0x00066c0001837983 */ /* 0x000ea20000300800 */
[----:B---3--:R-:W-:Y:S01]  /*cfd0*/  IMAD.WIDE R124, R151, 0x4, R208 ;  /* 0x00000004977c7825 */ /* 0x008fe200078e02d0 */
[----:B------:R-:W-:-:S02]  /*cfe0*/  ISETP.NE.U32.AND P5, PT, R121, RZ, PT ;  /* 0x000000ff7900720c */ /* 0x000fc40003fa5070 */
[----:B------:R-:W-:Y:S02]  /*cff0*/  SEL R121, R205, RZ, P6 ;  /* 0x000000ffcd797207 */ /* 0x000fe40003000000 */
[----:B------:R4:W-:Y:S01]  /*d000*/  LDGSTS.E [R246+0x3c008], desc[UR6][R124.64], P4 ;  /* 0x3c0080007cf67fae */ /* 0x0009e2000a121846 */
[----:B-1----:R-:W-:-:S03]  /*d010*/  IMAD.WIDE R126, R151, 0x4, R128 ;  /* 0x00000004977e7825 */ /* 0x002fc600078e0280 */
[----:B------:R4:W-:Y:S04]  /*d020*/  STL.64 [R1+0x2a8], R124 ;  /* 0x0002a87c01007387 */ /* 0x0009e80000100a00 */
[----:B------:R1:W-:Y:S01]  /*d030*/  LDGSTS.E [R246+0x3e000], desc[UR6][R126.64], P3 ;  /* 0x3e0000007ef67fae */ /* 0x0003e20009921846 */
[----:B------:R-:W-:Y:S02]  /*d040*/  ISETP.NE.U32.AND P3, PT, R121, RZ, PT ;  /* 0x000000ff7900720c */ /* 0x000fe40003f65070 */
[----:B------:R-:W-:Y:S01]  /*d050*/  SEL R121, R133, RZ, P6 ;  /* 0x000000ff85797207 */ /* 0x000fe20003000000 */
[----:B------:R-:W3:Y:S04]  /*d060*/  LDL.LU R205, [R1+0x668] ;  /* 0x0006680001cd7983 */ /* 0x000ee80000300800 */
[----:B------:R1:W-:Y:S04]  /*d070*/  STL.64 [R1+0x320], R126 ;  /* 0x0003207e01007387 */ /* 0x0003e80000100a00 */
[----:B------:R-:W1:Y:S01]  /*d080*/  LDL.LU R133, [R1+0x664] ;  /* 0x0006640001857983 */ /* 0x000e620000300800 */
[----:B----4-:R-:W-:Y:S01]  /*d090*/  IMAD.WIDE R124, R151, 0x4, R206 ;  /* 0x00000004977c7825 */ /* 0x010fe200078e02ce */
[----:B------:R-:W-:-:S02]  /*d0a0*/  ISETP.NE.U32.AND P4, PT, R120, RZ, PT ;  /* 0x000000ff7800720c */ /* 0x000fc40003f85070 */
[----:B------:R-:W-:Y:S02]  /*d0b0*/  SEL R120, R203, RZ, P6 ;  /* 0x000000ffcb787207 */ /* 0x000fe40003000000 */
[----:B------:R4:W-:Y:S01]  /*d0c0*/  LDGSTS.E [R246+0x3e008], desc[UR6][R124.64], P5 ;  /* 0x3e0080007cf67fae */ /* 0x0009e2000a921846 */
[----:B------:R-:W-:-:S03]  /*d0d0*/  ISETP.NE.U32.AND P5, PT, R121, RZ, PT ;  /* 0x000000ff7900720c */ /* 0x000fc60003fa5070 */
[----:B------:R4:W-:Y:S01]  /*d0e0*/  STL.64 [R1+0x328], R124 ;  /* 0x0003287c01007387 */ /* 0x0009e20000100a00 */
[----:B------:R-:W-:-:S03]  /*d0f0*/  SEL R121, R201, RZ, P6 ;  /* 0x000000ffc9797207 */ /* 0x000fc60003000000 */
[----:B------:R-:W4:Y:S01]  /*d100*/  LDL.LU R203, [R1+0x660] ;  /* 0x0006600001cb7983 */ /* 0x000f220000300800 */
[----:B--2---:R-:W-:-:S05]  /*d110*/  IMAD.WIDE R130, R151, 0x4, R130 ;  /* 0x0000000497827825 */ /* 0x004fca00078e0282 */
[----:B------:R-:W-:Y:S01]  /*d120*/  LDGSTS.E [R247+0x38000], desc[UR6][R130.64], P2 ;  /* 0x3800000082f77fae */ /* 0x000fe20009121846 */
[----:B------:R-:W-:Y:S02]  /*d130*/  ISETP.NE.U32.AND P2, PT, R120, RZ, PT ;  /* 0x000000ff7800720c */ /* 0x000fe40003f45070 */
[----:B------:R-:W-:Y:S02]  /*d140*/  SEL R120, R135, RZ, P6 ;  /* 0x000000ff87787207 */ /* 0x000fe40003000000 */
[----:B------:R-:W2:Y:S04]  /*d150*/  LDL.LU R135, [R1+0x65c] ;  /* 0x00065c0001877983 */ /* 0x000ea80000300800 */
[----:B------:R-:W2:Y:S01]  /*d160*/  LDL.LU R201, [R1+0x658] ;  /* 0x0006580001c97983 */ /* 0x000ea20000300800 */
[----:B---3--:R-:W-:-:S05]  /*d170*/  IMAD.WIDE R204, R151, 0x4, R204 ;  /* 0x0000000497cc7825 */ /* 0x008fca00078e02cc */
[----:B------:R-:W-:Y:S01]  /*d180*/  LDGSTS.E [R247+0x38008], desc[UR6][R204.64], P0 ;  /* 0x38008000ccf77fae */ /* 0x000fe20008121846 */
[----:B-1----:R-:W-:Y:S01]  /*d190*/  IMAD.WIDE R126, R151, 0x4, R132 ;  /* 0x00000004977e7825 */ /* 0x002fe200078e0284 */
[----:B------:R-:W-:-:S04]  /*d1a0*/  ISETP.NE.U32.AND P0, PT, R120, RZ, PT ;  /* 0x000000ff7800720c */ /* 0x000fc80003f05070 */
[----:B------:R-:W-:Y:S01]  /*d1b0*/  LDGSTS.E [R247+0x3a000], desc[UR6][R126.64], P3 ;  /* 0x3a0000007ef77fae */ /* 0x000fe20009921846 */
[----:B------:R-:W-:Y:S02]  /*d1c0*/  ISETP.NE.U32.AND P3, PT, R121, RZ, PT ;  /* 0x000000ff7900720c */ /* 0x000fe40003f65070 */
[----:B------:R-:W-:Y:S02]  /*d1d0*/  SEL R121, R137, RZ, P6 ;  /* 0x000000ff89797207 */ /* 0x000fe40003000000 */
[----:B------:R-:W3:Y:S01]  /*d1e0*/  LDL.LU R137, [R1+0x654] ;  /* 0x0006540001897983 */ /* 0x000ee20000300800 */
[----:B------:R-:W-:-:S03]  /*d1f0*/  SEL R120, R199, RZ, P6 ;  /* 0x000000ffc7787207 */ /* 0x000fc60003000000 */
[----:B------:R-:W3:Y:S01]  /*d200*/  LDL.LU R199, [R1+0x650] ;  /* 0x0006500001c77983 */ /* 0x000ee20000300800 */
[----:B----4-:R-:W-:-:S05]  /*d210*/  IMAD.WIDE R202, R151, 0x4, R202 ;  /* 0x0000000497ca7825 */ /* 0x010fca00078e02ca */
[----:B------:R-:W-:Y:S01]  /*d220*/  LDGSTS.E [R247+0x3a008], desc[UR6][R202.64], P4 ;  /* 0x3a008000caf77fae */ /* 0x000fe2000a121846 */
[----:B------:R-:W-:Y:S02]  /*d230*/  ISETP.NE.U32.AND P4, PT, R121, RZ, PT ;  /* 0x000000ff7900720c */ /* 0x000fe40003f85070 */
[----:B------:R-:W-:Y:S02]  /*d240*/  SEL R121, R139, RZ, P6 ;  /* 0x000000ff8b797207 */ /* 0x000fe40003000000 */
[----:B------:R-:W4:Y:S01]  /*d250*/  LDL.LU R139, [R1+0x64c] ;  /* 0x00064c00018b7983 */ /* 0x000f220000300800 */
[----:B--2---:R-:W-:-:S04]  /*d260*/  IMAD.WIDE R208, R151, 0x4, R134 ;  /* 0x0000000497d07825 */ /* 0x004fc800078e0286 */
[----:B------:R-:W-:Y:S01]  /*d270*/  IMAD.WIDE R124, R151, 0x4, R200 ;  /* 0x00000004977c7825 */ /* 0x000fe200078e02c8 */
[----:B------:R-:W-:Y:S01]  /*d280*/  LDGSTS.E [R247+0x3c000], desc[UR6][R208.64], P2 ;  /* 0x3c000000d0f77fae */ /* 0x000fe20009121846 */
[----:B------:R-:W-:Y:S02]  /*d290*/  ISETP.NE.U32.AND P2, PT, R120, RZ, PT ;  /* 0x000000ff7800720c */ /* 0x000fe40003f45070 */
[----:B------:R-:W-:Y:S01]  /*d2a0*/  SEL R120, R197, RZ, P6 ;  /* 0x000000ffc5787207 */ /* 0x000fe20003000000 */
[----:B------:R1:W-:Y:S04]  /*d2b0*/  STL.64 [R1+0x298], R124 ;  /* 0x0002987c01007387 */ /* 0x0003e80000100a00 */
[----:B------:R-:W2:Y:S04]  /*d2c0*/  LDL.LU R197, [R1+0x648] ;  /* 0x0006480001c57983 */ /* 0x000ea80000300800 */
[----:B------:R1:W-:Y:S01]  /*d2d0*/  LDGSTS.E [R247+0x3c008], desc[UR6][R124.64], P5 ;  /* 0x3c0080007cf77fae */ /* 0x0003e2000a921846 */
[----:B------:R-:W-:-:S02]  /*d2e0*/  ISETP.NE.U32.AND P5, PT, R121, RZ, PT ;  /* 0x000000ff7900720c */ /* 0x000fc40003fa5070 */
[----:B------:R-:W-:Y:S01]  /*d2f0*/  SEL R121, R195, RZ, P6 ;  /* 0x000000ffc3797207 */ /* 0x000fe20003000000 */
[----:B---3--:R-:W-:-:S04]  /*d300*/  IMAD.WIDE R128, R151, 0x4, R136 ;  /* 0x0000000497807825 */ /* 0x008fc800078e0288 */
[----:B-1----:R-:W-:Y:S01]  /*d310*/  IMAD.WIDE R124, R151, 0x4, R198 ;  /* 0x00000004977c7825 */ /* 0x002fe200078e02c6 */
[----:B------:R1:W-:Y:S04]  /*d320*/  STL.64 [R1+0x310], R128 ;  /* 0x0003108001007387 */ /* 0x0003e80000100a00 */
[----:B------:R1:W-:Y:S01]  /*d330*/  LDGSTS.E [R247+0x3e000], desc[UR6][R128.64], P3 ;  /* 0x3e00000080f77fae */ /* 0x0003e20009921846 */
[----:B------:R-:W-:Y:S02]  /*d340*/  ISETP.NE.U32.AND P3, PT, R120, RZ, PT ;  /* 0x000000ff7800720c */ /* 0x000fe40003f65070 */
[----:B------:R-:W-:Y:S01]  /*d350*/  SEL R120, R141, RZ, P6 ;  /* 0x000000ff8d787207 */ /* 0x000fe20003000000 */
[----:B------:R-:W3:Y:S04]  /*d360*/  LDL.LU R195, [R1+0x644] ;  /* 0x0006440001c37983 */ /* 0x000ee80000300800 */
[----:B------:R1:W-:Y:S04]  /*d370*/  STL.64 [R1+0x318], R124 ;  /* 0x0003187c01007387 */ /* 0x0003e80000100a00 */
[----:B------:R-:W3:Y:S01]  /*d380*/  LDL.LU R141, [R1+0x640] ;  /* 0x00064000018d7983 */ /* 0x000ee20000300800 */
[----:B------:R-:W1:Y:S01]  /*d390*/  S2R R252, SR_TID.X ;  /* 0x0000000000fc7919 */ /* 0x000e620000002100 */
[----:B----4-:R-:W-:-:S02]  /*d3a0*/  IMAD.WIDE R138, R151, 0x4, R138 ;  /* 0x00000004978a7825 */ /* 0x010fc400078e028a */
[----:B------:R4:W-:Y:S04]  /*d3b0*/  LDGSTS.E [R247+0x3e008], desc[UR6][R124.64], P0 ;  /* 0x3e0080007cf77fae */ /* 0x0009e80008121846 */
[----:B------:R-:W-:Y:S01]  /*d3c0*/  LDGSTS.E [R248+0x38000], desc[UR6][R138.64], P4 ;  /* 0x380000008af87fae */ /* 0x000fe2000a121846 */
[----:B-1----:R-:W-:-:S04]  /*d3d0*/  SHF.R.U32.HI R252, RZ, 0x6, R252 ;  /* 0x00000006fffc7819 */ /* 0x002fc800000116fc */
[----:B------:R-:W-:-:S04]  /*d3e0*/  SGXT.U32 R252, R252, 0x1 ;  /* 0x00000001fcfc781a */ /* 0x000fc80000000000 */
[----:B------:R-:W-:Y:S02]  /*d3f0*/  LOP3.LUT R252, R252, 0x14, RZ, 0xfc, !PT ;  /* 0x00000014fcfc7812 */ /* 0x000fe400078efcff */
[----:B------:R-:W-:Y:S01]  /*d400*/  ISETP.NE.U32.AND P0, PT, R121, RZ, PT ;  /* 0x000000ff7900720c */ /* 0x000fe20003f05070 */
[----:B------:R-:W-:Y:S01]  /*d410*/  IMAD.WIDE R200, R151, 0x4, R142 ;  /* 0x0000000497c87825 */ /* 0x000fe200078e028e */
[----:B------:R-:W-:-:S03]  /*d420*/  ISETP.NE.U32.AND P4, PT, R120, RZ, PT ;  /* 0x000000ff7800720c */ /* 0x000fc60003f85070 */
[----:B------:R-:W-:Y:S01]  /*d430*/  IMAD.WIDE R206, R151, 0x4, R144 ;  /* 0x0000000497ce7825 */ /* 0x000fe200078e0290 */
[----:B------:R-:W-:Y:S02]  /*d440*/  SEL R120, R191, RZ, P6 ;  /* 0x000000ffbf787207 */ /* 0x000fe40003000000 */
[----:B------:R-:W-:Y:S01]  /*d450*/  SEL R121, R0, RZ, P6 ;  /* 0x000000ff00797207 */ /* 0x000fe20003000000 */
[C---:B------:R-:W-:Y:S01]  /*d460*/  IMAD.WIDE R128, R151.reuse, 0x4, R148 ;  /* 0x0000000497807825 */ /* 0x040fe200078e0294 */
[----:B------:R-:W3:Y:S03]  /*d470*/  LDL.LU R191, [R1+0x63c] ;  /* 0x00063c0001bf7983 */ /* 0x000ee60000300800 */
[C---:B----4-:R-:W-:Y:S01]  /*d480*/  IMAD.WIDE R124, R151.reuse, 0x4, R146 ;  /* 0x00000004977c7825 */ /* 0x050fe200078e0292 */
[----:B------:R-:W5:Y:S04]  /*d490*/  LDL.LU R0, [R1+0x638] ;  /* 0x0006380001007983 */ /* 0x000f680000300800 */
[----:B------:R-:W-:Y:S04]  /*d4a0*/  STL.64 [R1+0x300], R128 ;  /* 0x0003008001007387 */ /* 0x000fe80000100a00 */
[----:B------:R1:W-:Y:S01]  /*d4b0*/  STL.64 [R1+0x308], R124 ;  /* 0x0003087c01007387 */ /* 0x0003e20000100a00 */
[----:B--2---:R-:W-:-:S05]  /*d4c0*/  IMAD.WIDE R196, R151, 0x4, R196 ;  /* 0x0000000497c47825 */ /* 0x004fca00078e02c4 */
[----:B------:R-:W-:Y:S01]  /*d4d0*/  LDGSTS.E [R248+0x38008], desc[UR6][R196.64], P2 ;  /* 0x38008000c4f87fae */ /* 0x000fe20009121846 */
[----:B------:R-:W-:Y:S02]  /*d4e0*/  ISETP.GE.AND P2, PT, R252, UR4, PT ;  /* 0x00000004fc007c0c */ /* 0x000fe4000bf46270 */
[----:B------:R-:W2:Y:S01]  /*d4f0*/  S2R R252, SR_TID.X ;  /* 0x0000000000fc7919 */ /* 0x000ea20000002100 */
[----:B---3--:R-:W-:-:S05]  /*d500*/  IMAD.WIDE R194, R151, 0x4, R194 ;  /* 0x0000000497c27825 */ /* 0x008fca00078e02c2 */
[----:B------:R-:W-:Y:S01]  /*d510*/  LDGSTS.E [R248+0x3a000], desc[UR6][R194.64], P5 ;  /* 0x3a000000c2f87fae */ /* 0x000fe2000a921846 */
[----:B------:R-:W-:-:S05]  /*d520*/  IMAD.WIDE R140, R151, 0x4, R140 ;  /* 0x00000004978c7825 */ /* 0x000fca00078e028c */
[----:B------:R-:W-:Y:S01]  /*d530*/  LDGSTS.E [R248+0x3a008], desc[UR6][R140.64], P3 ;  /* 0x3a0080008cf87fae */ /* 0x000fe20009921846 */
[--C-:B--2---:R-:W-:Y:S02]  /*d540*/  SHF.R.U32.HI R251, RZ, 0x6, R252.reuse ;  /* 0x00000006fffb7819 */ /* 0x104fe400000116fc */
[----:B------:R-:W-:Y:S01]  /*d550*/  SHF.R.U32.HI R252, RZ, 0x6, R252 ;  /* 0x00000006fffc7819 */ /* 0x000fe200000116fc */
[----:B------:R-:W-:Y:S03]  /*d560*/  LDGSTS.E [R248+0x3c000], desc[UR6][R200.64], P0 ;  /* 0x3c000000c8f87fae */ /* 0x000fe60008121846 */
[----:B------:R-:W-:Y:S01]  /*d570*/  SGXT.U32 R252, R252, 0x1 ;  /* 0x00000001fcfc781a */ /* 0x000fe20000000000 */
[----:B------:R-:W-:Y:S03]  /*d580*/  LDGSTS.E [R248+0x3c008], desc[UR6][R206.64], P4 ;  /* 0x3c008000cef87fae */ /* 0x000fe6000a121846 */
[----:B------:R-:W-:-:S04]  /*d590*/  LOP3.LUT R252, R252, 0x34, RZ, 0xfc, !PT ;  /* 0x00000034fcfc7812 */ /* 0x000fc800078efcff */
[----:B------:R-:W-:Y:S02]  /*d5a0*/  ISETP.GE.AND P0, PT, R252, UR4, PT ;  /* 0x00000004fc007c0c */ /* 0x000fe4000bf06270 */
[----:B------:R-:W2:Y:S01]  /*d5b0*/  S2R R252, SR_TID.X ;  /* 0x0000000000fc7919 */ /* 0x000ea20000002100 */
[----:B------:R-:W-:-:S04]  /*d5c0*/  SGXT.U32 R251, R251, 0x1 ;  /* 0x00000001fbfb781a */ /* 0x000fc80000000000 */
[----:B------:R-:W-:-:S04]  /*d5d0*/  LOP3.LUT R251, R251, 0x16, RZ, 0xfc, !PT ;  /* 0x00000016fbfb7812 */ /* 0x000fc800078efcff */
[----:B------:R-:W-:Y:S02]  /*d5e0*/  ISETP.GE.AND P3, PT, R251, UR4, PT ;  /* 0x00000004fb007c0c */ /* 0x000fe4000bf66270 */
[----:B--2---:R-:W-:-:S04]  /*d5f0*/  SHF.R.U32.HI R251, RZ, 0x6, R252 ;  /* 0x00000006fffb7819 */ /* 0x004fc800000116fc */
[----:B------:R-:W-:-:S04]  /*d600*/  SGXT.U32 R251, R251, 0x1 ;  /* 0x00000001fbfb781a */ /* 0x000fc80000000000 */
[----:B------:R-:W-:-:S04]  /*d610*/  LOP3.LUT R251, R251, 0x36, RZ, 0xfc, !PT ;  /* 0x00000036fbfb7812 */ /* 0x000fc800078efcff */
[----:B------:R-:W-:Y:S02]  /*d620*/  ISETP.GE.AND P4, PT, R251, UR4, PT ;  /* 0x00000004fb007c0c */ /* 0x000fe4000bf86270 */
[----:B------:R-:W2:Y:S01]  /*d630*/  S2R R251, SR_TID.X ;  /* 0x0000000000fb7919 */ /* 0x000ea20000002100 */
[----:B------:R-:W-:Y:S02]  /*d640*/  ISETP.NE.U32.AND P5, PT, R120, RZ, PT ;  /* 0x000000ff7800720c */ /* 0x000fe40003fa5070 */
[----:B------:R-:W-:-:S04]  /*d650*/  SHF.R.U32.HI R252, RZ, 0x6, R252 ;  /* 0x00000006fffc7819 */ /* 0x000fc800000116fc */
[----:B------:R-:W-:Y:S02]  /*d660*/  SGXT.U32 R252, R252, 0x1 ;  /* 0x00000001fcfc781a */ /* 0x000fe40000000000 */
[----:B------:R-:W-:Y:S02]  /*d670*/  SEL R120, RZ, 0x4, P2 ;  /* 0x00000004ff787807 */ /* 0x000fe40001000000 */
[----:B------:R-:W-:Y:S02]  /*d680*/  LOP3.LUT R252, R252, 0x54, RZ, 0xfc, !PT ;  /* 0x00000054fcfc7812 */ /* 0x000fe400078efcff */
[----:B------:R-:W-:Y:S01]  /*d690*/  ISETP.NE.U32.AND P2, PT, R121, RZ, PT ;  /* 0x000000ff7900720c */ /* 0x000fe20003f45070 */
[----:B------:R-:W-:Y:S01]  /*d6a0*/  LDGSTS.E [R248+0x3e000], desc[UR6][R128.64], P5 ;  /* 0x3e00000080f87fae */ /* 0x000fe2000a921846 */
[----:B------:R-:W-:-:S11]  /*d6b0*/  ISETP.GE.AND P5, PT, R252, UR4, PT ;  /* 0x00000004fc007c0c */ /* 0x000fd6000bfa6270 */
[----:B------:R1:W-:Y:S01]  /*d6c0*/  LDGSTS.E [R248+0x3e008], desc[UR6][R124.64], P2 ;  /* 0x3e0080007cf87fae */ /* 0x0003e20009121846 */
[----:B--2---:R-:W-:-:S04]  /*d6d0*/  SHF.R.U32.HI R252, RZ, 0x6, R251 ;  /* 0x00000006fffc7819 */ /* 0x004fc800000116fb */
[----:B------:R-:W-:-:S04]  /*d6e0*/  SGXT.U32 R252, R252, 0x1 ;  /* 0x00000001fcfc781a */ /* 0x000fc80000000000 */
[----:B------:R-:W-:Y:S02]  /*d6f0*/  LOP3.LUT R252, R252, 0x74, RZ, 0xfc, !PT ;  /* 0x00000074fcfc7812 */ /* 0x000fe400078efcff */
[----:B-1----:R-:W-:Y:S02]  /*d700*/  SEL R124, RZ, 0x4, P5 ;  /* 0x00000004ff7c7807 */ /* 0x002fe40002800000 */
[----:B------:R-:W-:Y:S02]  /*d710*/  ISETP.GE.AND P5, PT, R252, UR4, PT ;  /* 0x00000004fc007c0c */ /* 0x000fe4000bfa6270 */
[----:B------:R-:W1:Y:S02]  /*d720*/  S2R R252, SR_TID.X ;  /* 0x0000000000fc7919 */ /* 0x000e640000002100 */
[----:B------:R-:W-:Y:S02]  /*d730*/  SEL R128, RZ, 0x4, P5 ;  /* 0x00000004ff807807 */ /* 0x000fe40002800000 */
[----:B-1----:R-:W-:-:S04]  /*d740*/  SHF.R.U32.HI R252, RZ, 0x6, R252 ;  /* 0x00000006fffc7819 */ /* 0x002fc800000116fc */
[----:B------:R-:W-:-:S04]  /*d750*/  SGXT.U32 R252, R252, 0x1 ;  /* 0x00000001fcfc781a */ /* 0x000fc80000000000 */
[----:B------:R-:W-:-:S04]  /*d760*/  LOP3.LUT R252, R252, 0x76, RZ, 0xfc, !PT ;  /* 0x00000076fcfc7812 */ /* 0x000fc800078efcff */
[----:B------:R-:W-:Y:S02]  /*d770*/  ISETP.GE.AND P5, PT, R252, UR4, PT ;  /* 0x00000004fc007c0c */ /* 0x000fe4000bfa6270 */
[----:B------:R-:W1:Y:S01]  /*d780*/  S2R R252, SR_TID.X ;  /* 0x0000000000fc7919 */ /* 0x000e620000002100 */
[----:B------:R-:W-:Y:S02]  /*d790*/  SEL R120, R120, RZ, P6 ;  /* 0x000000ff78787207 */ /* 0x000fe40003000000 */
[----:B------:R-:W-:Y:S02]  /*d7a0*/  SEL R121, RZ, 0x4, P3 ;  /* 0x00000004ff797807 */ /* 0x000fe40001800000 */
[----:B------:R-:W-:Y:S02]  /*d7b0*/  SHF.R.U32.HI R251, RZ, 0x6, R251 ;  /* 0x00000006fffb7819 */ /* 0x000fe400000116fb */
[----:B------:R-:W-:Y:S02]  /*d7c0*/  ISETP.NE.U32.AND P3, PT, R120, RZ, PT ;  /* 0x000000ff7800720c */ /* 0x000fe40003f65070 */
[----:B------:R-:W-:-:S02]  /*d7d0*/  SEL R120, RZ, 0x4, P0 ;  /* 0x00000004ff787807 */ /* 0x000fc40000000000 */
[----:B------:R-:W-:Y:S02]  /*d7e0*/  SGXT.U32 R251, R251, 0x1 ;  /* 0x00000001fbfb781a */ /* 0x000fe40000000000 */
[----:B------:R-:W-:Y:S02]  /*d7f0*/  SEL R120, R120, RZ, P6 ;  /* 0x000000ff78787207 */ /* 0x000fe40003000000 */
[----:B------:R-:W-:Y:S02]  /*d800*/  SEL R121, R121, RZ, P6 ;  /* 0x000000ff79797207 */ /* 0x000fe40003000000 */
[----:B------:R-:W-:Y:S02]  /*d810*/  LOP3.LUT R251, R251, 0x56, RZ, 0xfc, !PT ;  /* 0x00000056fbfb7812 */ /* 0x000fe400078efcff */
[----:B------:R-:W-:Y:S02]  /*d820*/  ISETP.NE.U32.AND P2, PT, R120, RZ, PT ;  /* 0x000000ff7800720c */ /* 0x000fe40003f45070 */
[----:B------:R-:W-:-:S02]  /*d830*/  ISETP.NE.U32.AND P0, PT, R121, RZ, PT ;  /* 0x000000ff7900720c */ /* 0x000fc40003f05070 */
[----:B------:R-:W-:Y:S01]  /*d840*/  SEL R120, RZ, 0x4, P4 ;  /* 0x00000004ff787807 */ /* 0x000fe20002000000 */
[----:B------:R-:W-:Y:S01]  /*d850*/  IMAD.WIDE R154, R151, 0x4, R154 ;  /* 0x00000004979a7825 */ /* 0x000fe200078e029a */
[----:B------:R-:W-:Y:S02]  /*d860*/  ISETP.GE.AND P4, PT, R251, UR4, PT ;  /* 0x00000004fb007c0c */ /* 0x000fe4000bf86270 */
[----:B------:R-:W-:Y:S02]  /*d870*/  SEL R125, R120, RZ, P6 ;  /* 0x000000ff787d7207 */ /* 0x000fe40003000000 */
[----:B------:R-:W-:Y:S01]  /*d880*/  SEL R124, R124, RZ, P6 ;  /* 0x000000ff7c7c7207 */ /* 0x000fe20003000000 */
[----:B------:R-:W-:Y:S01]  /*d890*/  LDGSTS.E [R249+0x38000], desc[UR6][R154.64], P3 ;  /* 0x380000009af97fae */ /* 0x000fe20009921846 */
[----:B-1----:R-:W-:Y:S01]  /*d8a0*/  SHF.R.U32.HI R251, RZ, 0x6, R252 ;  /* 0x00000006fffb7819 */ /* 0x002fe200000116fc */
[----:B------:R-:W-:Y:S01]  /*d8b0*/  IMAD.WIDE R120, R151, 0x4, R152 ;  /* 0x0000000497787825 */ /* 0x000fe200078e0298 */
[----:B------:R-:W-:-:S02]  /*d8c0*/  SEL R129, RZ, 0x4, P4 ;  /* 0x00000004ff817807 */ /* 0x000fc40002000000 */
[----:B------:R-:W-:Y:S02]  /*d8d0*/  SGXT.U32 R251, R251, 0x1 ;  /* 0x00000001fbfb781a */ /* 0x000fe40000000000 */
[----:B------:R-:W-:Y:S01]  /*d8e0*/  ISETP.NE.U32.AND P3, PT, R125, RZ, PT ;  /* 0x000000ff7d00720c */ /* 0x000fe20003f65070 */
[----:B------:R-:W-:Y:S01]  /*d8f0*/  LDGSTS.E [R249+0x38008], desc[UR6][R120.64], P0 ;  /* 0x3800800078f97fae */ /* 0x000fe20008121846 */
[----:B------:R-:W-:Y:S01]  /*d900*/  ISETP.NE.U32.AND P4, PT, R124, RZ, PT ;  /* 0x000000ff7c00720c */ /* 0x000fe20003f85070 */
[----:B------:R-:W-:Y:S01]  /*d910*/  IMAD.WIDE R124, R151, 0x4, R158 ;  /* 0x00000004977c7825 */ /* 0x000fe200078e029e */
[----:B------:R-:W-:-:S04]  /*d920*/  LOP3.LUT R251, R251, 0x18, RZ, 0xfc, !PT ;  /* 0x00000018fbfb7812 */ /* 0x000fc800078efcff */
[----:B------:R-:W-:Y:S01]  /*d930*/  LDGSTS.E [R249+0x3a000], desc[UR6][R124.64], P2 ;  /* 0x3a0000007cf97fae */ /* 0x000fe20009121846 */
[----:B------:R-:W-:Y:S02]  /*d940*/  ISETP.GE.AND P2, PT, R251, UR4, PT ;  /* 0x00000004fb007c0c */ /* 0x000fe4000bf46270 */
[----:B------:R-:W1:Y:S01]  /*d950*/  S2R R251, SR_TID.X ;  /* 0x0000000000fb7919 */ /* 0x000e620000002100 */
[----:B------:R-:W-:Y:S01]  /*d960*/  SHF.R.U32.HI R252, RZ, 0x6, R252 ;  /* 0x00000006fffc7819 */ /* 0x000fe200000116fc */
[----:B------:R-:W-:-:S03]  /*d970*/  IMAD.WIDE R162, R151, 0x4, R162 ;  /* 0x0000000497a27825 */ /* 0x000fc600078e02a2 */
[----:B------:R-:W-:Y:S02]  /*d980*/  SGXT.U32 R252, R252, 0x1 ;  /* 0x00000001fcfc781a */ /* 0x000fe40000000000 */
[----:B------:R-:W-:Y:S01]  /*d990*/  SEL R129, R129, RZ, P6 ;  /* 0x000000ff81817207 */ /* 0x000fe20003000000 */
[----:B------:R-:W-:Y:S01]  /*d9a0*/  LDGSTS.E [R249+0x3a008], desc[UR6][R162.64], P3 ;  /* 0x3a008000a2f97fae */ /* 0x000fe20009921846 */
[----:B------:R-:W-:-:S04]  /*d9b0*/  LOP3.LUT R252, R252, 0x1a, RZ, 0xfc, !PT ;  /* 0x0000001afcfc7812 */ /* 0x000fc800078efcff */
[----:B------:R-:W-:Y:S02]  /*d9c0*/  ISETP.GE.AND P3, PT, R252, UR4, PT ;  /* 0x00000004fc007c0c */ /* 0x000fe4000bf66270 */
[----:B------:R-:W-:Y:S02]  /*d9d0*/  ISETP.NE.U32.AND P0, PT, R129, RZ, PT ;  /* 0x000000ff8100720c */ /* 0x000fe40003f05070 */
[----:B------:R-:W-:Y:S02]  /*d9e0*/  SEL R128, R128, RZ, P6 ;  /* 0x000000ff80807207 */ /* 0x000fe40003000000 */
[----:B------:R-:W-:Y:S01]  /*d9f0*/  SEL R129, RZ, 0x4, P5 ;  /* 0x00000004ff817807 */ /* 0x000fe20002800000 */
[----:B------:R-:W-:Y:S01]  /*da00*/  IMAD.WIDE R198, R151, 0x4, R160 ;  /* 0x0000000497c67825 */ /* 0x000fe200078e02a0 */
[----:B------:R-:W-:Y:S02]  /*da10*/  ISETP.NE.U32.AND P5, PT, R128, RZ, PT ;  /* 0x000000ff8000720c */ /* 0x000fe40003fa5070 */
[----:B------:R-:W-:-:S02]  /*da20*/  SEL R128, R129, RZ, P6 ;  /* 0x000000ff81807207 */ /* 0x000fc40003000000 */
[----:B------:R-:W-:Y:S01]  /*da30*/  LDGSTS.E [R249+0x3c000], desc[UR6][R198.64], P4 ;  /* 0x3c000000c6f97fae */ /* 0x000fe2000a121846 */
[----:B-1----:R-:W-:-:S04]  /*da40*/  SHF.R.U32.HI R252, RZ, 0x6, R251 ;  /* 0x00000006fffc7819 */ /* 0x002fc800000116fb */
[----:B------:R-:W-:-:S04]  /*da50*/  SGXT.U32 R252, R252, 0x1 ;  /* 0x00000001fcfc781a */ /* 0x000fc80000000000 */
[----:B------:R-:W-:Y:S02]  /*da60*/  LOP3.LUT R252, R252, 0x3a, RZ, 0xfc, !PT ;  /* 0x0000003afcfc7812 */ /* 0x000fe400078efcff */
[----:B------:R-:W-:Y:S02]  /*da70*/  ISETP.NE.U32.AND P4, PT, R128, RZ, PT ;  /* 0x000000ff8000720c */ /* 0x000fe40003f85070 */
[----:B------:R-:W-:Y:S02]  /*da80*/  SEL R128, RZ, 0x4, P3 ;  /* 0x00000004ff807807 */ /* 0x000fe40001800000 */
[----:B------:R-:W-:Y:S02]  /*da90*/  ISETP.GE.AND P3, PT, R252, UR4, PT ;  /* 0x00000004fc007c0c */ /* 0x000fe4000bf66270 */
[----:B------:R-:W1:Y:S01]  /*daa0*/  S2R R252, SR_TID.X ;  /* 0x0000000000fc7919 */ /* 0x000e620000002100 */
[----:B------:R-:W-:-:S04]  /*dab0*/  IMAD.WIDE R166, R151, 0x4, R166 ;  /* 0x0000000497a67825 */ /* 0x000fc800078e02a6 */
[----:B------:R-:W-:Y:S01]  /*dac0*/  IMAD.WIDE R134, R151, 0x4, R164 ;  /* 0x0000000497867825 */ /* 0x000fe200078e02a4 */
[----:B------:R-:W-:Y:S04]  /*dad0*/  LDGSTS.E [R249+0x3c008], desc[UR6][R166.64], P0 ;  /* 0x3c008000a6f97fae */ /* 0x000fe80008121846 */
[----:B------:R2:W-:Y:S01]  /*dae0*/  LDGSTS.E [R249+0x3e000], desc[UR6][R134.64], P5 ;  /* 0x3e00000086f97fae */ /* 0x0005e2000a921846 */
[----:B-1----:R-:W-:-:S04]  /*daf0*/  SHF.R.U32.HI R252, RZ, 0x6, R252 ;  /* 0x00000006fffc7819 */ /* 0x002fc800000116fc */
[----:B------:R-:W-:-:S04]  /*db00*/  SGXT.U32 R252, R252, 0x1 ;  /* 0x00000001fcfc781a */ /* 0x000fc80000000000 */
[----:B------:R-:W-:-:S04]  /*db10*/  LOP3.LUT R252, R252, 0x58, RZ, 0xfc, !PT ;  /* 0x00000058fcfc7812 */ /* 0x000fc800078efcff */
[----:B------:R-:W-:Y:S02]  /*db20*/  ISETP.GE.AND P5, PT, R252, UR4, PT ;  /* 0x00000004fc007c0c */ /* 0x000fe4000bfa6270 */
[----:B------:R-:W1:Y:S01]  /*db30*/  S2R R252, SR_TID.X ;  /* 0x0000000000fc7919 */ /* 0x000e620000002100 */
[----:B------:R-:W-:-:S04]  /*db40*/  SHF.R.U32.HI R251, RZ, 0x6, R251 ;  /* 0x00000006fffb7819 */ /* 0x000fc800000116fb */
[----:B------:R-:W-:-:S04]  /*db50*/  SGXT.U32 R251, R251, 0x1 ;  /* 0x00000001fbfb781a */ /* 0x000fc80000000000 */
[----:B------:R-:W-:Y:S02]  /*db60*/  LOP3.LUT R251, R251, 0x38, RZ, 0xfc, !PT ;  /* 0x00000038fbfb7812 */ /* 0x000fe400078efcff */
[----:B------:R-:W-:Y:S02]  /*db70*/  SEL R129, RZ, 0x4, P2 ;  /* 0x00000004ff817807 */ /* 0x000fe40001000000 */
[----:B------:R-:W-:Y:S02]  /*db80*/  ISETP.GE.AND P2, PT, R251, UR4, PT ;  /* 0x00000004fb007c0c */ /* 0x000fe4000bf46270 */
[----:B------:R-:W-:Y:S02]  /*db90*/  SEL R129, R129, RZ, P6 ;  /* 0x000000ff81817207 */ /* 0x000fe40003000000 */
[----:B------:R-:W-:Y:S02]  /*dba0*/  SEL R132, RZ, 0x4, P2 ;  /* 0x00000004ff847807 */ /* 0x000fe40001000000 */
[----:B------:R-:W-:-:S02]  /*dbb0*/  SEL R128, R128, RZ, P6 ;  /* 0x000000ff80807207 */ /* 0x000fc40003000000 */
[----:B------:R-:W-:Y:S02]  /*dbc0*/  ISETP.NE.U32.AND P2, PT, R129, RZ, PT ;  /* 0x000000ff8100720c */ /* 0x000fe40003f45070 */
[----:B------:R-:W-:Y:S02]  /*dbd0*/  ISETP.NE.U32.AND P0, PT, R128, RZ, PT ;  /* 0x000000ff8000720c */ /* 0x000fe40003f05070 */
[----:B------:R-:W-:Y:S02]  /*dbe0*/  SEL R129, R132, RZ, P6 ;  /* 0x000000ff84817207 */ /* 0x000fe40003000000 */
[----:B-1----:R-:W-:-:S04]  /*dbf0*/  SHF.R.U32.HI R251, RZ, 0x6, R252 ;  /* 0x00000006fffb7819 */ /* 0x002fc800000116fc */
[----:B------:R-:W-:Y:S02]  /*dc00*/  SGXT.U32 R251, R251, 0x1 ;  /* 0x00000001fbfb781a */ /* 0x000fe40000000000 */
[----:B------:R-:W-:Y:S02]  /*dc10*/  SEL R128, RZ, 0x4, P3 ;  /* 0x00000004ff807807 */ /* 0x000fe40001800000 */
[----:B------:R-:W-:Y:S02]  /*dc20*/  LOP3.LUT R251, R251, 0x5a, RZ, 0xfc, !PT ;  /* 0x0000005afbfb7812 */ /* 0x000fe400078efcff */
[----:B------:R-:W-:Y:S02]  /*dc30*/  ISETP.NE.U32.AND P3, PT, R129, RZ, PT ;  /* 0x000000ff8100720c */ /* 0x000fe40003f65070 */
[----:B------:R-:W-:Y:S02]  /*dc40*/  SEL R129, R128, RZ, P6 ;  /* 0x000000ff80817207 */ /* 0x000fe40003000000 */
[----:B------:R-:W-:-:S02]  /*dc50*/  SEL R128, RZ, 0x4, P5 ;  /* 0x00000004ff807807 */ /* 0x000fc40002800000 */
[----:B------:R-:W-:Y:S02]  /*dc60*/  ISETP.GE.AND P5, PT, R251, UR4, PT ;  /* 0x00000004fb007c0c */ /* 0x000fe4000bfa6270 */
[----:B------:R-:W1:Y:S01]  /*dc70*/  S2R R251, SR_TID.X ;  /* 0x0000000000fb7919 */ /* 0x000e620000002100 */
[----:B------:R-:W-:Y:S01]  /*dc80*/  SHF.R.U32.HI R252, RZ, 0x6, R252 ;  /* 0x00000006fffc7819 */ /* 0x000fe200000116fc */
[----:B------:R-:W-:-:S03]  /*dc90*/  IMAD.WIDE R132, R151, 0x4, R168 ;  /* 0x0000000497847825 */ /* 0x000fc600078e02a8 */
[----:B------:R-:W-:Y:S01]  /*dca0*/  SGXT.U32 R252, R252, 0x1 ;  /* 0x00000001fcfc781a */ /* 0x000fe20000000000 */
[----:B------:R-:W-:Y:S01]  /*dcb0*/  IMAD.WIDE R192, R151, 0x4, R192 ;  /* 0x0000000497c07825 */ /* 0x000fe200078e02c0 */
[----:B------:R3:W-:Y:S02]  /*dcc0*/  LDGSTS.E [R249+0x3e008], desc[UR6][R132.64], P4 ;  /* 0x3e00800084f97fae */ /* 0x0007e4000a121846 */
[----:B------:R-:W-:Y:S02]  /*dcd0*/  LOP3.LUT R252, R252, 0x78, RZ, 0xfc, !PT ;  /* 0x00000078fcfc7812 */ /* 0x000fe400078efcff */
[----:B------:R-:W-:Y:S02]  /*dce0*/  LDGSTS.E [R250+0x38000], desc[UR6][R192.64], P2 ;  /* 0x38000000c0fa7fae */ /* 0x000fe40009121846 */
[----:B------:R-:W-:Y:S02]  /*dcf0*/  ISETP.GE.AND P2, PT, R252, UR4, PT ;  /* 0x00000004fc007c0c */ /* 0x000fe4000bf46270 */
[----:B------:R-:W-:-:S02]  /*dd00*/  SEL R128, R128, RZ, P6 ;  /* 0x000000ff80807207 */ /* 0x000fc40003000000 */
[----:B------:R-:W-:Y:S02]  /*dd10*/  ISETP.NE.U32.AND P4, PT, R129, RZ, PT ;  /* 0x000000ff8100720c */ /* 0x000fe40003f85070 */
[----:B------:R-:W-:Y:S02]  /*dd20*/  SEL R129, RZ, 0x4, P5 ;  /* 0x00000004ff817807 */ /* 0x000fe40002800000 */
[----:B------:R-:W-:Y:S02]  /*dd30*/  ISETP.NE.U32.AND P5, PT, R128, RZ, PT ;  /* 0x000000ff8000720c */ /* 0x000fe40003fa5070 */
[----:B-1----:R-:W-:-:S04]  /*dd40*/  SHF.R.U32.HI R252, RZ, 0x6, R251 ;  /* 0x00000006fffc7819 */ /* 0x002fc800000116fb */
[----:B------:R-:W-:-:S04]  /*dd50*/  SGXT.U32 R252, R252, 0x1 ;  /* 0x00000001fcfc781a */ /* 0x000fc80000000000 */
[----:B------:R-:W-:Y:S02]  /*dd60*/  LOP3.LUT R252, R252, 0x7a, RZ, 0xfc, !PT ;  /* 0x0000007afcfc7812 */ /* 0x000fe400078efcff */
[----:B------:R-:W-:Y:S02]  /*dd70*/  SEL R128, RZ, 0x4, P2 ;  /* 0x00000004ff807807 */ /* 0x000fe40001000000 */
[----:B------:R-:W-:Y:S02]  /*dd80*/  ISETP.GE.AND P2, PT, R252, UR4, PT ;  /* 0x00000004fc007c0c */ /* 0x000fe4000bf46270 */
[----:B------:R-:W1:Y:S01]  /*dd90*/  S2R R252, SR_TID.X ;  /* 0x0000000000fc7919 */ /* 0x000e620000002100 */
[----:B------:R-:W-:Y:S01]  /*dda0*/  IMAD.WIDE R172, R151, 0x4, R172 ;  /* 0x0000000497ac7825 */ /* 0x000fe200078e02ac */
[----:B------:R-:W-:-:S03]  /*ddb0*/  LEA.HI R251, R251, 0x1e, RZ, 0x1a ;  /* 0x0000001efbfb7811 */ /* 0x000fc600078fd0ff */
[----:B------:R-:W-:Y:S01]  /*ddc0*/  IMAD.WIDE R174, R151, 0x4, R174 ;  /* 0x0000000497ae7825 */ /* 0x000fe200078e02ae */
[----:B------:R-:W-:Y:S01]  /*ddd0*/  SEL R129, R129, RZ, P6 ;  /* 0x000000ff81817207 */ /* 0x000fe20003000000 */
[----:B------:R-:W-:Y:S01]  /*dde0*/  LDGSTS.E [R250+0x38008], desc[UR6][R172.64], P0 ;  /* 0x38008000acfa7fae */ /* 0x000fe20008121846 */
[----:B------:R-:W-:Y:S02]  /*ddf0*/  SEL R128, R128, RZ, P6 ;  /* 0x000000ff80807207 */ /* 0x000fe40003000000 */
[----:B------:R-:W-:Y:S01]  /*de00*/  ISETP.GE.AND P0, PT, R251, UR4, PT ;  /* 0x00000004fb007c0c */ /* 0x000fe2000bf06270 */
[----:B------:R-:W-:Y:S01]  /*de10*/  LDGSTS.E [R250+0x3a000], desc[UR6][R174.64], P3 ;  /* 0x3a000000aefa7fae */ /* 0x000fe20009921846 */
[----:B------:R-:W-:Y:S02]  /*de20*/  ISETP.NE.U32.AND P3, PT, R129, RZ, PT ;  /* 0x000000ff8100720c */ /* 0x000fe40003f65070 */
[----:B------:R-:W-:Y:S02]  /*de30*/  SEL R129, RZ, 0x4, P2 ;  /* 0x00000004ff817807 */ /* 0x000fe40001000000 */
[----:B------:R-:W-:-:S02]  /*de40*/  ISETP.NE.U32.AND P2, PT, R128, RZ, PT ;  /* 0x000000ff8000720c */ /* 0x000fc40003f45070 */
[----:B------:R-:W-:Y:S02]  /*de50*/  SEL R128, RZ, 0x4, P0 ;  /* 0x00000004ff807807 */ /* 0x000fe40000000000 */
[----:B-1----:R-:W-:-:S04]  /*de60*/  LEA.HI R252, R252, 0x3e, RZ, 0x1a ;  /* 0x0000003efcfc7811 */ /* 0x002fc800078fd0ff */
[----:B------:R-:W-:Y:S02]  /*de70*/  ISETP.GE.AND P0, PT, R252, UR4, PT ;  /* 0x00000004fc007c0c */ /* 0x000fe4000bf06270 */
[----:B------:R-:W1:Y:S01]  /*de80*/  S2R R252, SR_TID.X ;  /* 0x0000000000fc7919 */ /* 0x000e620000002100 */
[----:B------:R-:W-:-:S04]  /*de90*/  IMAD.WIDE R176, R151, 0x4, R176 ;  /* 0x0000000497b07825 */ /* 0x000fc800078e02b0 */
[----:B------:R-:W-:Y:S01]  /*dea0*/  IMAD.WIDE R168, R151, 0x4, R178 ;  /* 0x0000000497a87825 */ /* 0x000fe200078e02b2 */
[----:B------:R-:W-:Y:S04]  /*deb0*/  LDGSTS.E [R250+0x3a008], desc[UR6][R176.64], P4 ;  /* 0x3a008000b0fa7fae */ /* 0x000fe8000a121846 */
[----:B------:R-:W-:Y:S01]  /*dec0*/  LDGSTS.E [R250+0x3c000], desc[UR6][R168.64], P5 ;  /* 0x3c000000a8fa7fae */ /* 0x000fe2000a921846 */
[----:B-1----:R-:W-:-:S04]  /*ded0*/  SHF.R.U32.HI R252, RZ, 0x6, R252 ;  /* 0x00000006fffc7819 */ /* 0x002fc800000116fc */
[----:B------:R-:W-:-:S04]  /*dee0*/  SGXT.U32 R252, R252, 0x1 ;  /* 0x00000001fcfc781a */ /* 0x000fc80000000000 */
[----:B------:R-:W-:-:S04]  /*def0*/  LOP3.LUT R252, R252, 0x1c, RZ, 0xfc, !PT ;  /* 0x0000001cfcfc7812 */ /* 0x000fc800078efcff */
[----:B------:R-:W-:Y:S02]  /*df00*/  ISETP.GE.AND P5, PT, R252, UR4, PT ;  /* 0x00000004fc007c0c */ /* 0x000fe4000bfa6270 */
[----:B------:R-:W1:Y:S01]  /*df10*/  S2R R252, SR_TID.X ;  /* 0x0000000000fc7919 */ /* 0x000e620000002100 */
[----:B------:R2:W-:Y:S01]  /*df20*/  STL.64 [R1+0x2f0], R134 ;  /* 0x0002f08601007387 */ /* 0x0005e20000100a00 */
[----:B------:R-:W-:-:S03]  /*df30*/  SEL R129, R129, RZ, P6 ;  /* 0x000000ff81817207 */ /* 0x000fc60003000000 */
[----:B------:R3:W-:Y:S01]  /*df40*/  STL.64 [R1+0x2f8], R132 ;  /* 0x0002f88401007387 */ /* 0x0007e20000100a00 */
[----:B------:R-:W-:Y:S01]  /*df50*/  ISETP.NE.U32.AND P4, PT, R129, RZ, PT ;  /* 0x000000ff8100720c */ /* 0x000fe20003f85070 */
[----:B--2---:R-:W-:-:S04]  /*df60*/  IMAD.WIDE R134, R151, 0x4, R182 ;  /* 0x0000000497867825 */ /* 0x004fc800078e02b6 */
[----:B---3--:R-:W-:Y:S01]  /*df70*/  IMAD.WIDE R132, R151, 0x4, R180 ;  /* 0x0000000497847825 */ /* 0x008fe200078e02b4 */
[----:B------:R-:W-:Y:S01]  /*df80*/  STL.64 [R1+0x2d0], R134 ;  /* 0x0002d08601007387 */ /* 0x000fe20000100a00 */
[----:B------:R-:W-:-:S03]  /*df90*/  SEL R129, RZ, 0x4, P0 ;  /* 0x00000004ff817807 */ /* 0x000fc60000000000 */
[----:B------:R2:W-:Y:S01]  /*dfa0*/  STL.64 [R1+0x2e0], R132 ;  /* 0x0002e08401007387 */ /* 0x0005e20000100a00 */
[----:B------:R-:W-:-:S03]  /*dfb0*/  IMAD.WIDE R170, R151, 0x4, R170 ;  /* 0x0000000497aa7825 */ /* 0x000fc600078e02aa */
[----:B------:R-:W3:Y:S04]  /*dfc0*/  LDL.LU.64 R216, [R1+0x270] ;  /* 0x0002700001d87983 */ /* 0x000ee80000300a00 */
[----:B------:R-:W4:Y:S01]  /*dfd0*/  LDL.LU.64 R218, [R1+0x230] ;  /* 0x0002300001da7983 */ /* 0x000f220000300a00 */
[----:B------:R-:W-:-:S03]  /*dfe0*/  SEL R129, R129, RZ, P6 ;  /* 0x000000ff81817207 */ /* 0x000fc60003000000 */
[----:B------:R-:W2:Y:S01]  /*dff0*/  LDL.LU.64 R220, [R1+0x1f0] ;  /* 0x0001f00001dc7983 */ /* 0x000ea20000300a00 */
[----:B-1----:R-:W-:-:S03]  /*e000*/  LEA.HI R241, R252, 0x5e, RZ, 0x1a ;  /* 0x0000005efcf17811 */ /* 0x002fc600078fd0ff */
[----:B------:R-:W2:Y:S04]  /*e010*/  LDL.LU.64 R222, [R1+0x1b0] ;  /* 0x0001b00001de7983 */ /* 0x000ea80000300a00 */
[----:B------:R-:W2:Y:S04]  /*e020*/  LDL.LU.64 R226, [R1+0x170] ;  /* 0x0001700001e27983 */ /* 0x000ea80000300a00 */
[----:B------:R-:W2:Y:S04]  /*e030*/  LDL.LU.64 R232, [R1+0x130] ;  /* 0x0001300001e87983 */ /* 0x000ea80000300a00 */
[----:B------:R-:W2:Y:S04]  /*e040*/  LDL.LU.64 R234, [R1+0xf0] ;  /* 0x0000f00001ea7983 */ /* 0x000ea80000300a00 */
[----:B------:R-:W-:Y:S01]  /*e050*/  LDGSTS.E [R250+0x3c008], desc[UR6][R170.64], P3 ;  /* 0x3c008000aafa7fae */ /* 0x000fe20009921846 */
[----:B------:R-:W-:-:S03]  /*e060*/  ISETP.NE.U32.AND P3, PT, R129, RZ, PT ;  /* 0x000000ff8100720c */ /* 0x000fc60003f65070 */
[----:B------:R-:W2:Y:S01]  /*e070*/  LDL.LU.64 R236, [R1+0xb0] ;  /* 0x0000b00001ec7983 */ /* 0x000ea20000300a00 */
[----:B------:R-:W-:Y:S02]  /*e080*/  SEL R129, RZ, 0x4, P5 ;  /* 0x00000004ff817807 */ /* 0x000fe40002800000 */
[----:B------:R-:W-:Y:S01]  /*e090*/  ISETP.GE.AND P5, PT, R241, UR4, PT ;  /* 0x00000004f1007c0c */ /* 0x000fe2000bfa6270 */
[----:B------:R-:W2:Y:S04]  /*e0a0*/  LDL.LU.64 R238, [R1+0x70] ;  /* 0x0000700001ee7983 */ /* 0x000ea80000300a00 */
[----:B------:R-:W2:Y:S01]  /*e0b0*/  LDL.LU.64 R240, [R1+0x30] ;  /* 0x0000300001f07983 */ /* 0x000ea20000300a00 */
[----:B------:R-:W-:Y:S02]  /*e0c0*/  IMAD.SHL.U32 R153, R191, 0x80, RZ ;  /* 0x00000080bf997824 */ /* 0x000fe400078e00ff */
[----:B------:R-:W-:-:S04]  /*e0d0*/  IMAD.WIDE R116, R151, 0x4, R116 ;  /* 0x0000000497747825 */ /* 0x000fc800078e0274 */
[----:B------:R-:W-:Y:S01]  /*e0e0*/  IMAD.WIDE R118, R151, 0x4, R118 ;  /* 0x0000000497767825 */ /* 0x000fe200078e0276 */
[----:B------:R1:W-:Y:S04]  /*e0f0*/  STL.64 [R1+0x2b0], R116 ;  /* 0x0002b07401007387 */ /* 0x0003e80000100a00 */
[----:B------:R1:W-:Y:S01]  /*e100*/  STL.64 [R1+0x2b8], R118 ;  /* 0x0002b87601007387 */ /* 0x0003e20000100a00 */
[----:B------:R-:W-:-:S03]  /*e110*/  SHF.R.U32.HI R251, RZ, 0x6, R252 ;  /* 0x00000006fffb7819 */ /* 0x000fc600000116fc */
[----:B------:R-:W-:Y:S01]  /*e120*/  LDGSTS.E [R250+0x3e000], desc[UR6][R134.64], P2 ;  /* 0x3e00000086fa7fae */ /* 0x000fe20009121846 */
[----:B---3--:R-:W-:-:S04]  /*e130*/  IMAD.WIDE R244, R153, 0x4, R216 ;  /* 0x0000000499f47825 */ /* 0x008fc800078e02d8 */
[C---:B----4-:R-:W-:Y:S01]  /*e140*/  IMAD.WIDE R182, R153.reuse, 0x4, R218 ;  /* 0x0000000499b67825 */ /* 0x050fe200078e02da */
[----:B------:R-:W-:Y:S03]  /*e150*/  STL.64 [R1+0x270], R244 ;  /* 0x000270f401007387 */ /* 0x000fe60000100a00 */
[C---:B--2---:R-:W-:Y:S01]  /*e160*/  IMAD.WIDE R164, R153.reuse, 0x4, R220 ;  /* 0x0000000499a47825 */ /* 0x044fe200078e02dc */
[----:B------:R-:W-:Y:S03]  /*e170*/  STL.64 [R1+0x230], R182 ;  /* 0x000230b601007387 */ /* 0x000fe60000100a00 */
[C---:B------:R-:W-:Y:S01]  /*e180*/  IMAD.WIDE R160, R153.reuse, 0x4, R222 ;  /* 0x0000000499a07825 */ /* 0x040fe200078e02de */
[----:B------:R-:W-:Y:S03]  /*e190*/  STL.64 [R1+0x1f0], R164 ;  /* 0x0001f0a401007387 */ /* 0x000fe60000100a00 */
[C---:B------:R-:W-:Y:S01]  /*e1a0*/  IMAD.WIDE R158, R153.reuse, 0x4, R226 ;  /* 0x00000004999e7825 */ /* 0x040fe200078e02e2 */
[----:B------:R-:W-:Y:S03]  /*e1b0*/  STL.64 [R1+0x1b0], R160 ;  /* 0x0001b0a001007387 */ /* 0x000fe60000100a00 */
[C---:B------:R-:W-:Y:S01]  /*e1c0*/  IMAD.WIDE R148, R153.reuse, 0x4, R232 ;  /* 0x0000000499947825 */ /* 0x040fe200078e02e8 */
[----:B------:R2:W-:Y:S03]  /*e1d0*/  STL.64 [R1+0x360], R158 ;  /* 0x0003609e01007387 */ /* 0x0005e60000100a00 */
[C---:B------:R-:W-:Y:S01]  /*e1e0*/  IMAD.WIDE R146, R153.reuse, 0x4, R234 ;  /* 0x0000000499927825 */ /* 0x040fe200078e02ea */
[----:B------:R3:W-:Y:S04]  /*e1f0*/  STL.64 [R1+0x370], R148 ;  /* 0x0003709401007387 */ /* 0x0007e80000100a00 */
[----:B------:R4:W-:Y:S01]  /*e200*/  STL.64 [R1+0x388], R146 ;  /* 0x0003889201007387 */ /* 0x0009e20000100a00 */
[----:B------:R-:W-:-:S03]  /*e210*/  IMAD.WIDE R144, R153, 0x4, R236 ;  /* 0x0000000499907825 */ /* 0x000fc600078e02ec */
[----:B------:R-:W4:Y:S01]  /*e220*/  LDL.LU.64 R216, [R1+0x268] ;  /* 0x0002680001d87983 */ /* 0x000f220000300a00 */
[----:B------:R-:W-:-:S03]  /*e230*/  IMAD.WIDE R142, R153, 0x4, R238 ;  /* 0x00000004998e7825 */ /* 0x000fc600078e02ee */
[----:B------:R4:W-:Y:S01]  /*e240*/  STL.64 [R1+0x3c0], R144 ;  /* 0x0003c09001007387 */ /* 0x0009e20000100a00 */
[----:B------:R-:W-:-:S03]  /*e250*/  IMAD.WIDE R136, R153, 0x4, R240 ;  /* 0x0000000499887825 */ /* 0x000fc600078e02f0 */
[----:B------:R-:W2:Y:S04]  /*e260*/  LDL.LU.64 R218, [R1+0x228] ;  /* 0x0002280001da7983 */ /* 0x000ea80000300a00 */
[----:B------:R4:W-:Y:S04]  /*e270*/  STL.64 [R1+0x400], R142 ;  /* 0x0004008e01007387 */ /* 0x0009e80000100a00 */
[----:B------:R-:W3:Y:S04]  /*e280*/  LDL.LU.64 R220, [R1+0x1e8] ;  /* 0x0001e80001dc7983 */ /* 0x000ee80000300a00 */
[----:B------:R4:W-:Y:S04]  /*e290*/  STL.64 [R1+0x438], R136 ;  /* 0x0004388801007387 */ /* 0x0009e80000100a00 */
[----:B------:R-:W4:Y:S04]  /*e2a0*/  LDL.LU.64 R222, [R1+0x1a8] ;  /* 0x0001a80001de7983 */ /* 0x000f280000300a00 */
[----:B------:R-:W4:Y:S04]  /*e2b0*/  LDL.LU.64 R226, [R1+0x168] ;  /* 0x0001680001e27983 */ /* 0x000f280000300a00 */
[----:B------:R-:W4:Y:S04]  /*e2c0*/  LDL.LU.64 R232, [R1+0x128] ;  /* 0x0001280001e87983 */ /* 0x000f280000300a00 */
[----:B------:R-:W4:Y:S04]  /*e2d0*/  LDL.LU.64 R234, [R1+0xe8] ;  /* 0x0000e80001ea7983 */ /* 0x000f280000300a00 */
[----:B------:R-:W4:Y:S04]  /*e2e0*/  LDL.LU.64 R236, [R1+0xa8] ;  /* 0x0000a80001ec7983 */ /* 0x000f280000300a00 */
[----:B------:R-:W4:Y:S04]  /*e2f0*/  LDL.LU.64 R238, [R1+0x68] ;  /* 0x0000680001ee7983 */ /* 0x000f280000300a00 */
[----:B------:R-:W4:Y:S01]  /*e300*/  LDL.LU.64 R240, [R1+0x28] ;  /* 0x0000280001f07983 */ /* 0x000f220000300a00 */
[----:B------:R-:W-:-:S03]  /*e310*/  SGXT.U32 R251, R251, 0x1 ;  /* 0x00000001fbfb781a */ /* 0x000fc60000000000 */
[----:B------:R1:W-:Y:S01]  /*e320*/  LDGSTS.E [R250+0x3e008], desc[UR6][R132.64], P4 ;  /* 0x3e00800084fa7fae */ /* 0x0003e2000a121846 */
[----:B------:R-:W-:-:S04]  /*e330*/  LOP3.LUT R251, R251, 0x3c, RZ, 0xfc, !PT ;  /* 0x0000003cfbfb7812 */ /* 0x000fc800078efcff */
[----:B------:R-:W-:Y:S02]  /*e340*/  ISETP.GE.AND P2, PT, R251, UR4, PT ;  /* 0x00000004fb007c0c */ /* 0x000fe4000bf46270 */
[----:B------:R-:W-:-:S04]  /*e350*/  SHF.R.U32.HI R251, RZ, 0x6, R252 ;  /* 0x00000006fffb7819 */ /* 0x000fc800000116fc */
[----:B------:R-:W-:-:S04]  /*e360*/  SGXT.U32 R251, R251, 0x1 ;  /* 0x00000001fbfb781a */ /* 0x000fc80000000000 */
[----:B------:R-:W-:-:S04]  /*e370*/  LOP3.LUT R251, R251, 0x5c, RZ, 0xfc, !PT ;  /* 0x0000005cfbfb7812 */ /* 0x000fc800078efcff */
[----:B------:R-:W-:Y:S02]  /*e380*/  ISETP.GE.AND P4, PT, R251, UR4, PT ;  /* 0x00000004fb007c0c */ /* 0x000fe4000bf86270 */
[----:B------:R-:W-:Y:S02]  /*e390*/  LEA.HI R251, R252, 0x7e, RZ, 0x1a ;  /* 0x0000007efcfb7811 */ /* 0x000fe400078fd0ff */
[----:B------:R-:W-:Y:S02]  /*e3a0*/  SHF.R.U32.HI R252, RZ, 0x6, R252 ;  /* 0x00000006fffc7819 */ /* 0x000fe400000116fc */
[----:B------:R-:W-:Y:S02]  /*e3b0*/  SEL R129, R129, RZ, P6 ;  /* 0x000000ff81817207 */ /* 0x000fe40003000000 */
[----:B------:R-:W-:Y:S02]  /*e3c0*/  SGXT.U32 R252, R252, 0x1 ;  /* 0x00000001fcfc781a */ /* 0x000fe40000000000 */
[----:B------:R-:W-:-:S02]  /*e3d0*/  SEL R128, R128, RZ, P6 ;  /* 0x000000ff80807207 */ /* 0x000fc40003000000 */
[----:B-1----:R-:W-:Y:S02]  /*e3e0*/  SEL R132, RZ, 0x4, P2 ;  /* 0x00000004ff847807 */ /* 0x002fe40001000000 */
[----:B------:R-:W-:Y:S02]  /*e3f0*/  ISETP.NE.U32.AND P2, PT, R129, RZ, PT ;  /* 0x000000ff8100720c */ /* 0x000fe40003f45070 */
[----:B------:R-:W-:Y:S02]  /*e400*/  LOP3.LUT R252, R252, 0x7c, RZ, 0xfc, !PT ;  /* 0x0000007cfcfc7812 */ /* 0x000fe400078efcff */
[----:B------:R-:W-:Y:S02]  /*e410*/  ISETP.NE.U32.AND P0, PT, R128, RZ, PT ;  /* 0x000000ff8000720c */ /* 0x000fe40003f05070 */
[----:B------:R-:W-:Y:S02]  /*e420*/  SEL R133, RZ, 0x4, P4 ;  /* 0x00000004ff857807 */ /* 0x000fe40002000000 */
[----:B------:R-:W-:-:S02]  /*e430*/  SEL R128, RZ, 0x4, P5 ;  /* 0x00000004ff807807 */ /* 0x000fc40002800000 */
[----:B------:R-:W-:Y:S02]  /*e440*/  ISETP.GE.AND P4, PT, R252, UR4, PT ;  /* 0x00000004fc007c0c */ /* 0x000fe4000bf86270 */
[----:B------:R-:W-:Y:S01]  /*e450*/  ISETP.GE.AND P5, PT, R251, UR4, PT ;  /* 0x00000004fb007c0c */ /* 0x000fe2000bfa6270 */
[C---:B------:R-:W-:Y:S01]  /*e460*/  IMAD.WIDE R184, R151.reuse, 0x4, R184 ;  /* 0x0000000497b87825 */ /* 0x040fe200078e02b8 */
[----:B------:R-:W-:Y:S02]  /*e470*/  SEL R129, R132, RZ, P6 ;  /* 0x000000ff84817207 */ /* 0x000fe40003000000 */
[----:B------:R-:W-:Y:S02]  /*e480*/  SEL R128, R128, RZ, P6 ;  /* 0x000000ff80807207 */ /* 0x000fe40003000000 */
[----:B------:R-:W-:Y:S01]  /*e490*/  SEL R135, RZ, 0x4, P4 ;  /* 0x00000004ff877807 */ /* 0x000fe20002000000 */
[----:B------:R-:W-:Y:S01]  /*e4a0*/  IMAD.WIDE R186, R151, 0x4, R186 ;  /* 0x0000000497ba7825 */ /* 0x000fe200078e02ba */
[----:B------:R-:W-:Y:S01]  /*e4b0*/  SEL R134, RZ, 0x4, P5 ;  /* 0x00000004ff867807 */ /* 0x000fe20002800000 */
[----:B------:R-:W-:Y:S01]  /*e4c0*/  LDGSTS.E [R243+0x38000], desc[UR6][R184.64], P2 ;  /* 0x38000000b8f37fae */ /* 0x000fe20009121846 */
[----:B------:R-:W-:-:S02]  /*e4d0*/  SEL R132, R133, RZ, P6 ;  /* 0x000000ff85847207 */ /* 0x000fc40003000000 */
[----:B------:R-:W-:Y:S01]  /*e4e0*/  ISETP.NE.U32.AND P4, PT, R129, RZ, PT ;  /* 0x000000ff8100720c */ /* 0x000fe20003f85070 */
[----:B------:R-:W-:Y:S01]  /*e4f0*/  LDGSTS.E [R243+0x38008], desc[UR6][R186.64], P0 ;  /* 0x38008000baf37fae */ /* 0x000fe20008121846 */
[----:B------:R-:W-:Y:S02]  /*e500*/  ISETP.NE.U32.AND P5, PT, R128, RZ, PT ;  /* 0x000000ff8000720c */ /* 0x000fe40003fa5070 */
[----:B------:R-:W-:Y:S02]  /*e510*/  SEL R129, R135, RZ, P6 ;  /* 0x000000ff87817207 */ /* 0x000fe40003000000 */
[----:B------:R-:W-:Y:S02]  /*e520*/  SEL R128, R134, RZ, P6 ;  /* 0x000000ff86807207 */ /* 0x000fe40003000000 */
[----:B------:R-:W-:Y:S02]  /*e530*/  ISETP.NE.U32.AND P2, PT, R132, RZ, PT ;  /* 0x000000ff8400720c */ /* 0x000fe40003f45070 */
[----:B------:R-:W-:-:S02]  /*e540*/  ISETP.NE.U32.AND P0, PT, R129, RZ, PT ;  /* 0x000000ff8100720c */ /* 0x000fc40003f05070 */
[----:B------:R-:W-:Y:S01]  /*e550*/  ISETP.NE.U32.AND P6, PT, R128, RZ, PT ;  /* 0x000000ff8000720c */ /* 0x000fe20003fc5070 */
[----:B------:R-:W-:-:S04]  /*e560*/  IMAD.WIDE R128, R151, 0x4, R24 ;  /* 0x0000000497807825 */ /* 0x000fc800078e0218 */
[C---:B------:R-:W-:Y:S01]  /*e570*/  IMAD.WIDE R132, R151.reuse, 0x4, R110 ;  /* 0x0000000497847825 */ /* 0x040fe200078e026e */
[----:B------:R-:W-:Y:S03]  /*e580*/  LDGSTS.E [R243+0x3a000], desc[UR6][R128.64], P4 ;  /* 0x3a00000080f37fae */ /* 0x000fe6000a121846 */
[C---:B------:R-:W-:Y:S01]  /*e590*/  IMAD.WIDE R178, R151.reuse, 0x4, R112 ;  /* 0x0000000497b27825 */ /* 0x040fe200078e0270 */
[----:B------:R-:W-:Y:S03]  /*e5a0*/  LDGSTS.E [R243+0x3a008], desc[UR6][R132.64], P3 ;  /* 0x3a00800084f37fae */ /* 0x000fe60009921846 */
[----:B------:R-:W-:Y:S01]  /*e5b0*/  IMAD.WIDE R180, R151, 0x4, R114 ;  /* 0x0000000497b47825 */ /* 0x000fe200078e0272 */
[----:B------:R-:W-:Y:S04]  /*e5c0*/  LDGSTS.E [R243+0x3c000], desc[UR6][R178.64], P2 ;  /* 0x3c000000b2f37fae */ /* 0x000fe80009121846 */
[----:B------:R-:W-:Y:S01]  /*e5d0*/  LDGSTS.E [R243+0x3c008], desc[UR6][R180.64], P5 ;  /* 0x3c008000b4f37fae */ /* 0x000fe2000a921846 */
[----:B------:R-:W-:-:S03]  /*e5e0*/  IMAD.WIDE R134, R153, 0x4, R70 ;  /* 0x0000000499867825 */ /* 0x000fc600078e0246 */
[----:B------:R1:W-:Y:S04]  /*e5f0*/  LDGSTS.E [R243+0x3e000], desc[UR6][R116.64], P0 ;  /* 0x3e00000074f37fae */ /* 0x0003e80008121846 */
[----:B------:R1:W-:Y:S01]  /*e600*/  LDGSTS.E [R243+0x3e008], desc[UR6][R118.64], P6 ;  /* 0x3e00800076f37fae */ /* 0x0003e2000b121846 */
[----:B------:R-:W-:-:S03]  /*e610*/  IMAD.WIDE R114, R153, 0x4, R76 ;  /* 0x0000000499727825 */ /* 0x000fc600078e024c */
[----:B------:R-:W0:Y:S01]  /*e620*/  LDGDEPBAR ;  /* 0x00000000000079af */ /* 0x000e220000000000 */
[----:B------:R-:W-:-:S03]  /*e630*/  IMAD.WIDE R112, R153, 0x4, R78 ;  /* 0x0000000499707825 */ /* 0x000fc600078e024e */
[----:B------:R-:W-:Y:S01]  /*e640*/  LDGSTS.E [R5+0x10000], desc[UR6][R244.64], P1 ;  /* 0x10000000f4057fae */ /* 0x000fe20008921846 */
[----:B-1----:R-:W-:-:S03]  /*e650*/  IMAD.WIDE R116, R153, 0x4, R74 ;  /* 0x0000000499747825 */ /* 0x002fc600078e024a */
[----:B------:R-:W-:Y:S01]  /*e660*/  LDGSTS.E [R5+0x10400], desc[UR6][R182.64], P1 ;  /* 0x10400000b6057fae */ /* 0x000fe20008921846 */
[----:B------:R-:W-:-:S03]  /*e670*/  IMAD.WIDE R118, R153, 0x4, R72 ;  /* 0x0000000499767825 */ /* 0x000fc600078e0248 */
[----:B------:R-:W-:Y:S01]  /*e680*/  LDGSTS.E [R5+0x10800], desc[UR6][R164.64], P1 ;  /* 0x10800000a4057fae */ /* 0x000fe20008921846 */
[----:B------:R-:W-:-:S03]  /*e690*/  IMAD.WIDE R110, R153, 0x4, R80 ;  /* 0x00000004996e7825 */ /* 0x000fc600078e0250 */
[----:B------:R-:W-:Y:S04]  /*e6a0*/  LDGSTS.E [R5+0x10c00], desc[UR6][R160.64], P1 ;  /* 0x10c00000a0057fae */ /* 0x000fe80008921846 */
[----:B------:R1:W-:Y:S04]  /*e6b0*/  STL.64 [R1+0x468], R134 ;  /* 0x0004688601007387 */ /* 0x0003e80000100a00 */
[----:B------:R2:W-:Y:S04]  /*e6c0*/  LDGSTS.E [R5+0x11000], desc[UR6][R158.64], P1 ;  /* 0x110000009e057fae */ /* 0x0005e80008921846 */
        /* <DEDUP_REMOVED lines=10> */
[----:B------:R1:W-:Y:S04]  /*e770*/  LDGSTS.E [R5+0x12800], desc[UR6][R134.64], P1 ;  /* 0x1280000086057fae */ /* 0x0003e80008921846 */
[----:B------:R1:W-:Y:S04]  /*e780*/  LDGSTS.E [R5+0x12c00], desc[UR6][R118.64], P1 ;  /* 0x12c0000076057fae */ /* 0x0003e80008921846 */
[----:B------:R1:W-:Y:S04]  /*e790*/  LDGSTS.E [R5+0x13000], desc[UR6][R116.64], P1 ;  /* 0x1300000074057fae */ /* 0x0003e80008921846 */
[----:B------:R1:W-:Y:S04]  /*e7a0*/  LDGSTS.E [R5+0x13400], desc[UR6][R114.64], P1 ;  /* 0x1340000072057fae */ /* 0x0003e80008921846 */
[----:B------:R1:W-:Y:S04]  /*e7b0*/  LDGSTS.E [R5+0x13800], desc[UR6][R112.64], P1 ;  /* 0x1380000070057fae */ /* 0x0003e80008921846 */
[----:B------:R1:W-:Y:S01]  /*e7c0*/  LDGSTS.E [R5+0x13c00], desc[UR6][R110.64], P1 ;  /* 0x13c000006e057fae */ /* 0x0003e20008921846 */
[----:B--2---:R-:W-:-:S04]  /*e7d0*/  IMAD.WIDE R158, R153, 0x4, R218 ;  /* 0x00000004999e7825 */ /* 0x004fc800078e02da */
[C---:B---3--:R-:W-:Y:S01]  /*e7e0*/  IMAD.WIDE R148, R153.reuse, 0x4, R220 ;  /* 0x0000000499947825 */ /* 0x048fe200078e02dc */
[----:B------:R-:W-:Y:S03]  /*e7f0*/  STL.64 [R1+0xb0], R158 ;  /* 0x0000b09e01007387 */ /* 0x000fe60000100a00 */
[C---:B----4-:R-:W-:Y:S01]  /*e800*/  IMAD.WIDE R146, R153.reuse, 0x4, R222 ;  /* 0x0000000499927825 */ /* 0x050fe200078e02de */
[----:B------:R-:W-:Y:S03]  /*e810*/  STL.64 [R1+0xf0], R148 ;  /* 0x0000f09401007387 */ /* 0x000fe60000100a00 */
[C---:B-1----:R-:W-:Y:S01]  /*e820*/  IMAD.WIDE R144, R153.reuse, 0x4, R226 ;  /* 0x0000000499907825 */ /* 0x042fe200078e02e2 */
[----:B------:R-:W-:Y:S03]  /*e830*/  STL.64 [R1+0x130], R146 ;  /* 0x0001309201007387 */ /* 0x000fe60000100a00 */
[C---:B------:R-:W-:Y:S01]  /*e840*/  IMAD.WIDE R142, R153.reuse, 0x4, R232 ;  /* 0x00000004998e7825 */ /* 0x040fe200078e02e8 */
[----:B------:R1:W-:Y:S03]  /*e850*/  STL.64 [R1+0x168], R144 ;  /* 0x0001689001007387 */ /* 0x0003e60000100a00 */
[C---:B------:R-:W-:Y:S01]  /*e860*/  IMAD.WIDE R136, R153.reuse, 0x4, R234 ;  /* 0x0000000499887825 */ /* 0x040fe200078e02ea */
[----:B------:R2:W-:Y:S03]  /*e870*/  STL.64 [R1+0x1a8], R142 ;  /* 0x0001a88e01007387 */ /* 0x0005e60000100a00 */
[C---:B------:R-:W-:Y:S01]  /*e880*/  IMAD.WIDE R134, R153.reuse, 0x4, R236 ;  /* 0x0000000499867825 */ /* 0x040fe200078e02ec */
[----:B------:R-:W-:Y:S03]  /*e890*/  STL.64 [R1+0x228], R136 ;  /* 0x0002288801007387 */ /* 0x000fe60000100a00 */
[C---:B------:R-:W-:Y:S01]  /*e8a0*/  IMAD.WIDE R118, R153.reuse, 0x4, R238 ;  /* 0x0000000499767825 */ /* 0x040fe200078e02ee */
[----:B------:R-:W3:Y:S03]  /*e8b0*/  LDL.LU.64 R226, [R1+0x260] ;  /* 0x0002600001e27983 */ /* 0x000ee60000300a00 */
[C---:B------:R-:W-:Y:S01]  /*e8c0*/  IMAD.WIDE R116, R153.reuse, 0x4, R240 ;  /* 0x0000000499747825 */ /* 0x040fe200078e02f0 */
[----:B------:R4:W-:Y:S03]  /*e8d0*/  STL.64 [R1+0x268], R134 ;  /* 0x0002688601007387 */ /* 0x0009e60000100a00 */
[----:B------:R-:W-:-:S02]  /*e8e0*/  IMAD.WIDE R246, R153, 0x4, R216 ;  /* 0x0000000499f67825 */ /* 0x000fc400078e02d8 */
[----:B------:R-:W3:Y:S04]  /*e8f0*/  LDL.LU.64 R216, [R1+0x220] ;  /* 0x0002200001d87983 */ /* 0x000ee80000300a00 */
[----:B------:R4:W-:Y:S04]  /*e900*/  STL.64 [R1+0x3b8], R118 ;  /* 0x0003b87601007387 */ /* 0x0009e80000100a00 */
[----:B------:R-:W1:Y:S04]  /*e910*/  LDL.LU.64 R218, [R1+0x1e0] ;  /* 0x0001e00001da7983 */ /* 0x000e680000300a00 */
[----:B------:R4:W-:Y:S04]  /*e920*/  STL.64 [R1+0x3f8], R116 ;  /* 0x0003f87401007387 */ /* 0x0009e80000100a00 */
[----:B------:R-:W2:Y:S04]  /*e930*/  LDL.LU.64 R220, [R1+0x1a0] ;  /* 0x0001a00001dc7983 */ /* 0x000ea80000300a00 */
[----:B------:R-:W4:Y:S04]  /*e940*/  LDL.LU.64 R222, [R1+0x160] ;  /* 0x0001600001de7983 */ /* 0x000f280000300a00 */
[----:B------:R-:W3:Y:S04]  /*e950*/  LDL.LU.64 R232, [R1+0x120] ;  /* 0x0001200001e87983 */ /* 0x000ee80000300a00 */
[----:B------:R-:W3:Y:S04]  /*e960*/  LDL.LU.64 R234, [R1+0xe0] ;  /* 0x0000e00001ea7983 */ /* 0x000ee80000300a00 */
[----:B------:R-:W3:Y:S04]  /*e970*/  LDL.LU.64 R236, [R1+0xa0] ;  /* 0x0000a00001ec7983 */ /* 0x000ee80000300a00 */
[----:B------:R-:W3:Y:S04]  /*e980*/  LDL.LU.64 R238, [R1+0x60] ;  /* 0x0000600001ee7983 */ /* 0x000ee80000300a00 */
[----:B------:R-:W3:Y:S01]  /*e990*/  LDL.LU.64 R240, [R1+0x20] ;  /* 0x0000200001f07983 */ /* 0x000ee20000300a00 */
[----:B------:R-:W-:-:S03]  /*e9a0*/  IMAD.WIDE R114, R153, 0x4, R82 ;  /* 0x0000000499727825 */ /* 0x000fc600078e0252 */
[----:B------:R-:W-:Y:S01]  /*e9b0*/  LDGSTS.E [R6+0x10080], desc[UR6][R246.64], P1 ;  /* 0x10080000f6067fae */ /* 0x000fe20008921846 */
[----:B------:R-:W-:-:S03]  /*e9c0*/  IMAD.WIDE R112, R153, 0x4, R84 ;  /* 0x0000000499707825 */ /* 0x000fc600078e0254 */
[----:B------:R-:W-:Y:S01]  /*e9d0*/  LDGSTS.E [R6+0x10480], desc[UR6][R158.64], P1 ;  /* 0x104800009e067fae */ /* 0x000fe20008921846 */
[----:B------:R-:W-:-:S03]  /*e9e0*/  IMAD.WIDE R110, R153, 0x4, R86 ;  /* 0x00000004996e7825 */ /* 0x000fc600078e0256 */
[----:B------:R-:W-:Y:S01]  /*e9f0*/  LDGSTS.E [R6+0x10880], desc[UR6][R148.64], P1 ;  /* 0x1088000094067fae */ /* 0x000fe20008921846 */
[----:B------:R-:W-:-:S03]  /*ea00*/  IMAD.WIDE R88, R153, 0x4, R88 ;  /* 0x0000000499587825 */ /* 0x000fc600078e0258 */
[----:B------:R-:W-:Y:S01]  /*ea10*/  LDGSTS.E [R6+0x10c80], desc[UR6][R146.64], P1 ;  /* 0x10c8000092067fae */ /* 0x000fe20008921846 */
[----:B------:R-:W-:-:S03]  /*ea20*/  IMAD.WIDE R90, R153, 0x4, R90 ;  /* 0x00000004995a7825 */ /* 0x000fc600078e025a */
[----:B------:R1:W-:Y:S01]  /*ea30*/  LDGSTS.E [R6+0x11080], desc[UR6][R144.64], P1 ;  /* 0x1108000090067fae */ /* 0x0003e20008921846 */
[----:B------:R-:W-:-:S03]  /*ea40*/  IMAD.WIDE R92, R153, 0x4, R92 ;  /* 0x00000004995c7825 */ /* 0x000fc600078e025c */
[----:B------:R3:W-:Y:S04]  /*ea50*/  STL.64 [R1+0x430], R114 ;  /* 0x0004307201007387 */ /* 0x0007e80000100a00 */
[----:B------:R2:W-:Y:S04]  /*ea60*/  LDGSTS.E [R6+0x11480], desc[UR6][R142.64], P1 ;  /* 0x114800008e067fae */ /* 0x0005e80008921846 */
[----:B------:R3:W-:Y:S04]  /*ea70*/  STL.64 [R1+0x460], R112 ;  /* 0x0004607001007387 */ /* 0x0007e80000100a00 */
[----:B------:R-:W-:Y:S04]  /*ea80*/  LDGSTS.E [R6+0x11880], desc[UR6][R136.64], P1 ;  /* 0x1188000088067fae */ /* 0x000fe80008921846 */
[----:B------:R3:W-:Y:S04]  /*ea90*/  STL.64 [R1+0x488], R110 ;  /* 0x0004886e01007387 */ /* 0x0007e80000100a00 */
[----:B------:R4:W-:Y:S04]  /*eaa0*/  LDGSTS.E [R6+0x11c80], desc[UR6][R134.64], P1 ;  /* 0x11c8000086067fae */ /* 0x0009e80008921846 */
[----:B------:R-:W-:Y:S04]  /*eab0*/  STL.64 [R1+0x4a8], R88 ;  /* 0x0004a85801007387 */ /* 0x000fe80000100a00 */
[----:B------:R3:W-:Y:S04]  /*eac0*/  LDGSTS.E [R6+0x12080], desc[UR6][R118.64], P1 ;  /* 0x1208000076067fae */ /* 0x0007e80008921846 */
[----:B------:R-:W-:Y:S04]  /*ead0*/  STL.64 [R1+0x4c0], R90 ;  /* 0x0004c05a01007387 */ /* 0x000fe80000100a00 */
[----:B------:R3:W-:Y:S04]  /*eae0*/  LDGSTS.E [R6+0x12480], desc[UR6][R116.64], P1 ;  /* 0x1248000074067fae */ /* 0x0007e80008921846 */
[----:B------:R3:W-:Y:S04]  /*eaf0*/  STL.64 [R1+0x4d0], R92 ;  /* 0x0004d05c01007387 */ /* 0x0007e80000100a00 */
[----:B------:R3:W-:Y:S04]  /*eb00*/  LDGSTS.E [R6+0x12880], desc[UR6][R114.64], P1 ;  /* 0x1288000072067fae */ /* 0x0007e80008921846 */
[----:B------:R3:W-:Y:S04]  /*eb10*/  LDGSTS.E [R6+0x12c80], desc[UR6][R112.64], P1 ;  /* 0x12c8000070067fae */ /* 0x0007e80008921846 */
[----:B------:R3:W-:Y:S04]  /*eb20*/  LDGSTS.E [R6+0x13080], desc[UR6][R110.64], P1 ;  /* 0x130800006e067fae */ /* 0x0007e80008921846 */
[----:B------:R-:W-:Y:S04]  /*eb30*/  LDGSTS.E [R6+0x13480], desc[UR6][R88.64], P1 ;  /* 0x1348000058067fae */ /* 0x000fe80008921846 */
[----:B------:R-:W-:Y:S04]  /*eb40*/  LDGSTS.E [R6+0x13880], desc[UR6][R90.64], P1 ;  /* 0x138800005a067fae */ /* 0x000fe80008921846 */
[----:B------:R3:W-:Y:S01]  /*eb50*/  LDGSTS.E [R6+0x13c80], desc[UR6][R92.64], P1 ;  /* 0x13c800005c067fae */ /* 0x0007e20008921846 */
[----:B-1----:R-:W-:-:S04]  /*eb60*/  IMAD.WIDE R144, R153, 0x4, R218 ;  /* 0x0000000499907825 */ /* 0x002fc800078e02da */
[C---:B--2---:R-:W-:Y:S01]  /*eb70*/  IMAD.WIDE R142, R153.reuse, 0x4, R220 ;  /* 0x00000004998e7825 */ /* 0x044fe200078e02dc */
[----:B------:R-:W-:Y:S03]  /*eb80*/  STL.64 [R1+0x68], R144 ;  /* 0x0000689001007387 */ /* 0x000fe60000100a00 */
[C---:B----4-:R-:W-:Y:S01]  /*eb90*/  IMAD.WIDE R134, R153.reuse, 0x4, R222 ;  /* 0x0000000499867825 */ /* 0x050fe200078e02de */
[----:B------:R-:W-:Y:S03]  /*eba0*/  STL.64 [R1+0xa8], R142 ;  /* 0x0000a88e01007387 */ /* 0x000fe60000100a00 */
[C---:B---3--:R-:W-:Y:S01]  /*ebb0*/  IMAD.WIDE R118, R153.reuse, 0x4, R232 ;  /* 0x0000000499767825 */ /* 0x048fe200078e02e8 */
[----:B------:R-:W-:Y:S03]  /*ebc0*/  STL.64 [R1+0x128], R134 ;  /* 0x0001288601007387 */ /* 0x000fe60000100a00 */
[C---:B------:R-:W-:Y:S01]  /*ebd0*/  IMAD.WIDE R116, R153.reuse, 0x4, R234 ;  /* 0x0000000499747825 */ /* 0x040fe200078e02ea */
[----:B------:R-:W-:Y:S03]  /*ebe0*/  STL.64 [R1+0x160], R118 ;  /* 0x0001607601007387 */ /* 0x000fe60000100a00 */
[C---:B------:R-:W-:Y:S01]  /*ebf0*/  IMAD.WIDE R114, R153.reuse, 0x4, R236 ;  /* 0x0000000499727825 */ /* 0x040fe200078e02ec */
[----:B------:R-:W-:Y:S03]  /*ec00*/  STL.64 [R1+0x1a0], R116 ;  /* 0x0001a07401007387 */ /* 0x000fe60000100a00 */
[C---:B------:R-:W-:Y:S01]  /*ec10*/  IMAD.WIDE R112, R153.reuse, 0x4, R238 ;  /* 0x0000000499707825 */ /* 0x040fe200078e02ee */
[----:B------:R-:W2:Y:S03]  /*ec20*/  LDL.LU.64 R222, [R1+0x258] ;  /* 0x0002580001de7983 */ /* 0x000ea60000300a00 */
[C---:B------:R-:W-:Y:S01]  /*ec30*/  IMAD.WIDE R110, R153.reuse, 0x4, R240 ;  /* 0x00000004996e7825 */ /* 0x040fe200078e02f0 */
[----:B------:R-:W-:Y:S04]  /*ec40*/  STL.64 [R1+0x1e8], R114 ;  /* 0x0001e87201007387 */ /* 0x000fe80000100a00 */
[----:B------:R-:W3:Y:S01]  /*ec50*/  LDL.LU.64 R232, [R1+0x218] ;  /* 0x0002180001e87983 */ /* 0x000ee20000300a00 */
[----:B------:R-:W-:-:S03]  /*ec60*/  IMAD.WIDE R244, R153, 0x4, R216 ;  /* 0x0000000499f47825 */ /* 0x000fc600078e02d8 */
[----:B------:R-:W-:Y:S04]  /*ec70*/  STL.64 [R1+0x260], R112 ;  /* 0x0002607001007387 */ /* 0x000fe80000100a00 */
[----:B------:R-:W4:Y:S04]  /*ec80*/  LDL.LU.64 R136, [R1+0x1d8] ;  /* 0x0001d80001887983 */ /* 0x000f280000300a00 */
[----:B------:R-:W-:Y:S04]  /*ec90*/  STL.64 [R1+0x3b0], R110 ;  /* 0x0003b06e01007387 */ /* 0x000fe80000100a00 */
[----:B------:R-:W2:Y:S04]  /*eca0*/  LDL.LU.64 R216, [R1+0x198] ;  /* 0x0001980001d87983 */ /* 0x000ea80000300a00 */
[----:B------:R-:W3:Y:S04]  /*ecb0*/  LDL.LU.64 R218, [R1+0x158] ;  /* 0x0001580001da7983 */ /* 0x000ee80000300a00 */
[----:B------:R-:W4:Y:S04]  /*ecc0*/  LDL.LU.64 R220, [R1+0x118] ;  /* 0x0001180001dc7983 */ /* 0x000f280000300a00 */
[----:B------:R-:W4:Y:S04]  /*ecd0*/  LDL.LU.64 R234, [R1+0xd8] ;  /* 0x0000d80001ea7983 */ /* 0x000f280000300a00 */
[----:B------:R-:W4:Y:S04]  /*ece0*/  LDL.LU.64 R236, [R1+0x98] ;  /* 0x0000980001ec7983 */ /* 0x000f280000300a00 */
[----:B------:R-:W4:Y:S04]  /*ecf0*/  LDL.LU.64 R238, [R1+0x58] ;  /* 0x0000580001ee7983 */ /* 0x000f280000300a00 */
[----:B------:R-:W4:Y:S01]  /*ed00*/  LDL.LU.64 R240, [R1+0x18] ;  /* 0x0000180001f07983 */ /* 0x000f220000300a00 */
[----:B------:R-:W-:-:S05]  /*ed10*/  IMAD.WIDE R226, R153, 0x4, R226 ;  /* 0x0000000499e27825 */ /* 0x000fca00078e02e2 */
        /* <DEDUP_REMOVED lines=12> */
[----:B------:R-:W-:Y:S04]  /*ede0*/  LDGSTS.E [R7+0x11900], desc[UR6][R116.64], P1 ;  /* 0x1190000074077fae */ /* 0x000fe80008921846 */
[----:B------:R-:W-:Y:S04]  /*edf0*/  LDGSTS.E [R7+0x11d00], desc[UR6][R114.64], P1 ;  /* 0x11d0000072077fae */ /* 0x000fe80008921846 */
[----:B------:R-:W-:Y:S04]  /*ee00*/  LDGSTS.E [R7+0x12100], desc[UR6][R112.64], P1 ;  /* 0x1210000070077fae */ /* 0x000fe80008921846 */
[----:B------:R-:W-:Y:S04]  /*ee10*/  STL.64 [R1+0x3f0], R94 ;  /* 0x0003f05e01007387 */ /* 0x000fe80000100a00 */
[----:B------:R-:W-:Y:S04]  /*ee20*/  LDGSTS.E [R7+0x12500], desc[UR6][R110.64], P1 ;  /* 0x125000006e077fae */ /* 0x000fe80008921846 */
[----:B------:R-:W-:Y:S04]  /*ee30*/  STL.64 [R1+0x428], R96 ;  /* 0x0004286001007387 */ /* 0x000fe80000100a00 */
[----:B------:R-:W-:Y:S04]  /*ee40*/  LDGSTS.E [R7+0x12900], desc[UR6][R94.64], P1 ;  /* 0x129000005e077fae */ /* 0x000fe80008921846 */
[----:B------:R1:W-:Y:S04]  /*ee50*/  STL.64 [R1+0x458], R98 ;  /* 0x0004586201007387 */ /* 0x0003e80000100a00 */
[----:B------:R-:W-:Y:S04]  /*ee60*/  LDGSTS.E [R7+0x12d00], desc[UR6][R96.64], P1 ;  /* 0x12d0000060077fae */ /* 0x000fe80008921846 */
[----:B------:R1:W-:Y:S04]  /*ee70*/  STL.64 [R1+0x480], R92 ;  /* 0x0004805c01007387 */ /* 0x0003e80000100a00 */
[----:B------:R1:W-:Y:S04]  /*ee80*/  LDGSTS.E [R7+0x13100], desc[UR6][R98.64], P1 ;  /* 0x1310000062077fae */ /* 0x0003e80008921846 */
[----:B------:R1:W-:Y:S04]  /*ee90*/  STL.64 [R1+0x4a0], R90 ;  /* 0x0004a05a01007387 */ /* 0x0003e80000100a00 */
[----:B------:R1:W-:Y:S04]  /*eea0*/  STL.64 [R1+0x4b8], R88 ;  /* 0x0004b85801007387 */ /* 0x0003e80000100a00 */
[----:B------:R1:W-:Y:S04]  /*eeb0*/  LDGSTS.E [R7+0x13500], desc[UR6][R92.64], P1 ;  /* 0x135000005c077fae */ /* 0x0003e80008921846 */
[----:B------:R1:W-:Y:S01]  /*eec0*/  LDGSTS.E [R7+0x13900], desc[UR6][R90.64], P1 ;  /* 0x139000005a077fae */ /* 0x0003e20008921846 */
[----:B------:R-:W-:-:S03]  /*eed0*/  IMAD.WIDE R10, R153, 0x4, R10 ;  /* 0x00000004990a7825 */ /* 0x000fc600078e020a */
[----:B------:R1:W-:Y:S01]  /*eee0*/  LDGSTS.E [R7+0x13d00], desc[UR6][R88.64], P1 ;  /* 0x13d0000058077fae */ /* 0x0003e20008921846 */
[----:B--2---:R-:W-:-:S04]  /*eef0*/  IMAD.WIDE R104, R153, 0x4, R216 ;  /* 0x0000000499687825 */ /* 0x004fc800078e02d8 */
[C---:B---3--:R-:W-:Y:S01]  /*ef00*/  IMAD.WIDE R102, R153.reuse, 0x4, R218 ;  /* 0x0000000499667825 */ /* 0x048fe200078e02da */
[----:B------:R-:W-:Y:S03]  /*ef10*/  STL.64 [R1+0x28], R104 ;  /* 0x0000286801007387 */ /* 0x000fe60000100a00 */
[C---:B----4-:R-:W-:Y:S01]  /*ef20*/  IMAD.WIDE R100, R153.reuse, 0x4, R220 ;  /* 0x0000000499647825 */ /* 0x050fe200078e02dc */
[----:B------:R-:W-:Y:S03]  /*ef30*/  STL.64 [R1+0xa0], R102 ;  /* 0x0000a06601007387 */ /* 0x000fe60000100a00 */
[C---:B-1----:R-:W-:Y:S01]  /*ef40*/  IMAD.WIDE R98, R153.reuse, 0x4, R234 ;  /* 0x0000000499627825 */ /* 0x042fe200078e02ea */
[----:B------:R1:W-:Y:S03]  /*ef50*/  STL.64 [R1+0xe8], R100 ;  /* 0x0000e86401007387 */ /* 0x0003e60000100a00 */
[C---:B------:R-:W-:Y:S01]  /*ef60*/  IMAD.WIDE R96, R153.reuse, 0x4, R236 ;  /* 0x0000000499607825 */ /* 0x040fe200078e02ec */
[----:B------:R2:W-:Y:S03]  /*ef70*/  STL.64 [R1+0x120], R98 ;  /* 0x0001206201007387 */ /* 0x0005e60000100a00 */
[C---:B------:R-:W-:Y:S01]  /*ef80*/  IMAD.WIDE R94, R153.reuse, 0x4, R238 ;  /* 0x00000004995e7825 */ /* 0x040fe200078e02ee */
[----:B------:R-:W3:Y:S03]  /*ef90*/  LDL.LU.64 R216, [R1+0x250] ;  /* 0x0002500001d87983 */ /* 0x000ee60000300a00 */
[C---:B------:R-:W-:Y:S01]  /*efa0*/  IMAD.WIDE R92, R153.reuse, 0x4, R240 ;  /* 0x00000004995c7825 */ /* 0x040fe200078e02f0 */
[----:B------:R4:W-:Y:S04]  /*efb0*/  STL.64 [R1+0x198], R96 ;  /* 0x0001986001007387 */ /* 0x0009e80000100a00 */
[----:B------:R-:W4:Y:S01]  /*efc0*/  LDL.LU.64 R234, [R1+0x210] ;  /* 0x0002100001ea7983 */ /* 0x000f220000300a00 */
[----:B------:R-:W-:-:S03]  /*efd0*/  IMAD.WIDE R248, R153, 0x4, R136 ;  /* 0x0000000499f87825 */ /* 0x000fc600078e0288 */
[----:B------:R4:W-:Y:S04]  /*efe0*/  STL.64 [R1+0x1e0], R94 ;  /* 0x0001e05e01007387 */ /* 0x0009e80000100a00 */
[----:B------:R-:W2:Y:S04]  /*eff0*/  LDL.LU.64 R144, [R1+0x1d0] ;  /* 0x0001d00001907983 */ /* 0x000ea80000300a00 */
[----:B------:R4:W-:Y:S04]  /*f000*/  STL.64 [R1+0x220], R92 ;  /* 0x0002205c01007387 */ /* 0x0009e80000100a00 */
[----:B------:R-:W1:Y:S04]  /*f010*/  LDL.LU.64 R142, [R1+0x190] ;  /* 0x00019000018e7983 */ /* 0x000e680000300a00 */
[----:B------:R-:W4:Y:S04]  /*f020*/  LDL.LU.64 R136, [R1+0x150] ;  /* 0x0001500001887983 */ /* 0x000f280000300a00 */
[----:B------:R-:W4:Y:S04]  /*f030*/  LDL.LU.64 R218, [R1+0x110] ;  /* 0x0001100001da7983 */ /* 0x000f280000300a00 */
[----:B------:R-:W4:Y:S04]  /*f040*/  LDL.64 R220, [R1+0xd0] ;  /* 0x0000d00001dc7983 */ /* 0x000f280000100a00 */
[----:B------:R-:W4:Y:S04]  /*f050*/  LDL.64 R236, [R1+0x90] ;  /* 0x0000900001ec7983 */ /* 0x000f280000100a00 */
[----:B------:R-:W4:Y:S04]  /*f060*/  LDL.64 R238, [R1+0x50] ;  /* 0x0000500001ee7983 */ /* 0x000f280000100a00 */
[----:B------:R-:W4:Y:S01]  /*f070*/  LDL.64 R240, [R1+0x10] ;  /* 0x0000100001f07983 */ /* 0x000f220000100a00 */
[----:B------:R-:W-:-:S04]  /*f080*/  IMAD.WIDE R222, R153, 0x4, R222 ;  /* 0x0000000499de7825 */ /* 0x000fc800078e02de */
[C---:B------:R-:W-:Y:S01]  /*f090*/  IMAD.WIDE R232, R153.reuse, 0x4, R232 ;  /* 0x0000000499e87825 */ /* 0x040fe200078e02e8 */
[----:B------:R-:W-:Y:S03]  /*f0a0*/  LDGSTS.E [R8+0x10180], desc[UR6][R222.64], P1 ;  /* 0x10180000de087fae */ /* 0x000fe60008921846 */
        /* <DEDUP_REMOVED lines=9> */
[----:B------:R4:W-:Y:S04]  /*f140*/  STL.64 [R1+0x3a8], R90 ;  /* 0x0003a85a01007387 */ /* 0x0009e80000100a00 */
[----:B------:R1:W-:Y:S04]  /*f150*/  LDGSTS.E [R8+0x11580], desc[UR6][R100.64], P1 ;  /* 0x1158000064087fae */ /* 0x0003e80008921846 */
[----:B------:R4:W-:Y:S04]  /*f160*/  STL.64 [R1+0x3e8], R88 ;  /* 0x0003e85801007387 */ /* 0x0009e80000100a00 */
[----:B------:R4:W-:Y:S04]  /*f170*/  LDGSTS.E [R8+0x11980], desc[UR6][R98.64], P1 ;  /* 0x1198000062087fae */ /* 0x0009e80008921846 */
[----:B------:R-:W-:Y:S04]  /*f180*/  STL.64 [R1+0x420], R10 ;  /* 0x0004200a01007387 */ /* 0x000fe80000100a00 */
[----:B------:R4:W-:Y:S04]  /*f190*/  LDGSTS.E [R8+0x11d80], desc[UR6][R96.64], P1 ;  /* 0x11d8000060087fae */ /* 0x0009e80008921846 */
[----:B------:R-:W-:Y:S04]  /*f1a0*/  STL.64 [R1+0x450], R12 ;  /* 0x0004500c01007387 */ /* 0x000fe80000100a00 */
[----:B------:R4:W-:Y:S04]  /*f1b0*/  LDGSTS.E [R8+0x12180], desc[UR6][R94.64], P1 ;  /* 0x121800005e087fae */ /* 0x0009e80008921846 */
[----:B------:R4:W-:Y:S04]  /*f1c0*/  STL.64 [R1+0x478], R14 ;  /* 0x0004780e01007387 */ /* 0x0009e80000100a00 */
[----:B------:R4:W-:Y:S04]  /*f1d0*/  STL.64 [R1+0x498], R6 ;  /* 0x0004980601007387 */ /* 0x0009e80000100a00 */
[----:B------:R4:W-:Y:S04]  /*f1e0*/  LDGSTS.E [R8+0x12580], desc[UR6][R92.64], P1 ;  /* 0x125800005c087fae */ /* 0x0009e80008921846 */
[----:B------:R4:W-:Y:S04]  /*f1f0*/  LDGSTS.E [R8+0x12980], desc[UR6][R90.64], P1 ;  /* 0x129800005a087fae */ /* 0x0009e80008921846 */
[----:B------:R4:W-:Y:S04]  /*f200*/  LDGSTS.E [R8+0x12d80], desc[UR6][R88.64], P1 ;  /* 0x12d8000058087fae */ /* 0x0009e80008921846 */
[----:B------:R-:W-:Y:S01]  /*f210*/  LDGSTS.E [R8+0x13180], desc[UR6][R10.64], P1 ;  /* 0x131800000a087fae */ /* 0x000fe20008921846 */
[----:B------:R-:W-:-:S03]  /*f220*/  IMAD.WIDE R18, R153, 0x4, R18 ;  /* 0x0000000499127825 */ /* 0x000fc600078e0212 */
[----:B------:R-:W-:Y:S01]  /*f230*/  LDGSTS.E [R8+0x13580], desc[UR6][R12.64], P1 ;  /* 0x135800000c087fae */ /* 0x000fe20008921846 */
[----:B--2---:R-:W-:-:S03]  /*f240*/  IMAD.WIDE R250, R153, 0x4, R144 ;  /* 0x0000000499fa7825 */ /* 0x004fc600078e0290 */
[----:B------:R2:W-:Y:S01]  /*f250*/  LDGSTS.E [R8+0x13980], desc[UR6][R14.64], P1 ;  /* 0x139800000e087fae */ /* 0x0005e20008921846 */
[----:B---3--:R-:W-:-:S03]  /*f260*/  IMAD.WIDE R216, R153, 0x4, R216 ;  /* 0x0000000499d87825 */ /* 0x008fc600078e02d8 */
[----:B------:R3:W-:Y:S01]  /*f270*/  LDGSTS.E [R8+0x13d80], desc[UR6][R6.64], P1 ;  /* 0x13d8000006087fae */ /* 0x0007e20008921846 */
[----:B-1----:R-:W-:-:S03]  /*f280*/  IMAD.WIDE R100, R153, 0x4, R142 ;  /* 0x0000000499647825 */ /* 0x002fc600078e028e */
[----:B------:R-:W-:Y:S01]  /*f290*/  LDGSTS.E [R9+0x10200], desc[UR6][R216.64], P1 ;  /* 0x10200000d8097fae */ /* 0x000fe20008921846 */
[----:B----4-:R-:W-:-:S03]  /*f2a0*/  IMAD.WIDE R98, R153, 0x4, R136 ;  /* 0x0000000499627825 */ /* 0x010fc600078e0288 */
[----:B------:R-:W-:Y:S01]  /*f2b0*/  STL.64 [R1+0x30], R100 ;  /* 0x0000306401007387 */ /* 0x000fe20000100a00 */
[----:B------:R-:W-:-:S03]  /*f2c0*/  IMAD.WIDE R96, R153, 0x4, R218 ;  /* 0x0000000499607825 */ /* 0x000fc600078e02da */
[----:B------:R-:W-:Y:S01]  /*f2d0*/  STL.64 [R1+0x70], R98 ;  /* 0x0000706201007387 */ /* 0x000fe20000100a00 */
[----:B------:R-:W-:-:S03]  /*f2e0*/  IMAD.WIDE R94, R153, 0x4, R220 ;  /* 0x00000004995e7825 */ /* 0x000fc600078e02dc */
[----:B------:R-:W-:Y:S01]  /*f2f0*/  STL.64 [R1+0xe0], R96 ;  /* 0x0000e06001007387 */ /* 0x000fe20000100a00 */
[----:B------:R-:W-:-:S03]  /*f300*/  IMAD.WIDE R92, R153, 0x4, R236 ;  /* 0x00000004995c7825 */ /* 0x000fc600078e02ec */
[----:B------:R-:W-:Y:S01]  /*f310*/  STL.64 [R1+0x118], R94 ;  /* 0x0001185e01007387 */ /* 0x000fe20000100a00 */
[----:B------:R-:W-:-:S03]  /*f320*/  IMAD.WIDE R90, R153, 0x4, R238 ;  /* 0x00000004995a7825 */ /* 0x000fc600078e02ee */
[----:B------:R-:W4:Y:S01]  /*f330*/  LDL.LU.64 R218, [R1+0x248] ;  /* 0x0002480001da7983 */ /* 0x000f220000300a00 */
[----:B------:R-:W-:-:S03]  /*f340*/  IMAD.WIDE R88, R153, 0x4, R240 ;  /* 0x0000000499587825 */ /* 0x000fc600078e02f0 */
[----:B------:R-:W-:Y:S04]  /*f350*/  STL.64 [R1+0x158], R92 ;  /* 0x0001585c01007387 */ /* 0x000fe80000100a00 */
[----:B------:R-:W4:Y:S04]  /*f360*/  LDL.LU.64 R236, [R1+0x208] ;  /* 0x0002080001ec7983 */ /* 0x000f280000300a00 */
[----:B------:R-:W-:Y:S04]  /*f370*/  STL.64 [R1+0x170], R90 ;  /* 0x0001705a01007387 */ /* 0x000fe80000100a00 */
[----:B------:R-:W4:Y:S04]  /*f380*/  LDL.LU.64 R146, [R1+0x1c8] ;  /* 0x0001c80001927983 */ /* 0x000f280000300a00 */
[----:B------:R-:W-:Y:S04]  /*f390*/  STL.64 [R1+0x1d8], R88 ;  /* 0x0001d85801007387 */ /* 0x000fe80000100a00 */
[----:B------:R-:W4:Y:S04]  /*f3a0*/  LDL.LU.64 R148, [R1+0x188] ;  /* 0x0001880001947983 */ /* 0x000f280000300a00 */
[----:B------:R-:W4:Y:S04]  /*f3b0*/  LDL.LU.64 R144, [R1+0x148] ;  /* 0x0001480001907983 */ /* 0x000f280000300a00 */
[----:B------:R-:W4:Y:S04]  /*f3c0*/  LDL.64 R142, [R1+0x108] ;  /* 0x00010800018e7983 */ /* 0x000f280000100a00 */
[----:B------:R-:W4:Y:S04]  /*f3d0*/  LDL.64 R136, [R1+0xc8] ;  /* 0x0000c80001887983 */ /* 0x000f280000100a00 */
[----:B------:R-:W4:Y:S04]  /*f3e0*/  LDL.64 R220, [R1+0x88] ;  /* 0x0000880001dc7983 */ /* 0x000f280000100a00 */
[----:B------:R-:W4:Y:S04]  /*f3f0*/  LDL.64 R238, [R1+0x48] ;  /* 0x0000480001ee7983 */ /* 0x000f280000100a00 */
[----:B------:R-:W4:Y:S01]  /*f400*/  LDL.64 R240, [R1+0x8] ;  /* 0x0000080001f07983 */ /* 0x000f220000100a00 */
[----:B------:R-:W-:-:S04]  /*f410*/  IMAD.WIDE R234, R153, 0x4, R234 ;  /* 0x0000000499ea7825 */ /* 0x000fc800078e02ea */
[C---:B------:R-:W-:Y:S01]  /*f420*/  IMAD.WIDE R16, R153.reuse, 0x4, R66 ;  /* 0x0000000499107825 */ /* 0x040fe200078e0242 */
[----:B------:R-:W-:Y:S03]  /*f430*/  LDGSTS.E [R9+0x10600], desc[UR6][R234.64], P1 ;  /* 0x10600000ea097fae */ /* 0x000fe60008921846 */
[C---:B--2---:R-:W-:Y:S01]  /*f440*/  IMAD.WIDE R14, R153.reuse, 0x4, R20 ;  /* 0x00000004990e7825 */ /* 0x044fe200078e0214 */
[----:B------:R-:W-:Y:S03]  /*f450*/  LDGSTS.E [R9+0x10a00], desc[UR6][R250.64], P1 ;  /* 0x10a00000fa097fae */ /* 0x000fe60008921846 */
[C---:B------:R-:W-:Y:S01]  /*f460*/  IMAD.WIDE R12, R153.reuse, 0x4, R22 ;  /* 0x00000004990c7825 */ /* 0x040fe200078e0216 */
[----:B------:R-:W-:Y:S03]  /*f470*/  LDGSTS.E [R9+0x10e00], desc[UR6][R100.64], P1 ;  /* 0x10e0000064097fae */ /* 0x000fe60008921846 */
[C---:B------:R-:W-:Y:S01]  /*f480*/  IMAD.WIDE R10, R153.reuse, 0x4, R26 ;  /* 0x00000004990a7825 */ /* 0x040fe200078e021a */
[----:B------:R-:W-:Y:S03]  /*f490*/  LDGSTS.E [R9+0x11200], desc[UR6][R98.64], P1 ;  /* 0x1120000062097fae */ /* 0x000fe60008921846 */
[C---:B---3--:R-:W-:Y:S01]  /*f4a0*/  IMAD.WIDE R6, R153.reuse, 0x4, R28 ;  /* 0x0000000499067825 */ /* 0x048fe200078e021c */
[----:B------:R-:W-:Y:S04]  /*f4b0*/  STL.64 [R1+0x218], R18 ;  /* 0x0002181201007387 */ /* 0x000fe80000100a00 */
[----:B------:R-:W-:Y:S04]  /*f4c0*/  LDGSTS.E [R9+0x11600], desc[UR6][R96.64], P1 ;  /* 0x1160000060097fae */ /* 0x000fe80008921846 */
[----:B------:R1:W-:Y:S04]  /*f4d0*/  STL.64 [R1+0x258], R16 ;  /* 0x0002581001007387 */ /* 0x0003e80000100a00 */
        /* <DEDUP_REMOVED lines=9> */
[----:B------:R1:W-:Y:S04]  /*f570*/  LDGSTS.E [R9+0x12e00], desc[UR6][R16.64], P1 ;  /* 0x12e0000010097fae */ /* 0x0003e80008921846 */
[----:B------:R2:W-:Y:S04]  /*f580*/  LDGSTS.E [R9+0x13200], desc[UR6][R14.64], P1 ;  /* 0x132000000e097fae */ /* 0x0005e80008921846 */
[----:B------:R3:W-:Y:S01]  /*f590*/  LDGSTS.E [R9+0x13600], desc[UR6][R12.64], P1 ;  /* 0x136000000c097fae */ /* 0x0007e20008921846 */
[----:B-1----:R-:W-:-:S03]  /*f5a0*/  IMAD.WIDE R16, R153, 0x4, R30 ;  /* 0x0000000499107825 */ /* 0x002fc600078e021e */
[----:B------:R1:W-:Y:S01]  /*f5b0*/  LDGSTS.E [R9+0x13a00], desc[UR6][R10.64], P1 ;  /* 0x13a000000a097fae */ /* 0x0003e20008921846 */
[----:B--2---:R-:W-:-:S03]  /*f5c0*/  IMAD.WIDE R14, R153, 0x4, R32 ;  /* 0x00000004990e7825 */ /* 0x004fc600078e0220 */
[----:B------:R2:W-:Y:S01]  /*f5d0*/  LDGSTS.E [R9+0x13e00], desc[UR6][R6.64], P1 ;  /* 0x13e0000006097fae */ /* 0x0005e20008921846 */
[----:B---3--:R-:W-:-:S04]  /*f5e0*/  IMAD.WIDE R12, R153, 0x4, R34 ;  /* 0x00000004990c7825 */ /* 0x008fc800078e0222 */
[----:B-1----:R-:W-:-:S04]  /*f5f0*/  IMAD.WIDE R10, R153, 0x4, R36 ;  /* 0x00000004990a7825 */ /* 0x002fc800078e0224 */
[----:B--2---:R-:W-:-:S04]  /*f600*/  IMAD.WIDE R8, R153, 0x4, R68 ;  /* 0x0000000499087825 */ /* 0x004fc800078e0244 */
[----:B------:R-:W-:-:S04]  /*f610*/  IMAD.WIDE R6, R153, 0x4, R38 ;  /* 0x0000000499067825 */ /* 0x000fc800078e0226 */
[----:B----4-:R-:W-:-:S04]  /*f620*/  IMAD.WIDE R96, R153, 0x4, R146 ;  /* 0x0000000499607825 */ /* 0x010fc800078e0292 */
[C---:B------:R-:W-:Y:S01]  /*f630*/  IMAD.WIDE R94, R153.reuse, 0x4, R148 ;  /* 0x00000004995e7825 */ /* 0x040fe200078e0294 */
[----:B------:R-:W-:Y:S03]  /*f640*/  STL.64 [R1+0x18], R96 ;  /* 0x0000186001007387 */ /* 0x000fe60000100a00 */
        /* <DEDUP_REMOVED lines=12> */
[----:B------:R-:W3:Y:S04]  /*f710*/  LDL.LU.64 R238, [R1+0x200] ;  /* 0x0002000001ee7983 */ /* 0x000ee80000300a00 */
[----:B------:R-:W-:Y:S04]  /*f720*/  STL.64 [R1+0x190], R20 ;  /* 0x0001901401007387 */ /* 0x000fe80000100a00 */
[----:B------:R-:W4:Y:S04]  /*f730*/  LDL.LU.64 R158, [R1+0x1c0] ;  /* 0x0001c000019e7983 */ /* 0x000f280000300a00 */
[----:B------:R-:W-:Y:S04]  /*f740*/  STL.64 [R1+0x1d0], R18 ;  /* 0x0001d01201007387 */ /* 0x000fe80000100a00 */
[----:B------:R-:W4:Y:S04]  /*f750*/  LDL.LU.64 R146, [R1+0x180] ;  /* 0x0001800001927983 */ /* 0x000f280000300a00 */
[----:B------:R-:W4:Y:S04]  /*f760*/  LDL.LU.64 R148, [R1+0x140] ;  /* 0x0001400001947983 */ /* 0x000f280000300a00 */
[----:B------:R-:W4:Y:S04]  /*f770*/  LDL.LU.64 R144, [R1+0x100] ;  /* 0x0001000001907983 */ /* 0x000f280000300a00 */
[----:B------:R-:W4:Y:S04]  /*f780*/  LDL.LU.64 R142, [R1+0xc0] ;  /* 0x0000c000018e7983 */ /* 0x000f280000300a00 */
[----:B------:R-:W4:Y:S04]  /*f790*/  LDL.LU.64 R136, [R1+0x80] ;  /* 0x0000800001887983 */ /* 0x000f280000300a00 */
[----:B------:R-:W4:Y:S04]  /*f7a0*/  LDL.LU.64 R240, [R1+0x40] ;  /* 0x0000400001f07983 */ /* 0x000f280000300a00 */
[----:B------:R1:W-:Y:S04]  /*f7b0*/  STL.64 [R1+0x210], R16 ;  /* 0x0002101001007387 */ /* 0x0003e80000100a00 */
[----:B------:R1:W-:Y:S04]  /*f7c0*/  STL.64 [R1+0x250], R14 ;  /* 0x0002500e01007387 */ /* 0x0003e80000100a00 */
[----:B------:R1:W-:Y:S04]  /*f7d0*/  STL.64 [R1+0x3a0], R12 ;  /* 0x0003a00c01007387 */ /* 0x0003e80000100a00 */
[----:B------:R1:W-:Y:S04]  /*f7e0*/  STL.64 [R1+0x3d8], R10 ;  /* 0x0003d80a01007387 */ /* 0x0003e80000100a00 */
[----:B------:R1:W-:Y:S04]  /*f7f0*/  STL.64 [R1+0x410], R8 ;  /* 0x0004100801007387 */ /* 0x0003e80000100a00 */
[----:B------:R1:W-:Y:S04]  /*f800*/  STL.64 [R1+0x440], R6 ;  /* 0x0004400601007387 */ /* 0x0003e80000100a00 */
[----:B------:R-:W4:Y:S01]  /*f810*/  LDL.LU.64 R182, [R1] ;  /* 0x0000000001b67983 */ /* 0x000f220000300a00 */
[----:B------:R-:W-:-:S04]  /*f820*/  IMAD.WIDE R218, R153, 0x4, R218 ;  /* 0x0000000499da7825 */ /* 0x000fc800078e02da */
[C---:B------:R-:W-:Y:S01]  /*f830*/  IMAD.WIDE R236, R153.reuse, 0x4, R236 ;  /* 0x0000000499ec7825 */ /* 0x040fe200078e02ec */
        /* <DEDUP_REMOVED lines=10> */
[----:B------:R1:W-:Y:S04]  /*f8e0*/  LDGSTS.E [R150+0x12a80], desc[UR6][R16.64], P1 ;  /* 0x12a8000010967fae */ /* 0x0003e80008921846 */
[----:B------:R1:W-:Y:S04]  /*f8f0*/  LDGSTS.E [R150+0x12e80], desc[UR6][R14.64], P1 ;  /* 0x12e800000e967fae */ /* 0x0003e80008921846 */
[----:B------:R1:W-:Y:S04]  /*f900*/  LDGSTS.E [R150+0x13280], desc[UR6][R12.64], P1 ;  /* 0x132800000c967fae */ /* 0x0003e80008921846 */
[----:B------:R1:W-:Y:S02]  /*f910*/  LDGSTS.E [R150+0x13680], desc[UR6][R10.64], P1 ;  /* 0x136800000a967fae */ /* 0x0003e40008921846 */
[----:B-1----:R-:W-:-:S02]  /*f920*/  IMAD.WIDE R16, R153, 0x4, R40 ;  /* 0x0000000499107825 */ /* 0x002fc400078e0228 */
[----:B------:R1:W-:Y:S02]  /*f930*/  LDGSTS.E [R150+0x13a80], desc[UR6][R8.64], P1 ;  /* 0x13a8000008967fae */ /* 0x0003e40008921846 */
[C---:B------:R-:W-:Y:S02]  /*f940*/  IMAD.WIDE R14, R153.reuse, 0x4, R42 ;  /* 0x00000004990e7825 */ /* 0x040fe400078e022a */
[----:B------:R1:W-:Y:S02]  /*f950*/  LDGSTS.E [R150+0x13e80], desc[UR6][R6.64], P1 ;  /* 0x13e8000006967fae */ /* 0x0003e40008921846 */
[----:B------:R-:W-:-:S04]  /*f960*/  IMAD.WIDE R12, R153, 0x4, R44 ;  /* 0x00000004990c7825 */ /* 0x000fc800078e022c */
[----:B------:R-:W-:-:S04]  /*f970*/  IMAD.WIDE R10, R153, 0x4, R46 ;  /* 0x00000004990a7825 */ /* 0x000fc800078e022e */
[----:B-1----:R-:W-:-:S04]  /*f980*/  IMAD.WIDE R8, R153, 0x4, R48 ;  /* 0x0000000499087825 */ /* 0x002fc800078e0230 */
[----:B------:R-:W-:-:S04]  /*f990*/  IMAD.WIDE R6, R153, 0x4, R50 ;  /* 0x0000000499067825 */ /* 0x000fc800078e0232 */
[----:B--2---:R-:W-:-:S05]  /*f9a0*/  IMAD.WIDE R220, R153, 0x4, R220 ;  /* 0x0000000499dc7825 */ /* 0x004fca00078e02dc */
[----:B------:R-:W-:Y:S01]  /*f9b0*/  LDGSTS.E [R190+0x10300], desc[UR6][R220.64], P1 ;  /* 0x10300000dcbe7fae */ /* 0x000fe20008921846 */
[----:B---3--:R-:W-:-:S05]  /*f9c0*/  IMAD.WIDE R238, R153, 0x4, R238 ;  /* 0x0000000499ee7825 */ /* 0x008fca00078e02ee */
[----:B------:R-:W-:Y:S01]  /*f9d0*/  LDGSTS.E [R190+0x10700], desc[UR6][R238.64], P1 ;  /* 0x10700000eebe7fae */ /* 0x000fe20008921846 */
[----:B----4-:R-:W-:-:S05]  /*f9e0*/  IMAD.WIDE R112, R153, 0x4, R158 ;  /* 0x0000000499707825 */ /* 0x010fca00078e029e */
[----:B------:R-:W-:Y:S01]  /*f9f0*/  LDGSTS.E [R190+0x10b00], desc[UR6][R112.64], P1 ;  /* 0x10b0000070be7fae */ /* 0x000fe20008921846 */
        /* <DEDUP_REMOVED lines=8> */
[----:B------:R-:W-:Y:S03]  /*fa80*/  STL.64 [R1+0x100], R88 ;  /* 0x0001005801007387 */ /* 0x000fe60000100a00 */
[C---:B------:R-:W-:Y:S01]  /*fa90*/  IMAD.WIDE R20, R153.reuse, 0x4, R240 ;  /* 0x0000000499147825 */ /* 0x040fe200078e02f0 */
[----:B------:R-:W2:Y:S04]  /*faa0*/  LDL.LU.64 R158, [R1+0x238] ;  /* 0x00023800019e7983 */ /* 0x000ea80000300a00 */
[----:B------:R1:W-:Y:S04]  /*fab0*/  STL.64 [R1+0x140], R22 ;  /* 0x0001401601007387 */ /* 0x0003e80000100a00 */
[----:B------:R-:W3:Y:S04]  /*fac0*/  LDL.LU.64 R240, [R1+0x1f8] ;  /* 0x0001f80001f07983 */ /* 0x000ee80000300a00 */
[----:B------:R-:W4:Y:S04]  /*fad0*/  LDL.LU.64 R146, [R1+0x1b8] ;  /* 0x0001b80001927983 */ /* 0x000f280000300a00 */
[----:B------:R1:W-:Y:S04]  /*fae0*/  STL.64 [R1+0x180], R20 ;  /* 0x0001801401007387 */ /* 0x0003e80000100a00 */
[----:B------:R-:W4:Y:S04]  /*faf0*/  LDL.LU.64 R148, [R1+0x178] ;  /* 0x0001780001947983 */ /* 0x000f280000300a00 */
[----:B------:R-:W4:Y:S01]  /*fb00*/  LDL.LU.64 R144, [R1+0x138] ;  /* 0x0001380001907983 */ /* 0x000f220000300a00 */
[----:B------:R-:W-:-:S03]  /*fb10*/  IMAD.WIDE R18, R153, 0x4, R182 ;  /* 0x0000000499127825 */ /* 0x000fc600078e02b6 */
[----:B------:R-:W4:Y:S04]  /*fb20*/  LDL.LU.64 R142, [R1+0xf8] ;  /* 0x0000f800018e7983 */ /* 0x000f280000300a00 */
[----:B------:R-:W4:Y:S04]  /*fb30*/  LDL.LU.64 R136, [R1+0xb8] ;  /* 0x0000b80001887983 */ /* 0x000f280000300a00 */
[----:B------:R1:W-:Y:S04]  /*fb40*/  STL.64 [R1+0x1c0], R18 ;  /* 0x0001c01201007387 */ /* 0x0003e80000100a00 */
[----:B------:R1:W-:Y:S04]  /*fb50*/  STL.64 [R1+0x200], R16 ;  /* 0x0002001001007387 */ /* 0x0003e80000100a00 */
[----:B------:R1:W-:Y:S04]  /*fb60*/  STL.64 [R1+0x240], R14 ;  /* 0x0002400e01007387 */ /* 0x0003e80000100a00 */
[----:B------:R1:W-:Y:S04]  /*fb70*/  STL.64 [R1+0x380], R12 ;  /* 0x0003800c01007387 */ /* 0x0003e80000100a00 */
[----:B------:R1:W-:Y:S04]  /*fb80*/  STL.64 [R1+0x398], R10 ;  /* 0x0003980a01007387 */ /* 0x0003e80000100a00 */
[----:B------:R-:W-:Y:S04]  /*fb90*/  LDGSTS.E [R190+0x11b00], desc[UR6][R88.64], P1 ;  /* 0x11b0000058be7fae */ /* 0x000fe80008921846 */
[----:B------:R1:W-:Y:S04]  /*fba0*/  STL.64 [R1+0x3d0], R8 ;  /* 0x0003d00801007387 */ /* 0x0003e80000100a00 */
[----:B------:R1:W-:Y:S04]  /*fbb0*/  LDGSTS.E [R190+0x11f00], desc[UR6][R22.64], P1 ;  /* 0x11f0000016be7fae */ /* 0x0003e80008921846 */
[----:B------:R1:W-:Y:S04]  /*fbc0*/  STL.64 [R1+0x408], R6 ;  /* 0x0004080601007387 */ /* 0x0003e80000100a00 */
[----:B------:R1:W-:Y:S02]  /*fbd0*/  LDGSTS.E [R190+0x12300], desc[UR6][R20.64], P1 ;  /* 0x1230000014be7fae */ /* 0x0003e40008921846 */
[----:B-1----:R-:W-:-:S02]  /*fbe0*/  IMAD.WIDE R22, R153, 0x4, R2 ;  /* 0x0000000499167825 */ /* 0x002fc400078e0202 */
[----:B------:R1:W-:Y:S04]  /*fbf0*/  LDGSTS.E [R190+0x12700], desc[UR6][R18.64], P1 ;  /* 0x1270000012be7fae */ /* 0x0003e80008921846 */
[----:B------:R-:W5:Y:S01]  /*fc00*/  LDL.LU.64 R2, [R1+0x630] ;  /* 0x0006300001027983 */ /* 0x000f620000300a00 */
[----:B------:R-:W-:-:S03]  /*fc10*/  IMAD.WIDE R20, R153, 0x4, R156 ;  /* 0x0000000499147825 */ /* 0x000fc600078e029c */
[----:B------:R1:W-:Y:S04]  /*fc20*/  LDGSTS.E [R190+0x12b00], desc[UR6][R16.64], P1 ;  /* 0x12b0000010be7fae */ /* 0x0003e80008921846 */
[----:B------:R-:W5:Y:S04]  /*fc30*/  LDL.LU.64 R156, [R1+0x628] ;  /* 0x00062800019c7983 */ /* 0x000f680000300a00 */
[----:B------:R-:W4:Y:S01]  /*fc40*/  LDL R152, [R1+0x34c] ;  /* 0x00034c0001987983 */ /* 0x000f220000100800 */
[----:B-1----:R-:W-:-:S03]  /*fc50*/  IMAD.WIDE R18, R153, 0x4, R52 ;  /* 0x0000000499127825 */ /* 0x002fc600078e0234 */
[----:B------:R1:W-:Y:S01]  /*fc60*/  LDGSTS.E [R190+0x12f00], desc[UR6][R14.64], P1 ;  /* 0x12f000000ebe7fae */ /* 0x0003e20008921846 */
[----:B------:R-:W-:-:S03]  /*fc70*/  IMAD.WIDE R16, R153, 0x4, R54 ;  /* 0x0000000499107825 */ /* 0x000fc600078e0236 */
[----:B------:R1:W-:Y:S04]  /*fc80*/  LDGSTS.E [R190+0x13300], desc[UR6][R12.64], P1 ;  /* 0x133000000cbe7fae */ /* 0x0003e80008921846 */
[----:B------:R1:W-:Y:S02]  /*fc90*/  LDGSTS.E [R190+0x13700], desc[UR6][R10.64], P1 ;  /* 0x137000000abe7fae */ /* 0x0003e40008921846 */
[C---:B-1----:R-:W-:Y:S02]  /*fca0*/  IMAD.WIDE R14, R153.reuse, 0x4, R56 ;  /* 0x00000004990e7825 */ /* 0x042fe400078e0238 */
[----:B------:R1:W-:Y:S02]  /*fcb0*/  STL.64 [R1+0x148], R22 ;  /* 0x0001481601007387 */ /* 0x0003e40000100a00 */
[----:B------:R-:W-:-:S02]  /*fcc0*/  IMAD.WIDE R12, R153, 0x4, R58 ;  /* 0x00000004990c7825 */ /* 0x000fc400078e023a */
[----:B------:R1:W-:Y:S02]  /*fcd0*/  LDGSTS.E [R190+0x13b00], desc[UR6][R8.64], P1 ;  /* 0x13b0000008be7fae */ /* 0x0003e40008921846 */
[C---:B------:R-:W-:Y:S02]  /*fce0*/  IMAD.WIDE R10, R153.reuse, 0x4, R60 ;  /* 0x00000004990a7825 */ /* 0x040fe400078e023c */
[----:B------:R2:W-:Y:S04]  /*fcf0*/  STL.64 [R1+0x188], R20 ;  /* 0x0001881401007387 */ /* 0x0005e80000100a00 */
[----:B------:R1:W-:Y:S04]  /*fd00*/  LDGSTS.E [R190+0x13f00], desc[UR6][R6.64], P1 ;  /* 0x13f0000006be7fae */ /* 0x0003e80008921846 */
[----:B------:R2:W-:Y:S01]  /*fd10*/  STL.64 [R1+0x1c8], R18 ;  /* 0x0001c81201007387 */ /* 0x0005e20000100a00 */
[----:B-1----:R-:W-:-:S03]  /*fd20*/  IMAD.WIDE R8, R153, 0x4, R62 ;  /* 0x0000000499087825 */ /* 0x002fc600078e023e */
[----:B------:R1:W-:Y:S01]  /*fd30*/  STL.64 [R1+0x208], R16 ;  /* 0x0002081001007387 */ /* 0x0003e20000100a00 */
[----:B------:R-:W-:-:S03]  /*fd40*/  IMAD.WIDE R6, R153, 0x4, R64 ;  /* 0x0000000499067825 */ /* 0x000fc600078e0240 */
[----:B------:R1:W-:Y:S04]  /*fd50*/  STL.64 [R1+0x248], R14 ;  /* 0x0002480e01007387 */ /* 0x0003e80000100a00 */
[----:B------:R1:W-:Y:S04]  /*fd60*/  STL.64 [R1+0x368], R12 ;  /* 0x0003680c01007387 */ /* 0x0003e80000100a00 */
[----:B------:R1:W-:Y:S04]  /*fd70*/  STL.64 [R1+0x378], R10 ;  /* 0x0003780a01007387 */ /* 0x0003e80000100a00 */
[----:B------:R1:W-:Y:S04]  /*fd80*/  STL.64 [R1+0x390], R8 ;  /* 0x0003900801007387 */ /* 0x0003e80000100a00 */
[----:B------:R1:W-:Y:S01]  /*fd90*/  STL.64 [R1+0x3c8], R6 ;  /* 0x0003c80601007387 */ /* 0x0003e20000100a00 */
[----:B------:R-:W-:-:S02]  /*fda0*/  CS2R R24, SRZ ;  /* 0x0000000000187805 */ /* 0x000fc4000001ff00 */
[----:B------:R-:W-:Y:S02]  /*fdb0*/  CS2R R26, SRZ ;  /* 0x00000000001a7805 */ /* 0x000fe4000001ff00 */
[----:B------:R-:W-:Y:S02]  /*fdc0*/  CS2R R28, SRZ ;  /* 0x00000000001c7805 */ /* 0x000fe4000001ff00 */
[----:B------:R-:W-:Y:S02]  /*fdd0*/  CS2R R30, SRZ ;  /* 0x00000000001e7805 */ /* 0x000fe4000001ff00 */
[----:B------:R-:W-:Y:S02]  /*fde0*/  CS2R R32, SRZ ;  /* 0x0000000000207805 */ /* 0x000fe4000001ff00 */
[----:B------:R-:W-:Y:S02]  /*fdf0*/  CS2R R34, SRZ ;  /* 0x0000000000227805 */ /* 0x000fe4000001ff00 */
        /* <DEDUP_REMOVED lines=25> */
[----:B------:R-:W-:Y:S01]  /*ff90*/  CS2R R86, SRZ ;  /* 0x0000000000567805 */ /* 0x000fe2000001ff00 */
[----:B--2---:R-:W-:-:S05]  /*ffa0*/  IMAD.WIDE R158, R153, 0x4, R158 ;  /* 0x00000004999e7825 */ /* 0x004fca00078e029e */
[----:B------:R1:W-:Y:S01]  /*ffb0*/  LDGSTS.E [R242+0x10380], desc[UR6][R158.64], P1 ;  /* 0x103800009ef27fae */ /* 0x0003e20008921846 */
[----:B---3--:R-:W-:-:S04]  /*ffc0*/  IMAD.WIDE R240, R153, 0x4, R240 ;  /* 0x0000000499f07825 */ /* 0x008fc800078e02f0 */
[C---:B----4-:R-:W-:Y:S01]  /*ffd0*/  IMAD.WIDE R118, R153.reuse, 0x4, R146 ;  /* 0x0000000499767825 */ /* 0x050fe200078e0292 */
[----:B------:R1:W-:Y:S04]  /*ffe0*/  LDGSTS.E [R242+0x10780], desc[UR6][R240.64], P1 ;  /* 0x10780000f0f27fae */ /* 0x0003e80008921846 */
[----:B------:R1:W-:Y:S01]  /*fff0*/  LDGSTS.E [R242+0x10b80], desc[UR6][R118.64], P1 ;  /* 0x10b8000076f27fae */ /* 0x0003e20008921846 */
[----:B------:R-:W-:-:S04]  /*10000*/  IMAD.WIDE R182, R153, 0x4, R148 ;  /* 0x0000000499b67825 */ /* 0x000fc800078e0294 */
[C---:B------:R-:W-:Y:S01]  /*10010*/  IMAD.WIDE R110, R153.reuse, 0x4, R144 ;  /* 0x00000004996e7825 */ /* 0x040fe200078e0290 */
[----:B------:R1:W-:Y:S03]  /*10020*/  LDGSTS.E [R242+0x10f80], desc[UR6][R182.64], P1 ;  /* 0x10f80000b6f27fae */ /* 0x0003e60008921846 */
[C---:B------:R-:W-:Y:S01]  /*10030*/  IMAD.WIDE R116, R153.reuse, 0x4, R142 ;  /* 0x0000000499747825 */ /* 0x040fe200078e028e */
[----:B------:R1:W-:Y:S03]  /*10040*/  LDGSTS.E [R242+0x11380], desc[UR6][R110.64], P1 ;  /* 0x113800006ef27fae */ /* 0x0003e60008921846 */
[----:B------:R-:W-:Y:S01]  /*10050*/  IMAD.WIDE R190, R153, 0x4, R136 ;  /* 0x0000000499be7825 */ /* 0x000fe200078e0288 */
[----:B------:R1:W-:Y:S04]  /*10060*/  LDGSTS.E [R242+0x11780], desc[UR6][R116.64], P1 ;  /* 0x1178000074f27fae */ /* 0x0003e80008921846 */
        /* <DEDUP_REMOVED lines=10> */
[----:B------:R-:W0:Y:S01]  /*10110*/  LDGDEPBAR ;  /* 0x00000000000079af */ /* 0x000e220000000000 */
[----:B------:R-:W-:-:S13]  /*10120*/  ISETP.GE.AND P0, PT, R152, 0x80, PT ;  /* 0x000000809800780c */ /* 0x000fda0003f06270 */
[----:B-1----:R-:W-:Y:S05]  /*10130*/  @!P0 BRA `(.L_x_0) ;  /* 0x000000ac00488947 */ /* 0x002fea0003800000 */
[----:B------:R-:W2:Y:S04]  /*10140*/  LDL.LU.64 R146, [R1+0x288] ;  /* 0x0002880001927983 */ /* 0x000ea80000300a00 */
[----:B------:R-:W3:Y:S04]  /*10150*/  LDL.LU.64 R144, [R1+0x290] ;  /* 0x0002900001907983 */ /* 0x000ee80000300a00 */
[----:B------:R-:W4:Y:S04]  /*10160*/  LDL.LU.64 R142, [R1+0x278] ;  /* 0x00027800018e7983 */ /* 0x000f280000300a00 */
[----:B------:R-:W4:Y:S01]  /*10170*/  LDL.LU.64 R136, [R1+0x280] ;  /* 0x0002800001887983 */ /* 0x000f220000300a00 */
[----:B------:R-:W-:-:S02]  /*10180*/  IMAD.MOV.U32 R5, RZ, RZ, R122 ;  /* 0x000000ffff057224 */ /* 0x000fc400078e007a */
[----:B------:R-:W-:Y:S01]  /*10190*/  IMAD.MOV.U32 R6, RZ, RZ, R123 ;  /* 0x000000ffff067224 */ /* 0x000fe200078e007b */
[----:B------:R-:W-:Y:S01]  /*101a0*/  STL.64 [R1+0x640], R152 ;  /* 0x0006409801007387 */ /* 0x000fe20000100a00 */
[----:B------:R-:W-:Y:S02]  /*101b0*/  IMAD.MOV.U32 R7, RZ, RZ, R188 ;  /* 0x000000ffff077224 */ /* 0x000fe400078e00bc */
[----:B------:R-:W-:Y:S01]  /*101c0*/  IMAD.MOV.U32 R8, RZ, RZ, R189 ;  /* 0x000000ffff087224 */ /* 0x000fe200078e00bd */
[----:B------:R1:W-:Y:S01]  /*101d0*/  STL [R1+0x638], R151 ;  /* 0x0006389701007387 */ /* 0x0003e20000100800 */
[----:B------:R-:W-:Y:S02]  /*101e0*/  IMAD.MOV.U32 R9, RZ, RZ, R230 ;  /* 0x000000ffff097224 */ /* 0x000fe400078e00e6 */
[----:B------:R-:W-:Y:S01]  /*101f0*/  IMAD.MOV.U32 R10, RZ, RZ, R231 ;  /* 0x000000ffff0a7224 */ /* 0x000fe200078e00e7 */
[----:B-----5:R1:W-:Y:S01]  /*10200*/  STL.64 [R1+0x630], R156 ;  /* 0x0006309c01007387 */ /* 0x0203e20000100a00 */
[----:B------:R-:W-:-:S02]  /*10210*/  IMAD.MOV.U32 R11, RZ, RZ, R228 ;  /* 0x000000ffff0b7224 */ /* 0x000fc400078e00e4 */
[----:B------:R-:W-:Y:S01]  /*10220*/  IMAD.MOV.U32 R12, RZ, RZ, R229 ;  /* 0x000000ffff0c7224 */ /* 0x000fe200078e00e5 */
[----:B------:R-:W-:Y:S01]  /*10230*/  STL.64 [R1+0x628], R2 ;  /* 0x0006280201007387 */ /* 0x000fe20000100a00 */
[----:B------:R-:W-:Y:S02]  /*10240*/  IMAD.MOV.U32 R13, RZ, RZ, R214 ;  /* 0x000000ffff0d7224 */ /* 0x000fe400078e00d6 */
[----:B------:R-:W-:Y:S01]  /*10250*/  IMAD.MOV.U32 R14, RZ, RZ, R215 ;  /* 0x000000ffff0e7224 */ /* 0x000fe200078e00d7 */
[----:B------:R-:W-:Y:S01]  /*10260*/  STL.64 [R1+0x648], R4 ;  /* 0x0006480401007387 */ /* 0x000fe20000100a00 */
[----:B------:R-:W-:Y:S02]  /*10270*/  IMAD.MOV.U32 R15, RZ, RZ, R212 ;  /* 0x000000ffff0f7224 */ /* 0x000fe400078e00d4 */
[----:B------:R-:W-:Y:S01]  /*10280*/  IMAD.MOV.U32 R16, RZ, RZ, R213 ;  /* 0x000000ffff107224 */ /* 0x000fe200078e00d5 */
[----:B------:R1:W-:Y:S01]  /*10290*/  STL.64 [R1+0x650], R6 ;  /* 0x0006500601007387 */ /* 0x0003e20000100a00 */
        /* <DEDUP_REMOVED lines=15> */
[----:B-1----:R-:W-:Y:S02]  /*10390*/  IMAD.MOV.U32 R151, RZ, RZ, R117 ;  /* 0x000000ffff977224 */ /* 0x002fe400078e0075 */
[----:B------:R-:W-:Y:S01]  /*103a0*/  IMAD.MOV.U32 R100, RZ, RZ, R128 ;  /* 0x000000ffff647224 */ /* 0x000fe200078e0080 */
[----:B------:R-:W-:Y:S01]  /*103b0*/  STL.64 [R1+0x680], R18 ;  /* 0x0006801201007387 */ /* 0x000fe20000100a00 */
[----:B------:R-:W-:-:S02]  /*103c0*/  IMAD.MOV.U32 R242, RZ, RZ, R118 ;  /* 0x000000fffff27224 */ /* 0x000fc400078e0076 */
[----:B------:R-:W-:Y:S01]  /*103d0*/  IMAD.MOV.U32 R243, RZ, RZ, R119 ;  /* 0x000000fffff37224 */ /* 0x000fe200078e0077 */
[----:B------:R1:W-:Y:S01]  /*103e0*/  STL.64 [R1+0x688], R20 ;  /* 0x0006881401007387 */ /* 0x0003e20000100a00 */
        /* <DEDUP_REMOVED lines=8> */
[----:B------:R-:W4:Y:S01]  /*10470*/  LDL.LU.64 R6, [R1+0x2d8] ;  /* 0x0002d80001067983 */ /* 0x000f220000300a00 */
[----:B------:R-:W-:Y:S02]  /*10480*/  IMAD.MOV.U32 R2, RZ, RZ, R114 ;  /* 0x000000ffff027224 */ /* 0x000fe400078e0072 */
[----:B------:R-:W-:Y:S01]  /*10490*/  IMAD.MOV.U32 R99, RZ, RZ, R185 ;  /* 0x000000ffff637224 */ /* 0x000fe200078e00b9 */
[----:B------:R-:W4:Y:S01]  /*104a0*/  LDL.LU.64 R134, [R1+0x2e8] ;  /* 0x0002e80001867983 */ /* 0x000f220000300a00 */
[----:B------:R-:W-:Y:S02]  /*104b0*/  IMAD.MOV.U32 R128, RZ, RZ, R132 ;  /* 0x000000ffff807224 */ /* 0x000fe400078e0084 */
[----:B------:R-:W-:Y:S02]  /*104c0*/  IMAD.MOV.U32 R97, RZ, RZ, R186 ;  /* 0x000000ffff617224 */ /* 0x000fe400078e00ba */
[----:B------:R-:W-:-:S02]  /*104d0*/  IMAD.MOV.U32 R91, RZ, RZ, R120 ;  /* 0x000000ffff5b7224 */ /* 0x000fc400078e0078 */
[----:B------:R-:W-:Y:S02]  /*104e0*/  IMAD.MOV.U32 R90, RZ, RZ, R155 ;  /* 0x000000ffff5a7224 */ /* 0x000fe400078e009b */
[----:B------:R-:W-:Y:S02]  /*104f0*/  IMAD.MOV.U32 R96, RZ, RZ, R184 ;  /* 0x000000ffff607224 */ /* 0x000fe400078e00b8 */
[----:B------:R-:W-:Y:S02]  /*10500*/  IMAD.MOV.U32 R95, RZ, RZ, R193 ;  /* 0x000000ffff5f7224 */ /* 0x000fe400078e00c1 */
[----:B------:R-:W-:Y:S02]  /*10510*/  IMAD.MOV.U32 R149, RZ, RZ, R187 ;  /* 0x000000ffff957224 */ /* 0x000fe400078e00bb */
[----:B------:R-:W-:Y:S02]  /*10520*/  IMAD.MOV.U32 R92, RZ, RZ, R121 ;  /* 0x000000ffff5c7224 */ /* 0x000fe400078e0079 */
[----:B--2---:R-:W-:-:S02]  /*10530*/  IMAD.MOV.U32 R101, RZ, RZ, R146 ;  /* 0x000000ffff657224 */ /* 0x004fc400078e0092 */
[----:B------:R-:W-:Y:S02]  /*10540*/  IMAD.MOV.U32 R102, RZ, RZ, R147 ;  /* 0x000000ffff667224 */ /* 0x000fe400078e0093 */
[----:B---3--:R-:W-:Y:S02]  /*10550*/  IMAD.MOV.U32 R103, RZ, RZ, R144 ;  /* 0x000000ffff677224 */ /* 0x008fe400078e0090 */
[----:B------:R-:W-:Y:S02]  /*10560*/  IMAD.MOV.U32 R104, RZ, RZ, R145 ;  /* 0x000000ffff687224 */ /* 0x000fe400078e0091 */
[----:B----4-:R-:W-:Y:S02]  /*10570*/  IMAD.MOV.U32 R105, RZ, RZ, R142 ;  /* 0x000000ffff697224 */ /* 0x010fe400078e008e */
[----:B------:R-:W-:Y:S02]  /*10580*/  IMAD.MOV.U32 R106, RZ, RZ, R143 ;  /* 0x000000ffff6a7224 */ /* 0x000fe400078e008f */
[----:B------:R-:W-:-:S02]  /*10590*/  IMAD.MOV.U32 R107, RZ, RZ, R136 ;  /* 0x000000ffff6b7224 */ /* 0x000fc400078e0088 */
[----:B------:R-:W-:Y:S02]  /*105a0*/  IMAD.MOV.U32 R108, RZ, RZ, R137 ;  /* 0x000000ffff6c7224 */ /* 0x000fe400078e0089 */
[----:B------:R-:W2:Y:S01]  /*105b0*/  LDL.LU.64 R136, [R1+0x2c0] ;  /* 0x0002c00001887983 */ /* 0x000ea20000300a00 */
[----:B------:R-:W-:Y:S02]  /*105c0*/  IMAD.MOV.U32 R122, RZ, RZ, R125 ;  /* 0x000000ffff7a7224 */ /* 0x000fe400078e007d */
[----:B------:R-:W-:Y:S01]  /*105d0*/  IMAD.MOV.U32 R3, RZ, RZ, R115 ;  /* 0x000000ffff037224 */ /* 0x000fe200078e0073 */
[----:B------:R-:W3:Y:S01]  /*105e0*/  LDL.LU.64 R4, [R1+0x2c8] ;  /* 0x0002c80001047983 */ /* 0x000ee20000300a00 */
[----:B------:R-:W-:Y:S02]  /*105f0*/  IMAD.MOV.U32 R152, RZ, RZ, R112 ;  /* 0x000000ffff987224 */ /* 0x000fe400078e0070 */
[----:B------:R-:W-:Y:S01]  /*10600*/  IMAD.MOV.U32 R131, RZ, RZ, R6 ;  /* 0x000000ffff837224 */ /* 0x000fe200078e0006 */
[----:B------:R-:W4:Y:S01]  /*10610*/  LDL.LU.64 R144, [R1+0x2a0] ;  /* 0x0002a00001907983 */ /* 0x000f220000300a00 */
[----:B------:R-:W-:-:S02]  /*10620*/  IMAD.MOV.U32 R132, RZ, RZ, R7 ;  /* 0x000000ffff847224 */ /* 0x000fc400078e0007 */
[----:B------:R-:W-:Y:S01]  /*10630*/  IMAD.MOV.U32 R188, RZ, RZ, R242 ;  /* 0x000000ffffbc7224 */ /* 0x000fe200078e00f2 */
        /* <DEDUP_REMOVED lines=11> */
[----:B------:R-:W-:Y:S02]  /*106f0*/  IMAD.MOV.U32 R7, RZ, RZ, R151 ;  /* 0x000000ffff077224 */ /* 0x000fe400078e0097 */
[----:B------:R-:W-:Y:S02]  /*10700*/  IMAD.MOV.U32 R150, RZ, RZ, R182 ;  /* 0x000000ffff967224 */ /* 0x000fe400078e00b6 */
[----:B------:R-:W-:Y:S02]  /*10710*/  IMAD.MOV.U32 R151, RZ, RZ, R183 ;  /* 0x000000ffff977224 */ /* 0x000fe400078e00b7 */
[----:B------:R-:W3:Y:S01]  /*10720*/  LDL.LU.64 R182, [R1+0x330] ;  /* 0x0003300001b67983 */ /* 0x000ee20000300a00 */
[----:B------:R-:W-:-:S02]  /*10730*/  IMAD.MOV.U32 R119, RZ, RZ, R140 ;  /* 0x000000ffff777224 */ /* 0x000fc400078e008c */
[----:B------:R-:W-:Y:S01]  /*10740*/  IMAD.MOV.U32 R120, RZ, RZ, R141 ;  /* 0x000000ffff787224 */ /* 0x000fe200078e008d */
[----:B------:R-:W3:Y:S01]  /*10750*/  LDL.LU.64 R228, [R1+0x338] ;  /* 0x0003380001e47983 */ /* 0x000ee20000300a00 */
[----:B------:R-:W-:-:S03]  /*10760*/  IMAD.MOV.U32 R155, RZ, RZ, R192 ;  /* 0x000000ffff9b7224 */ /* 0x000fc600078e00c0 */
[----:B------:R-:W3:Y:S04]  /*10770*/  LDL.LU.64 R10, [R1+0x320] ;  /* 0x00032000010a7983 */ /* 0x000ee80000300a00 */
[----:B------:R-:W3:Y:S04]  /*10780*/  LDL.LU.64 R230, [R1+0x328] ;  /* 0x0003280001e67983 */ /* 0x000ee80000300a00 */
[----:B------:R-:W3:Y:S04]  /*10790*/  LDL.LU.64 R242, [R1+0x310] ;  /* 0x0003100001f27983 */ /* 0x000ee80000300a00 */
[----:B-1----:R-:W3:Y:S01]  /*107a0*/  LDL.LU.64 R20, [R1+0x318] ;  /* 0x0003180001147983 */ /* 0x002ee20000300a00 */
[----:B------:R-:W-:-:S03]  /*107b0*/  IMAD.MOV.U32 R126, RZ, RZ, R177 ;  /* 0x000000ffff7e7224 */ /* 0x000fc600078e00b1 */
[----:B------:R-:W3:Y:S04]  /*107c0*/  LDL.LU.64 R204, [R1+0x300] ;  /* 0x0003000001cc7983 */ /* 0x000ee80000300a00 */
[----:B------:R-:W3:Y:S04]  /*107d0*/  LDL.LU.64 R18, [R1+0x308] ;  /* 0x0003080001127983 */ /* 0x000ee80000300a00 */
[----:B------:R-:W3:Y:S04]  /*107e0*/  LDL.LU.64 R16, [R1+0x2f0] ;  /* 0x0002f00001107983 */ /* 0x000ee80000300a00 */
[----:B------:R-:W3:Y:S04]  /*107f0*/  LDL.LU.64 R212, [R1+0x2f8] ;  /* 0x0002f80001d47983 */ /* 0x000ee80000300a00 */
[----:B------:R-:W3:Y:S01]  /*10800*/  LDL.LU.64 R14, [R1+0x2d0] ;  /* 0x0002d000010e7983 */ /* 0x000ee20000300a00 */
[----:B------:R-:W-:-:S02]  /*10810*/  IMAD.MOV.U32 R127, RZ, RZ, R175 ;  /* 0x000000ffff7f7224 */ /* 0x000fc400078e00af */
[----:B------:R-:W-:Y:S02]  /*10820*/  IMAD.MOV.U32 R125, RZ, RZ, R176 ;  /* 0x000000ffff7d7224 */ /* 0x000fe400078e00b0 */
[----:B--2---:R-:W-:Y:S02]  /*10830*/  IMAD.MOV.U32 R178, RZ, RZ, R12 ;  /* 0x000000ffffb27224 */ /* 0x004fe400078e000c */
[----:B------:R-:W-:Y:S02]  /*10840*/  IMAD.MOV.U32 R177, RZ, RZ, R13 ;  /* 0x000000ffffb17224 */ /* 0x000fe400078e000d */
[----:B------:R-:W2:Y:S01]  /*10850*/  LDL.LU.64 R12, [R1+0x2e0] ;  /* 0x0002e000010c7983 */ /* 0x000ea20000300a00 */
[----:B----4-:R-:W-:Y:S02]  /*10860*/  IMAD.MOV.U32 R176, RZ, RZ, R214 ;  /* 0x000000ffffb07224 */ /* 0x010fe400078e00d6 */
[----:B------:R-:W-:Y:S02]  /*10870*/  IMAD.MOV.U32 R175, RZ, RZ, R215 ;  /* 0x000000ffffaf7224 */ /* 0x000fe400078e00d7 */
[----:B---3--:R-:W-:-:S02]  /*10880*/  IMAD.MOV.U32 R180, RZ, RZ, R182 ;  /* 0x000000ffffb47224 */ /* 0x008fc400078e00b6 */
[----:B------:R-:W-:Y:S02]  /*10890*/  IMAD.MOV.U32 R182, RZ, RZ, R228 ;  /* 0x000000ffffb67224 */ /* 0x000fe400078e00e4 */
[----:B------:R-:W-:Y:S02]  /*108a0*/  IMAD.MOV.U32 R181, RZ, RZ, R229 ;  /* 0x000000ffffb57224 */ /* 0x000fe400078e00e5 */
[----:B------:R-:W3:Y:S01]  /*108b0*/  LDL.LU.64 R228, [R1+0x2b0] ;  /* 0x0002b00001e47983 */ /* 0x000ee20000300a00 */
[----:B------:R-:W-:-:S03]  /*108c0*/  IMAD.MOV.U32 R186, RZ, RZ, R230 ;  /* 0x000000ffffba7224 */ /* 0x000fc600078e00e6 */
[----:B------:R-:W4:Y:S01]  /*108d0*/  LDL.LU.64 R214, [R1+0x2b8] ;  /* 0x0002b80001d67983 */ /* 0x000f220000300a00 */
[----:B------:R-:W-:Y:S02]  /*108e0*/  IMAD.MOV.U32 R185, RZ, RZ, R231 ;  /* 0x000000ffffb97224 */ /* 0x000fe400078e00e7 */
[----:B------:R-:W-:Y:S02]  /*108f0*/  IMAD.MOV.U32 R230, RZ, RZ, R156 ;  /* 0x000000ffffe67224 */ /* 0x000fe400078e009c */
[----:B------:R-:W-:Y:S02]  /*10900*/  IMAD.MOV.U32 R231, RZ, RZ, R157 ;  /* 0x000000ffffe77224 */ /* 0x000fe400078e009d */
[----:B------:R-:W4:Y:S01]  /*10910*/  LDL.LU.64 R156, [R1+0x270] ;  /* 0x00027000019c7983 */ /* 0x000f220000300a00 */
[----:B------:R-:W-:Y:S02]  /*10920*/  IMAD.MOV.U32 R140, RZ, RZ, R145 ;  /* 0x000000ffff8c7224 */ /* 0x000fe400078e0091 */
[----:B------:R-:W-:-:S02]  /*10930*/  IMAD.MOV.U32 R145, RZ, RZ, R146 ;  /* 0x000000ffff917224 */ /* 0x000fc400078e0092 */
[----:B------:R-:W-:Y:S02]  /*10940*/  IMAD.MOV.U32 R146, RZ, RZ, R147 ;  /* 0x000000ffff927224 */ /* 0x000fe400078e0093 */
[----:B------:R-:W-:Y:S02]  /*10950*/  IMAD.MOV.U32 R115, RZ, RZ, R202 ;  /* 0x000000ffff737224 */ /* 0x000fe400078e00ca */
[----:B------:R-:W-:Y:S02]  /*10960*/  IMAD.MOV.U32 R147, RZ, RZ, R201 ;  /* 0x000000ffff937224 */ /* 0x000fe400078e00c9 */
        /* <DEDUP_REMOVED lines=10> */
[----:B--2---:R-:W-:Y:S02]  /*10a10*/  IMAD.MOV.U32 R202, RZ, RZ, R12 ;  /* 0x000000ffffca7224 */ /* 0x004fe400078e000c */
[----:B------:R-:W-:Y:S02]  /*10a20*/  IMAD.MOV.U32 R201, RZ, RZ, R13 ;  /* 0x000000ffffc97224 */ /* 0x000fe400078e000d */
[----:B------:R-:W2:Y:S01]  /*10a30*/  LDL.LU.64 R12, [R1+0x230] ;  /* 0x00023000010c7983 */ /* 0x000ea20000300a00 */
[----:B---3--:R-:W-:Y:S02]  /*10a40*/  IMAD.MOV.U32 R204, RZ, RZ, R228 ;  /* 0x000000ffffcc7224 */ /* 0x008fe400078e00e4 */
[----:B------:R-:W-:Y:S02]  /*10a50*/  IMAD.MOV.U32 R203, RZ, RZ, R229 ;  /* 0x000000ffffcb7224 */ /* 0x000fe400078e00e5 */
[----:B------:R-:W3:Y:S01]  /*10a60*/  LDL.LU.64 R228, [R1+0xb0] ;  /* 0x0000b00001e47983 */ /* 0x000ee20000300a00 */
[----:B----4-:R-:W-:-:S02]  /*10a70*/  IMAD.MOV.U32 R208, RZ, RZ, R156 ;  /* 0x000000ffffd07224 */ /* 0x010fc400078e009c */
[----:B------:R-:W-:Y:S02]  /*10a80*/  IMAD.MOV.U32 R207, RZ, RZ, R157 ;  /* 0x000000ffffcf7224 */ /* 0x000fe400078e009d */
[----:B------:R-:W4:Y:S04]  /*10a90*/  LDL.LU.64 R156, [R1+0x1f0] ;  /* 0x0001f000019c7983 */ /* 0x000f280000300a00 */
[----:B------:R-:W3:Y:S04]  /*10aa0*/  LDL.LU.64 R88, [R1+0xf0] ;  /* 0x0000f00001587983 */ /* 0x000ee80000300a00 */
[----:B------:R-:W3:Y:S04]  /*10ab0*/  LDL.LU.64 R16, [R1+0x68] ;  /* 0x0000680001107983 */ /* 0x000ee80000300a00 */
[----:B------:R-:W3:Y:S01]  /*10ac0*/  LDL.LU.64 R22, [R1+0x18] ;  /* 0x0000180001167983 */ /* 0x000ee20000300a00 */
        /* <DEDUP_REMOVED lines=27> */
[----:B--2---:R-:W-:Y:S02]  /*10c80*/  IMAD.MOV.U32 R225, RZ, RZ, R12 ;  /* 0x000000ffffe17224 */ /* 0x004fe400078e000c */
[----:B------:R-:W-:Y:S02]  /*10c90*/  IMAD.MOV.U32 R224, RZ, RZ, R13 ;  /* 0x000000ffffe07224 */ /* 0x000fe400078e000d */
[----:B------:R-:W2:Y:S04]  /*10ca0*/  LDL.LU.64 R12, [R1+0x1b0] ;  /* 0x0001b000010c7983 */ /* 0x000ea80000300a00 */
[----:B------:R-:W2:Y:S04]  /*10cb0*/  LDL.LU.64 R20, [R1+0x130] ;  /* 0x0001300001147983 */ /* 0x000ea80000300a00 */
[----:B------:R-:W2:Y:S01]  /*10cc0*/  LDL.LU.64 R10, [R1+0xa8] ;  /* 0x0000a800010a7983 */ /* 0x000ea20000300a00 */
        /* <DEDUP_REMOVED lines=8> */
[----:B------:R-:W-:Y:S01]  /*10d50*/  IMAD.MOV.U32 R124, RZ, RZ, R163 ;  /* 0x000000ffff7c7224 */ /* 0x000fe200078e00a3 */
[----:B------:R-:W2:Y:S01]  /*10d60*/  LDL.LU.64 R158, [R1+0x28] ;  /* 0x00002800019e7983 */ /* 0x000ea20000300a00 */
        /* <DEDUP_REMOVED lines=29> */
[----:B----4-:R-:W-:Y:S02]  /*10f40*/  IMAD.MOV.U32 R241, RZ, RZ, R156 ;  /* 0x000000fffff17224 */ /* 0x010fe400078e009c */
[----:B------:R-:W-:Y:S02]  /*10f50*/  IMAD.MOV.U32 R240, RZ, RZ, R157 ;  /* 0x000000fffff07224 */ /* 0x000fe400078e009d */
[----:B---3--:R-:W-:Y:S02]  /*10f60*/  IMAD.MOV.U32 R227, RZ, RZ, R228 ;  /* 0x000000ffffe37224 */ /* 0x008fe400078e00e4 */
[----:B------:R-:W-:Y:S02]  /*10f70*/  IMAD.MOV.U32 R226, RZ, RZ, R229 ;  /* 0x000000ffffe27224 */ /* 0x000fe400078e00e5 */
[----:B------:R-:W-:-:S02]  /*10f80*/  IMAD.MOV.U32 R156, RZ, RZ, R242 ;  /* 0x000000ffff9c7224 */ /* 0x000fc400078e00f2 */
[----:B------:R-:W-:Y:S02]  /*10f90*/  IMAD.MOV.U32 R157, RZ, RZ, R243 ;  /* 0x000000ffff9d7224 */ /* 0x000fe400078e00f3 */
[----:B------:R-:W-:Y:S02]  /*10fa0*/  IMAD.MOV.U32 R229, RZ, RZ, R244 ;  /* 0x000000ffffe57224 */ /* 0x000fe400078e00f4 */
[----:B------:R-:W-:Y:S02]  /*10fb0*/  IMAD.MOV.U32 R228, RZ, RZ, R245 ;  /* 0x000000ffffe47224 */ /* 0x000fe400078e00f5 */
[----:B------:R-:W-:Y:S02]  /*10fc0*/  IMAD.MOV.U32 R243, RZ, RZ, R88 ;  /* 0x000000fffff37224 */ /* 0x000fe400078e0058 */
[----:B------:R-:W-:Y:S02]  /*10fd0*/  IMAD.MOV.U32 R242, RZ, RZ, R89 ;  /* 0x000000fffff27224 */ /* 0x000fe400078e0059 */
[----:B------:R-:W-:Y:S01]  /*10fe0*/  IMAD.MOV.U32 R245, RZ, RZ, R16 ;  /* 0x000000fffff57224 */ /* 0x000fe200078e0010 */
[----:B------:R-:W3:Y:S01]  /*10ff0*/  LDL.LU.64 R88, [R1+0x30] ;  /* 0x0000300001587983 */ /* 0x000ee20000300a00 */
[----:B------:R-:W-:-:S02]  /*11000*/  IMAD.MOV.U32 R244, RZ, RZ, R17 ;  /* 0x000000fffff47224 */ /* 0x000fc400078e0011 */
[----:B------:R-:W-:Y:S02]  /*11010*/  IMAD.MOV.U32 R16, RZ, RZ, R14 ;  /* 0x000000ffff107224 */ /* 0x000fe400078e000e */
[----:B------:R-:W-:Y:S02]  /*11020*/  IMAD.MOV.U32 R17, RZ, RZ, R15 ;  /* 0x000000ffff117224 */ /* 0x000fe400078e000f */
[----:B------:R-:W4:Y:S01]  /*11030*/  LDL.LU.64 R14, [R1+0x58] ;  /* 0x00005800010e7983 */ /* 0x000f220000300a00 */
[----:B------:R-:W-:Y:S02]  /*11040*/  IMAD.MOV.U32 R139, RZ, RZ, R144 ;  /* 0x000000ffff8b7224 */ /* 0x000fe400078e0090 */
[----:B------:R-:W-:Y:S01]  /*11050*/  IMAD.MOV.U32 R252, RZ, RZ, R153 ;  /* 0x000000fffffc7224 */ /* 0x000fe200078e0099 */
[----:B------:R1:W-:Y:S01]  /*11060*/  STL [R1], R152 ;  /* 0x0000009801007387 */ /* 0x0003e20000100800 */
[----:B------:R-:W-:Y:S02]  /*11070*/  IMAD.MOV.U32 R144, RZ, RZ, R209 ;  /* 0x000000ffff907224 */ /* 0x000fe400078e00d1 */
[----:B------:R-:W-:-:S02]  /*11080*/  IMAD.MOV.U32 R209, RZ, RZ, R247 ;  /* 0x000000ffffd17224 */ /* 0x000fc400078e00f7 */
[----:B------:R-:W-:Y:S02]  /*11090*/  IMAD.MOV.U32 R247, RZ, RZ, R248 ;  /* 0x000000fffff77224 */ /* 0x000fe400078e00f8 */
[----:B------:R-:W-:Y:S01]  /*110a0*/  IMAD.MOV.U32 R248, RZ, RZ, R251 ;  /* 0x000000fffff87224 */ /* 0x000fe200078e00fb */
[----:B-1----:R-:W4:Y:S01]  /*110b0*/  LDL.LU.64 R152, [R1+0x360] ;  /* 0x0003600001987983 */ /* 0x002f220000300a00 */
[----:B------:R-:W-:Y:S02]  /*110c0*/  IMAD.MOV.U32 R251, RZ, RZ, R22 ;  /* 0x000000fffffb7224 */ /* 0x000fe400078e0016 */
[----:B------:R-:W-:Y:S01]  /*110d0*/  IMAD.MOV.U32 R22, RZ, RZ, R19 ;  /* 0x000000ffff167224 */ /* 0x000fe200078e0013 */
[----:B------:R1:W-:Y:S04]  /*110e0*/  STL [R1+0x8], R18 ;  /* 0x0000081201007387 */ /* 0x0003e80000100800 */
[----:B-1----:R-:W4:Y:S04]  /*110f0*/  LDL.LU.64 R18, [R1+0x168] ;  /* 0x0001680001127983 */ /* 0x002f280000300a00 */
[----:B------:R1:W-:Y:S04]  /*11100*/  STL [R1+0x4], R22 ;  /* 0x0000041601007387 */ /* 0x0003e80000100800 */
[----:B--2---:R2:W-:Y:S01]  /*11110*/  STL [R1+0x10], R12 ;  /* 0x0000100c01007387 */ /* 0x0045e20000100800 */
[----:B-1----:R-:W-:-:S03]  /*11120*/  IMAD.MOV.U32 R22, RZ, RZ, R13 ;  /* 0x000000ffff167224 */ /* 0x002fc600078e000d */
[----:B--2---:R-:W2:Y:S04]  /*11130*/  LDL.LU.64 R12, [R1+0x128] ;  /* 0x00012800010c7983 */ /* 0x004ea80000300a00 */
[----:B------:R-:W-:Y:S01]  /*11140*/  STL [R1+0xc], R22 ;  /* 0x00000c1601007387 */ /* 0x000fe20000100800 */
[----:B------:R-:W-:-:S03]  /*11150*/  IMAD.MOV.U32 R109, RZ, RZ, R210 ;  /* 0x000000ffff6d7224 */ /* 0x000fc600078e00d2 */
[----:B------:R1:W-:Y:S01]  /*11160*/  STL [R1+0x18], R20 ;  /* 0x0000181401007387 */ /* 0x0003e20000100800 */
[----:B------:R-:W-:Y:S02]  /*11170*/  IMAD.MOV.U32 R210, RZ, RZ, R246 ;  /* 0x000000ffffd27224 */ /* 0x000fe400078e00f6 */
[----:B------:R-:W-:Y:S02]  /*11180*/  IMAD.MOV.U32 R246, RZ, RZ, R249 ;  /* 0x000000fffff67224 */ /* 0x000fe400078e00f9 */
[----:B------:R-:W-:Y:S02]  /*11190*/  IMAD.MOV.U32 R249, RZ, RZ, R250 ;  /* 0x000000fffff97224 */ /* 0x000fe400078e00fa */
[----:B-1----:R-:W-:Y:S02]  /*111a0*/  IMAD.MOV.U32 R20, RZ, RZ, R21 ;  /* 0x000000ffff147224 */ /* 0x002fe400078e0015 */
[----:B------:R-:W-:-:S03]  /*111b0*/  IMAD.MOV.U32 R250, RZ, RZ, R23 ;  /* 0x000000fffffa7224 */ /* 0x000fc600078e0017 */
[----:B------:R1:W-:Y:S04]  /*111c0*/  STL [R1+0x14], R20 ;  /* 0x0000141401007387 */ /* 0x0003e80000100800 */
[----:B------:R1:W-:Y:S04]  /*111d0*/  STL [R1+0x20], R10 ;  /* 0x0000200a01007387 */ /* 0x0003e80000100800 */
[----:B------:R-:W2:Y:S01]  /*111e0*/  LDL.LU.64 R22, [R1+0xa0] ;  /* 0x0000a00001167983 */ /* 0x000ea20000300a00 */
[----:B------:R-:W-:-:S03]  /*111f0*/  IMAD.MOV.U32 R98, RZ, RZ, R11 ;  /* 0x000000ffff627224 */ /* 0x000fc600078e000b */
[----:B-1----:R-:W2:Y:S01]  /*11200*/  LDL.LU.64 R20, [R1+0x70] ;  /* 0x0000700001147983 */ /* 0x002ea20000300a00 */
[----:B------:R-:W-:-:S03]  /*11210*/  IMAD.MOV.U32 R10, RZ, RZ, R8 ;  /* 0x000000ffff0a7224 */ /* 0x000fc600078e0008 */
[----:B------:R1:W-:Y:S01]  /*11220*/  STL [R1+0x1c], R98 ;  /* 0x00001c6201007387 */ /* 0x0003e20000100800 */
[----:B------:R-:W-:Y:S02]  /*11230*/  IMAD.MOV.U32 R11, RZ, RZ, R9 ;  /* 0x000000ffff0b7224 */ /* 0x000fe400078e0009 */
[----:B------:R-:W-:Y:S01]  /*11240*/  IMAD.MOV.U32 R8, RZ, RZ, R6 ;  /* 0x000000ffff087224 */ /* 0x000fe200078e0006 */
[----:B------:R-:W-:Y:S01]  /*11250*/  STL [R1+0x28], R158 ;  /* 0x0000289e01007387 */ /* 0x000fe20000100800 */
[----:B------:R-:W-:-:S03]  /*11260*/  IMAD.MOV.U32 R9, RZ, RZ, R7 ;  /* 0x000000ffff097224 */ /* 0x000fc600078e0007 */
[----:B------:R-:W2:Y:S01]  /*11270*/  LDL.LU.64 R6, [R1+0x98] ;  /* 0x0000980001067983 */ /* 0x000ea20000300a00 */
[----:B-1----:R-:W-:-:S03]  /*11280*/  IMAD.MOV.U32 R98, RZ, RZ, R159 ;  /* 0x000000ffff627224 */ /* 0x002fc600078e009f */
[----:B---3--:R1:W-:Y:S04]  /*11290*/  STL [R1+0x30], R88 ;  /* 0x0000305801007387 */ /* 0x0083e80000100800 */
[----:B------:R-:W-:Y:S04]  /*112a0*/  STL [R1+0x24], R98 ;  /* 0x0000246201007387 */ /* 0x000fe80000100800 */
[----:B----4-:R3:W-:Y:S01]  /*112b0*/  STL [R1+0x38], R14 ;  /* 0x0000380e01007387 */ /* 0x0107e20000100800 */
[----:B-1----:R-:W-:-:S05]  /*112c0*/  IMAD.MOV.U32 R88, RZ, RZ, R89 ;  /* 0x000000ffff587224 */ /* 0x002fca00078e0059 */
[----:B------:R-:W-:Y:S01]  /*112d0*/  STL [R1+0x2c], R88 ;  /* 0x00002c5801007387 */ /* 0x000fe20000100800 */
[----:B---3--:R-:W-:-:S03]  /*112e0*/  IMAD.MOV.U32 R14, RZ, RZ, R15 ;  /* 0x000000ffff0e7224 */ /* 0x008fc600078e000f */
[----:B------:R-:W-:Y:S04]  /*112f0*/  STL [R1+0x40], R2 ;  /* 0x0000400201007387 */ /* 0x000fe80000100800 */
[----:B------:R1:W-:Y:S04]  /*11300*/  STL [R1+0x34], R14 ;  /* 0x0000340e01007387 */ /* 0x0003e80000100800 */
[----:B-1----:R-:W3:Y:S01]  /*11310*/  LDL.LU.64 R14, [R1+0x370] ;  /* 0x00037000010e7983 */ /* 0x002ee20000300a00 */
[----:B------:R-:W-:-:S03]  /*11320*/  IMAD.MOV.U32 R2, RZ, RZ, R3 ;  /* 0x000000ffff027224 */ /* 0x000fc600078e0003 */
[----:B------:R-:W-:Y:S04]  /*11330*/  STL [R1+0x48], R150 ;  /* 0x0000489601007387 */ /* 0x000fe80000100800 */
[----:B------:R1:W-:Y:S01]  /*11340*/  STL [R1+0x3c], R2 ;  /* 0x00003c0201007387 */ /* 0x0003e20000100800 */
[----:B------:R-:W-:-:S03]  /*11350*/  IMAD.MOV.U32 R88, RZ, RZ, R151 ;  /* 0x000000ffff587224 */ /* 0x000fc600078e0097 */
[----:B-1----:R-:W4:Y:S04]  /*11360*/  LDL.LU.64 R2, [R1+0x1a8] ;  /* 0x0001a80001027983 */ /* 0x002f280000300a00 */
[----:B------:R-:W-:Y:S04]  /*11370*/  STL [R1+0x50], R152 ;  /* 0x0000509801007387 */ /* 0x000fe80000100800 */
[----:B------:R1:W-:Y:S04]  /*11380*/  STL [R1+0x44], R88 ;  /* 0x0000445801007387 */ /* 0x0003e80000100800 */
[----:B------:R-:W4:Y:S01]  /*11390*/  LDL.LU.64 R150, [R1+0x160] ;  /* 0x0001600001967983 */ /* 0x000f220000300a00 */
[----:B-1----:R-:W-:-:S03]  /*113a0*/  IMAD.MOV.U32 R88, RZ, RZ, R153 ;  /* 0x000000ffff587224 */ /* 0x002fc600078e0099 */
[----:B------:R1:W-:Y:S04]  /*113b0*/  STL [R1+0x58], R18 ;  /* 0x0000581201007387 */ /* 0x0003e80000100800 */
[----:B------:R2:W-:Y:S04]  /*113c0*/  STL [R1+0x4c], R88 ;  /* 0x00004c5801007387 */ /* 0x0005e80000100800 */
[----:B------:R-:W4:Y:S01]  /*113d0*/  LDL.LU.64 R152, [R1+0xe8] ;  /* 0x0000e80001987983 */ /* 0x000f220000300a00 */
[----:B-1----:R-:W-:-:S03]  /*113e0*/  IMAD.MOV.U32 R18, RZ, RZ, R19 ;  /* 0x000000ffff127224 */ /* 0x002fc600078e0013 */
[----:B--2---:R-:W-:Y:S04]  /*113f0*/  STL [R1+0x60], R12 ;  /* 0x0000600c01007387 */ /* 0x004fe80000100800 */
[----:B------:R1:W-:Y:S01]  /*11400*/  STL [R1+0x54], R18 ;  /* 0x0000541201007387 */ /* 0x0003e20000100800 */
[----:B------:R-:W-:-:S03]  /*11410*/  IMAD.MOV.U32 R88, RZ, RZ, R13 ;  /* 0x000000ffff587224 */ /* 0x000fc600078e000d */
[----:B-1----:R-:W2:Y:S04]  /*11420*/  LDL.LU.64 R18, [R1+0xe0] ;  /* 0x0000e00001127983 */ /* 0x002ea80000300a00 */
[----:B------:R-:W2:Y:S04]  /*11430*/  LDL.LU.64 R12, [R1+0xd8] ;  /* 0x0000d800010c7983 */ /* 0x000ea80000300a00 */
[----:B------:R-:W-:Y:S04]  /*11440*/  STL [R1+0x5c], R88 ;  /* 0x00005c5801007387 */ /* 0x000fe80000100800 */
[----:B------:R1:W-:Y:S02]  /*11450*/  STL [R1+0x68], R22 ;  /* 0x0000681601007387 */ /* 0x0003e40000100800 */
[----:B-1----:R-:W-:-:S05]  /*11460*/  IMAD.MOV.U32 R22, RZ, RZ, R23 ;  /* 0x000000ffff167224 */ /* 0x002fca00078e0017 */
[----:B------:R-:W-:Y:S04]  /*11470*/  STL [R1+0x64], R22 ;  /* 0x0000641601007387 */ /* 0x000fe80000100800 */
[----:B------:R1:W-:Y:S02]  /*11480*/  STL [R1+0x70], R20 ;  /* 0x0000701401007387 */ /* 0x0003e40000100800 */
[----:B-1----:R-:W-:-:S05]  /*11490*/  IMAD.MOV.U32 R20, RZ, RZ, R21 ;  /* 0x000000ffff147224 */ /* 0x002fca00078e0015 */
[----:B------:R1:W-:Y:S04]  /*114a0*/  STL [R1+0x6c], R20 ;  /* 0x00006c1401007387 */ /* 0x0003e80000100800 */
[----:B------:R1:W-:Y:S02]  /*114b0*/  STL [R1+0x78], R6 ;  /* 0x0000780601007387 */ /* 0x0003e40000100800 */
[----:B-1----:R-:W-:Y:S02]  /*114c0*/  IMAD.MOV.U32 R20, RZ, RZ, R7 ;  /* 0x000000ffff147224 */ /* 0x002fe400078e0007 */
[----:B------:R-:W2:Y:S04]  /*114d0*/  LDL.LU.64 R6, [R1+0x388] ;  /* 0x0003880001067983 */ /* 0x000ea80000300a00 */
[----:B------:R1:W-:Y:S04]  /*114e0*/  STL [R1+0x74], R20 ;  /* 0x0000741401007387 */ /* 0x0003e80000100800 */
[----:B------:R1:W-:Y:S02]  /*114f0*/  STL [R1+0x80], R4 ;  /* 0x0000800401007387 */ /* 0x0003e40000100800 */
[----:B-1----:R-:W-:-:S02]  /*11500*/  IMAD.MOV.U32 R20, RZ, RZ, R5 ;  /* 0x000000ffff147224 */ /* 0x002fc400078e0005 */
[----:B------:R-:W2:Y:S04]  /*11510*/  LDL.LU.64 R4, [R1+0x228] ;  /* 0x0002280001047983 */ /* 0x000ea80000300a00 */
[----:B------:R1:W-:Y:S04]  /*11520*/  STL [R1+0x7c], R20 ;  /* 0x00007c1401007387 */ /* 0x0003e80000100800 */
[----:B------:R1:W-:Y:S02]  /*11530*/  STL [R1+0x88], R16 ;  /* 0x0000881001007387 */ /* 0x0003e40000100800 */
[----:B-1----:R-:W-:-:S02]  /*11540*/  IMAD.MOV.U32 R20, RZ, RZ, R17 ;  /* 0x000000ffff147224 */ /* 0x002fc400078e0011 */
[----:B------:R-:W2:Y:S04]  /*11550*/  LDL.LU.64 R16, [R1+0x1a0] ;  /* 0x0001a00001107983 */ /* 0x000ea80000300a00 */
[----:B------:R1:W-:Y:S04]  /*11560*/  STL [R1+0x84], R20 ;  /* 0x0000841401007387 */ /* 0x0003e80000100800 */
[----:B---3--:R3:W-:Y:S01]  /*11570*/  STL [R1+0x90], R14 ;  /* 0x0000900e01007387 */ /* 0x0087e20000100800 */
[----:B-1----:R-:W-:-:S03]  /*11580*/  IMAD.MOV.U32 R20, RZ, RZ, R15 ;  /* 0x000000ffff147224 */ /* 0x002fc600078e000f */
[----:B---3--:R-:W3:Y:S04]  /*11590*/  LDL.LU.64 R14, [R1+0x120] ;  /* 0x00012000010e7983 */ /* 0x008ee80000300a00 */
[----:B------:R1:W-:Y:S04]  /*115a0*/  STL [R1+0x8c], R20 ;  /* 0x00008c1401007387 */ /* 0x0003e80000100800 */
[----:B----4-:R4:W-:Y:S01]  /*115b0*/  STL [R1+0x98], R2 ;  /* 0x0000980201007387 */ /* 0x0109e20000100800 */
[----:B-1----:R-:W-:-:S03]  /*115c0*/  IMAD.MOV.U32 R20, RZ, RZ, R3 ;  /* 0x000000ffff147224 */ /* 0x002fc600078e0003 */
[----:B----4-:R-:W4:Y:S04]  /*115d0*/  LDL.LU.64 R2, [R1+0x118] ;  /* 0x0001180001027983 */ /* 0x010f280000300a00 */
[----:B------:R1:W-:Y:S04]  /*115e0*/  STL [R1+0x94], R20 ;  /* 0x0000941401007387 */ /* 0x0003e80000100800 */
[----:B------:R1:W-:Y:S02]  /*115f0*/  STL [R1+0xa0], R150 ;  /* 0x0000a09601007387 */ /* 0x0003e40000100800 */
[----:B-1----:R-:W-:-:S02]  /*11600*/  IMAD.MOV.U32 R20, RZ, RZ, R151 ;  /* 0x000000ffff147224 */ /* 0x002fc400078e0097 */
[----:B------:R-:W4:Y:S04]  /*11610*/  LDL.LU.64 R150, [R1+0x110] ;  /* 0x0001100001967983 */ /* 0x000f280000300a00 */
[----:B------:R1:W-:Y:S04]  /*11620*/  STL [R1+0x9c], R20 ;  /* 0x00009c1401007387 */ /* 0x0003e80000100800 */
[----:B------:R1:W-:Y:S02]  /*11630*/  STL [R1+0xa8], R152 ;  /* 0x0000a89801007387 */ /* 0x0003e40000100800 */
[----:B-1----:R-:W-:-:S02]  /*11640*/  IMAD.MOV.U32 R20, RZ, RZ, R153 ;  /* 0x000000ffff147224 */ /* 0x002fc400078e0099 */
[----:B------:R-:W4:Y:S04]  /*11650*/  LDL.LU.64 R152, [R1+0x100] ;  /* 0x0001000001987983 */ /* 0x000f280000300a00 */
[----:B------:R-:W-:Y:S04]  /*11660*/  STL [R1+0xa4], R20 ;  /* 0x0000a41401007387 */ /* 0x000fe80000100800 */
[----:B--2---:R1:W-:Y:S02]  /*11670*/  STL [R1+0xb0], R18 ;  /* 0x0000b01201007387 */ /* 0x0043e40000100800 */
[----:B-1----:R-:W-:-:S05]  /*11680*/  IMAD.MOV.U32 R18, RZ, RZ, R19 ;  /* 0x000000ffff127224 */ /* 0x002fca00078e0013 */
[----:B------:R1:W-:Y:S04]  /*11690*/  STL [R1+0xac], R18 ;  /* 0x0000ac1201007387 */ /* 0x0003e80000100800 */
[----:B------:R2:W-:Y:S01]  /*116a0*/  STL [R1+0xb8], R12 ;  /* 0x0000b80c01007387 */ /* 0x0005e20000100800 */
[----:B-1----:R-:W-:-:S03]  /*116b0*/  IMAD.MOV.U32 R18, RZ, RZ, R13 ;  /* 0x000000ffff127224 */ /* 0x002fc600078e000d */
[----:B--2---:R-:W2:Y:S04]  /*116c0*/  LDL.LU.64 R12, [R1+0x3c0] ;  /* 0x0003c000010c7983 */ /* 0x004ea80000300a00 */
        /* <DEDUP_REMOVED lines=41> */
[----:B--2---:R2:W-:Y:S01]  /*11960*/  STL [R1+0x110], R12 ;  /* 0x0001100c01007387 */ /* 0x0045e20000100800 */
        /* <DEDUP_REMOVED lines=23> */
[----:B---3--:R3:W-:Y:S04]  /*11ae0*/  STL [R1+0x140], R14 ;  /* 0x0001400e01007387 */ /* 0x0087e80000100800 */
[----:B-1----:R-:W2:Y:S01]  /*11af0*/  LDL.LU.64 R18, [R1+0x3f8] ;  /* 0x0003f80001127983 */ /* 0x002ea20000300a00 */
[----:B---3--:R-:W-:-:S05]  /*11b00*/  IMAD.MOV.U32 R14, RZ, RZ, R15 ;  /* 0x000000ffff0e7224 */ /* 0x008fca00078e000f */
[----:B------:R1:W-:Y:S04]  /*11b10*/  STL [R1+0x13c], R14 ;  /* 0x00013c0e01007387 */ /* 0x0003e80000100800 */
[----:B----4-:R3:W-:Y:S01]  /*11b20*/  STL [R1+0x148], R2 ;  /* 0x0001480201007387 */ /* 0x0107e20000100800 */
[----:B-1----:R-:W-:-:S03]  /*11b30*/  IMAD.MOV.U32 R14, RZ, RZ, R3 ;  /* 0x000000ffff0e7224 */ /* 0x002fc600078e0003 */
[----:B---3--:R-:W3:Y:S04]  /*11b40*/  LDL.LU.64 R2, [R1+0x3b0] ;  /* 0x0003b00001027983 */ /* 0x008ee80000300a00 */
[----:B------:R1:W-:Y:S04]  /*11b50*/  STL [R1+0x144], R14 ;  /* 0x0001440e01007387 */ /* 0x0003e80000100800 */
[----:B------:R4:W-:Y:S01]  /*11b60*/  STL [R1+0x150], R150 ;  /* 0x0001509601007387 */ /* 0x0009e20000100800 */
        /* <DEDUP_REMOVED lines=11> */
[----:B--2---:R2:W-:Y:S04]  /*11c20*/  STL [R1+0x168], R12 ;  /* 0x0001680c01007387 */ /* 0x0045e80000100800 */
[----:B-1----:R-:W4:Y:S01]  /*11c30*/  LDL.LU.64 R14, [R1+0x1c0] ;  /* 0x0001c000010e7983 */ /* 0x002f220000300a00 */
[----:B--2---:R-:W-:-:S05]  /*11c40*/  IMAD.MOV.U32 R12, RZ, RZ, R13 ;  /* 0x000000ffff0c7224 */ /* 0x004fca00078e000d */
[----:B------:R1:W-:Y:S04]  /*11c50*/  STL [R1+0x164], R12 ;  /* 0x0001640c01007387 */ /* 0x0003e80000100800 */
[----:B------:R2:W-:Y:S04]  /*11c60*/  STL [R1+0x170], R10 ;  /* 0x0001700a01007387 */ /* 0x0005e80000100800 */
[----:B-1----:R-:W4:Y:S01]  /*11c70*/  LDL.LU.64 R12, [R1+0x1c8] ;  /* 0x0001c800010c7983 */ /* 0x002f220000300a00 */
[----:B--2---:R-:W-:-:S05]  /*11c80*/  IMAD.MOV.U32 R10, RZ, RZ, R11 ;  /* 0x000000ffff0a7224 */ /* 0x004fca00078e000b */
[----:B------:R1:W-:Y:S04]  /*11c90*/  STL [R1+0x16c], R10 ;  /* 0x00016c0a01007387 */ /* 0x0003e80000100800 */
[----:B------:R2:W-:Y:S04]  /*11ca0*/  STL [R1+0x178], R8 ;  /* 0x0001780801007387 */ /* 0x0005e80000100800 */
[----:B-1----:R-:W4:Y:S01]  /*11cb0*/  LDL.LU.64 R10, [R1+0x468] ;  /* 0x00046800010a7983 */ /* 0x002f220000300a00 */
[----:B--2---:R-:W-:-:S03]  /*11cc0*/  IMAD.MOV.U32 R8, RZ, RZ, R9 ;  /* 0x000000ffff087224 */ /* 0x004fc600078e0009 */
        /* <DEDUP_REMOVED lines=12> */
[----:B------:R-:W-:Y:S04]  /*11d90*/  STL [R1+0x198], R18 ;  /* 0x0001981201007387 */ /* 0x000fe80000100800 */
[----:B------:R1:W-:Y:S04]  /*11da0*/  STL [R1+0x18c], R16 ;  /* 0x00018c1001007387 */ /* 0x0003e80000100800 */
[----:B-1----:R-:W2:Y:S01]  /*11db0*/  LDL.LU.64 R16, [R1+0x218] ;  /* 0x0002180001107983 */ /* 0x002ea20000300a00 */
[----:B------:R-:W-:-:S03]  /*11dc0*/  IMAD.MOV.U32 R18, RZ, RZ, R19 ;  /* 0x000000ffff127224 */ /* 0x000fc600078e0013 */
[----:B---3--:R-:W-:Y:S04]  /*11dd0*/  STL [R1+0x1a0], R2 ;  /* 0x0001a00201007387 */ /* 0x008fe80000100800 */
[----:B------:R1:W-:Y:S02]  /*11de0*/  STL [R1+0x194], R18 ;  /* 0x0001941201007387 */ /* 0x0003e40000100800 */
[----:B-1----:R-:W-:Y:S02]  /*11df0*/  IMAD.MOV.U32 R18, RZ, RZ, R3 ;  /* 0x000000ffff127224 */ /* 0x002fe400078e0003 */
[----:B------:R-:W3:Y:S04]  /*11e00*/  LDL.LU.64 R2, [R1+0x210] ;  /* 0x0002100001027983 */ /* 0x000ee80000300a00 */
        /* <DEDUP_REMOVED lines=17> */
[----:B------:R1:W-:Y:S02]  /*11f20*/  STL [R1+0x1c8], R12 ;  /* 0x0001c80c01007387 */ /* 0x0003e40000100800 */
[----:B-1----:R-:W-:-:S02]  /*11f30*/  IMAD.MOV.U32 R12, RZ, RZ, R13 ;  /* 0x000000ffff0c7224 */ /* 0x002fc400078e000d */
[----:B------:R1:W-:Y:S04]  /*11f40*/  STL [R1+0x1d0], R10 ;  /* 0x0001d00a01007387 */ /* 0x0003e80000100800 */
[----:B------:R1:W-:Y:S02]  /*11f50*/  STL [R1+0x1c4], R12 ;  /* 0x0001c40c01007387 */ /* 0x0003e40000100800 */
[----:B-1----:R-:W-:Y:S02]  /*11f60*/  IMAD.MOV.U32 R10, RZ, RZ, R11 ;  /* 0x000000ffff0a7224 */ /* 0x002fe400078e000b */
[----:B------:R-:W4:Y:S04]  /*11f70*/  LDL.LU.64 R12, [R1+0x428] ;  /* 0x00042800010c7983 */ /* 0x000f280000300a00 */
[----:B--2---:R1:W-:Y:S04]  /*11f80*/  STL [R1+0x1d8], R8 ;  /* 0x0001d80801007387 */ /* 0x0043e80000100800 */
        /* <DEDUP_REMOVED lines=13> */
[----:B-1----:R-:W2:Y:S04]  /*12060*/  LDL.LU.64 R4, [R1+0x240] ;  /* 0x0002400001047983 */ /* 0x002ea80000300a00 */
[----:B------:R-:W2:Y:S01]  /*12070*/  LDL.LU.64 R18, [R1+0x248] ;  /* 0x0002480001127983 */ /* 0x000ea20000300a00 */
[----:B------:R-:W-:-:S05]  /*12080*/  IMAD.MOV.U32 R16, RZ, RZ, R17 ;  /* 0x000000ffff107224 */ /* 0x000fca00078e0011 */
        /* <DEDUP_REMOVED lines=9> */
[----:B------:R1:W-:Y:S01]  /*12120*/  STL [R1+0x208], R152 ;  /* 0x0002089801007387 */ /* 0x0003e20000100800 */
[----:B------:R-:W-:-:S03]  /*12130*/  IMAD.MOV.U32 R20, RZ, RZ, R153 ;  /* 0x000000ffff147224 */ /* 0x000fc600078e0099 */
[----:B-1----:R-:W4:Y:S04]  /*12140*/  LDL.LU.64 R16, [R1+0x458] ;  /* 0x0004580001107983 */ /* 0x002f280000300a00 */
[----:B------:R-:W-:Y:S04]  /*12150*/  STL [R1+0x210], R156 ;  /* 0x0002109c01007387 */ /* 0x000fe80000100800 */
[----:B------:R1:W-:Y:S04]  /*12160*/  STL [R1+0x204], R20 ;  /* 0x0002041401007387 */ /* 0x0003e80000100800 */
[----:B------:R-:W4:Y:S01]  /*12170*/  LDL.LU.64 R152, [R1+0x420] ;  /* 0x0004200001987983 */ /* 0x000f220000300a00 */
[----:B-1----:R-:W-:-:S03]  /*12180*/  IMAD.MOV.U32 R20, RZ, RZ, R157 ;  /* 0x000000ffff147224 */ /* 0x002fc600078e009d */
[----:B------:R-:W-:Y:S04]  /*12190*/  STL [R1+0x218], R14 ;  /* 0x0002180e01007387 */ /* 0x000fe80000100800 */
[----:B------:R1:W-:Y:S04]  /*121a0*/  STL [R1+0x20c], R20 ;  /* 0x00020c1401007387 */ /* 0x0003e80000100800 */
[----:B------:R-:W4:Y:S01]  /*121b0*/  LDL.LU.64 R156, [R1+0x3e0] ;  /* 0x0003e000019c7983 */ /* 0x000f220000300a00 */
[----:B-1----:R-:W-:-:S03]  /*121c0*/  IMAD.MOV.U32 R20, RZ, RZ, R15 ;  /* 0x000000ffff147224 */ /* 0x002fc600078e000f */
        /* <DEDUP_REMOVED lines=19> */
[----:B------:R1:W-:Y:S02]  /*12300*/  STL [R1+0x248], R18 ;  /* 0x0002481201007387 */ /* 0x0003e40000100800 */
[----:B-1----:R-:W-:-:S05]  /*12310*/  IMAD.MOV.U32 R4, RZ, RZ, R5 ;  /* 0x000000ffff047224 */ /* 0x002fca00078e0005 */
[----:B------:R1:W-:Y:S01]  /*12320*/  STL [R1+0x23c], R4 ;  /* 0x00023c0401007387 */ /* 0x0003e20000100800 */
[----:B------:R-:W-:-:S03]  /*12330*/  IMAD.MOV.U32 R18, RZ, RZ, R19 ;  /* 0x000000ffff127224 */ /* 0x000fc600078e0013 */
[----:B-1----:R-:W2:Y:S04]  /*12340*/  LDL.LU.64 R4, [R1+0x480] ;  /* 0x0004800001047983 */ /* 0x002ea80000300a00 */
[----:B---3--:R-:W-:Y:S04]  /*12350*/  STL [R1+0x250], R2 ;  /* 0x0002500201007387 */ /* 0x008fe80000100800 */
[----:B------:R1:W-:Y:S02]  /*12360*/  STL [R1+0x244], R18 ;  /* 0x0002441201007387 */ /* 0x0003e40000100800 */
[----:B-1----:R-:W-:-:S02]  /*12370*/  IMAD.MOV.U32 R18, RZ, RZ, R3 ;  /* 0x000000ffff127224 */ /* 0x002fc400078e0003 */
[----:B------:R-:W3:Y:S04]  /*12380*/  LDL.LU.64 R2, [R1+0x450] ;  /* 0x0004500001027983 */ /* 0x000ee80000300a00 */
[----:B------:R1:W-:Y:S04]  /*12390*/  STL [R1+0x24c], R18 ;  /* 0x00024c1201007387 */ /* 0x0003e80000100800 */
[----:B----4-:R4:W-:Y:S01]  /*123a0*/  STL [R1+0x258], R150 ;  /* 0x0002589601007387 */ /* 0x0109e20000100800 */
[----:B-1----:R-:W-:-:S03]  /*123b0*/  IMAD.MOV.U32 R18, RZ, RZ, R151 ;  /* 0x000000ffff127224 */ /* 0x002fc600078e0097 */
[----:B------:R1:W-:Y:S04]  /*123c0*/  STL [R1+0x260], R16 ;  /* 0x0002601001007387 */ /* 0x0003e80000100800 */
[----:B------:R-:W-:Y:S04]  /*123d0*/  STL [R1+0x254], R18 ;  /* 0x0002541201007387 */ /* 0x000fe80000100800 */
[----:B----4-:R-:W4:Y:S01]  /*123e0*/  LDL.LU.64 R150, [R1+0x418] ;  /* 0x0004180001967983 */ /* 0x010f220000300a00 */
[----:B-1----:R-:W-:-:S03]  /*123f0*/  IMAD.MOV.U32 R16, RZ, RZ, R17 ;  /* 0x000000ffff107224 */ /* 0x002fc600078e0011 */
[----:B------:R-:W-:Y:S04]  /*12400*/  STL [R1+0x268], R152 ;  /* 0x0002689801007387 */ /* 0x000fe80000100800 */
[----:B------:R1:W-:Y:S02]  /*12410*/  STL [R1+0x25c], R16 ;  /* 0x00025c1001007387 */ /* 0x0003e40000100800 */
[----:B-1----:R-:W-:Y:S02]  /*12420*/  IMAD.MOV.U32 R16, RZ, RZ, R153 ;  /* 0x000000ffff107224 */ /* 0x002fe400078e0099 */
[----:B------:R-:W4:Y:S04]  /*12430*/  LDL.LU.64 R152, [R1+0x3d8] ;  /* 0x0003d80001987983 */ /* 0x000f280000300a00 */
[----:B------:R1:W-:Y:S02]  /*12440*/  STL [R1+0x264], R16 ;  /* 0x0002641001007387 */ /* 0x0003e40000100800 */
[----:B-1----:R-:W-:-:S02]  /*12450*/  IMAD.MOV.U32 R16, RZ, RZ, R157 ;  /* 0x000000ffff107224 */ /* 0x002fc400078e009d */
[----:B------:R1:W-:Y:S04]  /*12460*/  STL [R1+0x270], R156 ;  /* 0x0002709c01007387 */ /* 0x0003e80000100800 */
[----:B------:R1:W-:Y:S04]  /*12470*/  STL [R1+0x278], R14 ;  /* 0x0002780e01007387 */ /* 0x0003e80000100800 */
[----:B------:R-:W-:Y:S04]  /*12480*/  STL [R1+0x26c], R16 ;  /* 0x00026c1001007387 */ /* 0x000fe80000100800 */
[----:B-1----:R-:W4:Y:S01]  /*12490*/  LDL.LU.64 R156, [R1+0x398] ;  /* 0x00039800019c7983 */ /* 0x002f220000300a00 */
[----:B------:R-:W-:-:S03]  /*124a0*/  IMAD.MOV.U32 R14, RZ, RZ, R15 ;  /* 0x000000ffff0e7224 */ /* 0x000fc600078e000f */
[----:B------:R1:W-:Y:S04]  /*124b0*/  STL [R1+0x280], R12 ;  /* 0x0002800c01007387 */ /* 0x0003e80000100800 */
[----:B------:R-:W-:Y:S04]  /*124c0*/  STL [R1+0x274], R14 ;  /* 0x0002740e01007387 */ /* 0x000fe80000100800 */
[----:B------:R-:W4:Y:S01]  /*124d0*/  LDL.LU.64 R158, [R1+0x378] ;  /* 0x00037800019e7983 */ /* 0x000f220000300a00 */
[----:B-1----:R-:W-:-:S05]  /*124e0*/  IMAD.MOV.U32 R12, RZ, RZ, R13 ;  /* 0x000000ffff0c7224 */ /* 0x002fca00078e000d */
[----:B------:R-:W-:Y:S04]  /*124f0*/  STL [R1+0x27c], R12 ;  /* 0x00027c0c01007387 */ /* 0x000fe80000100800 */
[----:B--2---:R1:W-:Y:S04]  /*12500*/  STL [R1+0x288], R10 ;  /* 0x0002880a01007387 */ /* 0x0043e80000100800 */
[----:B------:R-:W2:Y:S01]  /*12510*/  LDL.LU.64 R88, [R1+0x4d8] ;  /* 0x0004d80001587983 */ /* 0x000ea20000300a00 */
[----:B-1----:R-:W-:-:S05]  /*12520*/  IMAD.MOV.U32 R10, RZ, RZ, R11 ;  /* 0x000000ffff0a7224 */ /* 0x002fca00078e000b */
[----:B------:R-:W-:Y:S04]  /*12530*/  STL [R1+0x284], R10 ;  /* 0x0002840a01007387 */ /* 0x000fe80000100800 */
[----:B------:R1:W-:Y:S04]  /*12540*/  STL [R1+0x290], R8 ;  /* 0x0002900801007387 */ /* 0x0003e80000100800 */
[----:B------:R-:W2:Y:S01]  /*12550*/  LDL.LU.64 R22, [R1+0x4c0] ;  /* 0x0004c00001167983 */ /* 0x000ea20000300a00 */
[----:B-1----:R-:W-:-:S05]  /*12560*/  IMAD.MOV.U32 R8, RZ, RZ, R9 ;  /* 0x000000ffff087224 */ /* 0x002fca00078e0009 */
[----:B------:R-:W-:Y:S04]  /*12570*/  STL [R1+0x28c], R8 ;  /* 0x00028c0801007387 */ /* 0x000fe80000100800 */
[----:B------:R1:W-:Y:S04]  /*12580*/  STL [R1+0x298], R6 ;  /* 0x0002980601007387 */ /* 0x0003e80000100800 */
[----:B------:R-:W2:Y:S04]  /*12590*/  LDL.LU.64 R20, [R1+0x4a0] ;  /* 0x0004a00001147983 */ /* 0x000ea80000300a00 */
        /* <DEDUP_REMOVED lines=8> */
[----:B---3--:R1:W-:Y:S04]  /*12620*/  STL [R1+0x2a8], R2 ;  /* 0x0002a80201007387 */ /* 0x0083e80000100800 */
[----:B------:R-:W3:Y:S04]  /*12630*/  LDL.LU.64 R12, [R1+0x3d0] ;  /* 0x0003d000010c7983 */ /* 0x000ee80000300a00 */
[----:B------:R-:W3:Y:S01]  /*12640*/  LDL.LU.64 R10, [R1+0x390] ;  /* 0x00039000010a7983 */ /* 0x000ee20000300a00 */
[----:B-1----:R-:W-:-:S05]  /*12650*/  IMAD.MOV.U32 R2, RZ, RZ, R3 ;  /* 0x000000ffff027224 */ /* 0x002fca00078e0003 */
[----:B------:R1:W-:Y:S04]  /*12660*/  STL [R1+0x2a4], R2 ;  /* 0x0002a40201007387 */ /* 0x0003e80000100800 */
[----:B----4-:R-:W-:Y:S04]  /*12670*/  STL [R1+0x2b0], R150 ;  /* 0x0002b09601007387 */ /* 0x010fe80000100800 */
[----:B------:R-:W4:Y:S01]  /*12680*/  LDL.LU.64 R8, [R1+0x4e0] ;  /* 0x0004e00001087983 */ /* 0x000f220000300a00 */
[----:B-1----:R-:W-:-:S03]  /*12690*/  IMAD.MOV.U32 R2, RZ, RZ, R151 ;  /* 0x000000ffff027224 */ /* 0x002fc600078e0097 */
[----:B------:R-:W4:Y:S04]  /*126a0*/  LDL.LU.64 R6, [R1+0x4d0] ;  /* 0x0004d00001067983 */ /* 0x000f280000300a00 */
[----:B------:R1:W-:Y:S04]  /*126b0*/  STL [R1+0x2ac], R2 ;  /* 0x0002ac0201007387 */ /* 0x0003e80000100800 */
[----:B------:R1:W-:Y:S04]  /*126c0*/  STL [R1+0x2b8], R152 ;  /* 0x0002b89801007387 */ /* 0x0003e80000100800 */
        /* <DEDUP_REMOVED lines=8> */
[----:B------:R1:W-:Y:S01]  /*12750*/  STL [R1+0x2bc], R2 ;  /* 0x0002bc0201007387 */ /* 0x0003e20000100800 */
[----:B------:R-:W-:-:S03]  /*12760*/  IMAD.MOV.U32 R98, RZ, RZ, R159 ;  /* 0x000000ffff627224 */ /* 0x000fc600078e009f */
[----:B------:R2:W-:Y:S04]  /*12770*/  STL [R1+0x2c8], R158 ;  /* 0x0002c89e01007387 */ /* 0x0005e80000100800 */
[----:B-1----:R-:W4:Y:S04]  /*12780*/  LDL.LU.64 R2, [R1+0x408] ;  /* 0x0004080001027983 */ /* 0x002f280000300a00 */
[----:B--2---:R-:W-:Y:S04]  /*12790*/  STL [R1+0x2d0], R88 ;  /* 0x0002d05801007387 */ /* 0x004fe80000100800 */
[----:B------:R1:W-:Y:S04]  /*127a0*/  STL [R1+0x2c4], R98 ;  /* 0x0002c46201007387 */ /* 0x0003e80000100800 */
[----:B------:R-:W2:Y:S01]  /*127b0*/  LDL.LU.64 R158, [R1+0x3c8] ;  /* 0x0003c800019e7983 */ /* 0x000ea20000300a00 */
[----:B-1----:R-:W-:-:S03]  /*127c0*/  IMAD.MOV.U32 R98, RZ, RZ, R89 ;  /* 0x000000ffff627224 */ /* 0x002fc600078e0059 */
[----:B------:R1:W5:Y:S04]  /*127d0*/  LDL.LU.64 R88, [R1+0x698] ;  /* 0x0006980001587983 */ /* 0x0003680000300a00 */
[----:B------:R-:W-:Y:S04]  /*127e0*/  STL [R1+0x2d8], R22 ;  /* 0x0002d81601007387 */ /* 0x000fe80000100800 */
[----:B------:R1:W-:Y:S02]  /*127f0*/  STL [R1+0x2cc], R98 ;  /* 0x0002cc6201007387 */ /* 0x0003e40000100800 */
[----:B-1----:R-:W-:-:S02]  /*12800*/  IMAD.MOV.U32 R98, RZ, RZ, R23 ;  /* 0x000000ffff627224 */ /* 0x002fc400078e0017 */
        /* <DEDUP_REMOVED lines=15> */
[----:B---3--:R-:W-:-:S02]  /*12900*/  IMAD.MOV.U32 R98, RZ, RZ, R15 ;  /* 0x000000ffff627224 */ /* 0x008fc400078e000f */
        /* <DEDUP_REMOVED lines=9> */
[----:B----4-:R-:W-:Y:S04]  /*129a0*/  STL [R1+0x310], R8 ;  /* 0x0003100801007387 */ /* 0x010fe80000100800 */
        /* <DEDUP_REMOVED lines=14> */
[----:B------:R-:W3:Y:S04]  /*12a90*/  LDL.LU.64 R152, [R1+0x640] ;  /* 0x0006400001987983 */ /* 0x000ee80000300a00 */
[----:B------:R-:W-:Y:S04]  /*12aa0*/  STL [R1+0x330], R150 ;  /* 0x0003309601007387 */ /* 0x000fe80000100800 */
[----:B------:R4:W-:Y:S02]  /*12ab0*/  STL [R1+0x324], R98 ;  /* 0x0003246201007387 */ /* 0x0009e40000100800 */
[----:B----4-:R-:W-:-:S02]  /*12ac0*/  IMAD.MOV.U32 R98, RZ, RZ, R151 ;  /* 0x000000ffff627224 */ /* 0x010fc400078e0097 */
[----:B------:R-:W4:Y:S04]  /*12ad0*/  LDL.LU R151, [R1+0x638] ;  /* 0x0006380001977983 */ /* 0x000f280000300800 */
        /* <DEDUP_REMOVED lines=8> */
[----:B------:R1:W-:Y:S04]  /*12b60*/  STL [R1+0x33c], R98 ;  /* 0x00033c6201007387 */ /* 0x0003e80000100800 */
[----:B--2---:R-:W-:Y:S01]  /*12b70*/  STL [R1+0x348], R158 ;  /* 0x0003489e01007387 */ /* 0x004fe20000100800 */
[----:B-1----:R-:W-:-:S05]  /*12b80*/  IMAD.MOV.U32 R98, RZ, RZ, R159 ;  /* 0x000000ffff627224 */ /* 0x002fca00078e009f */
[----:B------:R1:W-:Y:S01]  /*12b90*/  STL [R1+0x344], R98 ;  /* 0x0003446201007387 */ /* 0x0003e20000100800 */
[----:B------:R-:W-:Y:S02]  /*12ba0*/  IMAD.MOV.U32 R123, RZ, RZ, R162 ;  /* 0x000000ffff7b7224 */ /* 0x000fe400078e00a2 */
[----:B------:R-:W-:Y:S01]  /*12bb0*/  IMAD.MOV.U32 R162, RZ, RZ, R206 ;  /* 0x000000ffffa27224 */ /* 0x000fe200078e00ce */
[----:B------:R-:W-:Y:S01]  /*12bc0*/  CS2R R24, SRZ ;  /* 0x0000000000187805 */ /* 0x000fe2000001ff00 */
[----:B------:R-:W-:Y:S01]  /*12bd0*/  IMAD.MOV.U32 R206, RZ, RZ, R214 ;  /* 0x000000ffffce7224 */ /* 0x000fe200078e00d6 */
[----:B------:R-:W-:Y:S01]  /*12be0*/  CS2R R26, SRZ ;  /* 0x00000000001a7805 */ /* 0x000fe2000001ff00 */
[----:B------:R-:W-:Y:S01]  /*12bf0*/  IMAD.MOV.U32 R214, RZ, RZ, R222 ;  /* 0x000000ffffd67224 */ /* 0x000fe200078e00de */
[----:B------:R-:W-:Y:S01]  /*12c00*/  CS2R R28, SRZ ;  /* 0x00000000001c7805 */ /* 0x000fe2000001ff00 */
[----:B------:R-:W-:Y:S01]  /*12c10*/  IMAD.MOV.U32 R154, RZ, RZ, -0x1 ;  /* 0xffffffffff9a7424 */ /* 0x000fe200078e00ff */
[----:B------:R-:W-:Y:S01]  /*12c20*/  CS2R R30, SRZ ;  /* 0x00000000001e7805 */ /* 0x000fe2000001ff00 */
[----:B-1----:R-:W-:Y:S01]  /*12c30*/  IMAD.MOV.U32 R98, RZ, RZ, 0x1 ;  /* 0x00000001ff627424 */ /* 0x002fe200078e00ff */
        /* <DEDUP_REMOVED lines=26> */
[----:B------:R-:W-:Y:S01]  /*12de0*/  CS2R R86, SRZ ;  /* 0x0000000000567805 */ /* 0x000fe2000001ff00 */
[----:B------:R-:W-:Y:S01]  /*12df0*/  UIADD3 UR5, UR5, -0x100, URZ ;  /* 0xffffff0005057890 */ /* 0x000fe2000fffe03f */
[----:B------:R-:W-:Y:S01]  /*12e00*/  UMOV UR4, URZ ;  /* 0x0000003f00047c82 */ /* 0x000fe20008000000 */
[----:B---3--:R-:W-:-:S04]  /*12e10*/  SHF.R.S32.HI R55, RZ, 0x1f, R152 ;  /* 0x0000001fff377819 */ /* 0x008fc80000011498 */
[----:B------:R-:W-:-:S04]  /*12e20*/  LEA.HI R55, R55, R152, RZ, 0x7 ;  /* 0x0000009837377211 */ /* 0x000fc800078f38ff */
[----:B------:R-:W-:-:S05]  /*12e30*/  SHF.R.S32.HI R158, RZ, 0x7, R55 ;  /* 0x00000007ff9e7819 */ /* 0x000fca0000011437 */
[----:B------:R1:W-:Y:S02]  /*12e40*/  STL [R1+0x350], R158 ;  /* 0x0003509e01007387 */ /* 0x0003e40000100800 */
[----:B-1----:R-:W-:-:S05]  /*12e50*/  VIADD R158, R158, 0xfffffffe ;  /* 0xfffffffe9e9e7836 */ /* 0x002fca0000000000 */
[----:B------:R1:W-:Y:S01]  /*12e60*/  STL [R1+0x358], R158 ;  /* 0x0003589e01007387 */ /* 0x0003e20000100800 */
[----:B----4-:R-:W-:Y:S02]  /*12e70*/  SHF.R.S32.HI R150, RZ, 0x1f, R151 ;  /* 0x0000001fff967819 */ /* 0x010fe40000011497 */
[----:B------:R-:W-:Y:S02]  /*12e80*/  SHF.R.S32.HI R152, RZ, 0x1f, R153 ;  /* 0x0000001fff987819 */ /* 0x000fe40000011499 */
[----:B------:R-:W-:Y:S02]  /*12e90*/  CS2R R54, SRZ ;  /* 0x0000000000367805 */ /* 0x000fe4000001ff00 */
[C---:B------:R-:W-:Y:S01]  /*12ea0*/  SHF.L.U64.HI R150, R151.reuse, 0x2, R150 ;  /* 0x0000000297967819 */ /* 0x040fe20000010296 */
[----:B------:R-:W-:Y:S01]  /*12eb0*/  IMAD.SHL.U32 R151, R151, 0x4, RZ ;  /* 0x0000000497977824 */ /* 0x000fe200078e00ff */
[C---:B------:R-:W-:Y:S01]  /*12ec0*/  SHF.L.U64.HI R152, R153.reuse, 0x2, R152 ;  /* 0x0000000299987819 */ /* 0x040fe20000010298 */
[----:B-1----:R-:W-:-:S07]  /*12ed0*/  IMAD.SHL.U32 R153, R153, 0x4, RZ ;  /* 0x0000000499997824 */ /* 0x002fce00078e00ff */
.L_x_1:
[----:B------:R-:W1:Y:S01]  /*12ee0*/  S2R R158, SR_CgaCtaId ;  /* 0x00000000009e7919 */ /* 0x000e620000008800 */
[----:B-----5:R-:W-:Y:S01]  /*12ef0*/  VIADD R154, R154, 0x1 ;  /* 0x000000019a9a7836 */ /* 0x020fe20000000000 */
[----:B------:R-:W-:-:S04]  /*12f00*/  DEPBAR.LE SB0, 0x2 ;  /* 0x000080800000791a */ /* 0x000fc80000000000 */
[----:B------:R2:W-:Y:S01]  /*12f10*/  STL [R1+0x64c], R239 ;  /* 0x00064cef01007387 */ /* 0x0005e20000100800 */
[C---:B------:R-:W-:Y:S01]  /*12f20*/  ISETP.GT.AND P0, PT, R154.reuse, 0x2, PT ;  /* 0x000000029a00780c */ /* 0x040fe20003f04270 */
[----:B------:R-:W-:Y:S03]  /*12f30*/  BAR.SYNC.DEFER_BLOCKING 0x0 ;  /* 0x0000000000007b1d */ /* 0x000fe60000010000 */
[----:B------:R-:W-:Y:S02]  /*12f40*/  SEL R154, R154, RZ, !P0 ;  /* 0x000000ff9a9a7207 */ /* 0x000fe40004000000 */
[----:B--2---:R-:W-:Y:S01]  /*12f50*/  MOV R239, 0x400 ;  /* 0x0000040000ef7802 */ /* 0x004fe20000000f00 */
[----:B------:R-:W-:Y:S01]  /*12f60*/  UMOV UR11, 0x40000040 ;  /* 0x40000040000b7882 */ /* 0x000fe20000000000 */
[----:B------:R-:W-:Y:S01]  /*12f70*/  UMOV UR9, 0x40000040 ;  /* 0x4000004000097882 */ /* 0x000fe20000000000 */
[----:B------:R-:W-:Y:S04]  /*12f80*/  STL [R1+0x648], R221 ;  /* 0x000648dd01007387 */ /* 0x000fe80000100800 */
[----:B------:R-:W-:Y:S04]  /*12f90*/  STL [R1+0x644], R238 ;  /* 0x000644ee01007387 */ /* 0x000fe80000100800 */
[----:B-----5:R-:W-:Y:S04]  /*12fa0*/  STL [R1+0x630], R157 ;  /* 0x0006309d01007387 */ /* 0x020fe80000100800 */
[----:B------:R-:W-:Y:S01]  /*12fb0*/  STL [R1+0x62c], R156 ;  /* 0x00062c9c01007387 */ /* 0x000fe20000100800 */
[----:B-1----:R-:W-:Y:S01]  /*12fc0*/  LEA R239, R158, R239, 0x18 ;  /* 0x000000ef9eef7211 */ /* 0x002fe200078ec0ff */
[----:B------:R-:W-:-:S02]  /*12fd0*/  WARPGROUP.ARRIVE ;  /* 0x00000000000079c5 */ /* 0x000fc40000000000 */
[----:B------:R1:W-:Y:S02]  /*12fe0*/  STL [R1+0x628], R0 ;  /* 0x0006280001007387 */ /* 0x0003e40000100800 */
[C-C-:B------:R-:W-:Y:S02]  /*12ff0*/  IMAD R158, R154.reuse, 0x8000, R239.reuse ;  /* 0x000080009a9e7824 */ /* 0x140fe400078e02ef */
[----:B------:R-:W-:Y:S02]  /*13000*/  IMAD R159, R154, 0x10000, R239 ;  /* 0x000100009a9f7824 */ /* 0x000fe400078e02ef */
[----:B------:R-:W-:-:S03]  /*13010*/  VIADD R158, R158, 0x30000 ;  /* 0x000300009e9e7836 */ /* 0x000fc60000000000 */
[----:B------:R-:W-:Y:S01]  /*13020*/  SHF.R.U32.HI R159, RZ, 0x4, R159 ;  /* 0x00000004ff9f7819 */ /* 0x000fe2000001169f */
[----:B-1----:R-:W2:Y:S01]  /*13030*/  LDL R0, [R1+0x358] ;  /* 0x0003580001007983 */ /* 0x002ea20000100800 */
[----:B------:R-:W-:Y:S01]  /*13040*/  SHF.R.U32.HI R158, RZ, 0x4, R158 ;  /* 0x00000004ff9e7819 */ /* 0x000fe2000001169e */
[----:B------:R-:W-:Y:S01]  /*13050*/  VIADD R98, R98, 0x1 ;  /* 0x0000000162627836 */ /* 0x000fe20000000000 */
[----:B------:R-:W-:Y:S01]  /*13060*/  SGXT.U32 R159, R159, 0xe ;  /* 0x0000000e9f9f781a */ /* 0x000fe20000000000 */
[----:B------:R-:W1:Y:S01]  /*13070*/  S2R R222, SR_TID.X ;  /* 0x0000000000de7919 */ /* 0x000e620000002100 */
[----:B------:R-:W-:Y:S02]  /*13080*/  SGXT.U32 R158, R158, 0xe ;  /* 0x0000000e9e9e781a */ /* 0x000fe40000000000 */
[----:B------:R-:W-:Y:S01]  /*13090*/  R2UR UR10, R159 ;  /* 0x000000009f0a72ca */ /* 0x000fe200000e0000 */
[----:B------:R-:W3:Y:S01]  /*130a0*/  S2R R221, SR_TID.X ;  /* 0x0000000000dd7919 */ /* 0x000ee20000002100 */
[----:B------:R-:W-:-:S02]  /*130b0*/  R2UR UR8, R158 ;  /* 0x000000009e0872ca */ /* 0x000fc400000e0000 */
[----:B------:R-:W-:Y:S01]  /*130c0*/  IADD3 R159, P1, R159, 0x2, RZ ;  /* 0x000000029f9f7810 */ /* 0x000fe20007f3e0ff */
[----:B------:R4:W-:Y:S01]  /*130d0*/  STL [R1+0x634], R154 ;  /* 0x0006349a01007387 */ /* 0x0009e20000100800 */
[----:B------:R-:W-:Y:S02]  /*130e0*/  IADD3 R158, P0, R158, 0x2, RZ ;  /* 0x000000029e9e7810 */ /* 0x000fe40007f1e0ff */
[-C--:B------:R-:W-:Y:S01]  /*130f0*/  IADD3 R7, P4, R7, R151.reuse, RZ ;  /* 0x0000009707077210 */ /* 0x080fe20007f9e0ff */
[----:B------:R-:W-:Y:S04]  /*13100*/  STL [R1+0x638], R2 ;  /* 0x0006380201007387 */ /* 0x000fe80000100800 */
[----:B------:R-:W-:Y:S01]  /*13110*/  IMAD.X R8, R8, 0x1, R150, P4 ;  /* 0x0000000108087824 */ /* 0x000fe200020e0696 */
[----:B------:R-:W-:Y:S01]  /*13120*/  IADD3 R103, P4, R103, R151, RZ ;  /* 0x0000009767677210 */ /* 0x000fe20007f9e0ff */
[----:B------:R-:W-:Y:S01]  /*13130*/  HGMMA.64x128x8.F32.TF32 R24, gdesc[UR8], R24 ;  /* 0x05e00000081879f0 */ /* 0x000fe20008702818 */
[----:B------:R-:W-:-:S02]  /*13140*/  R2UR UR10, R159 ;  /* 0x000000009f0a72ca */ /* 0x000fc400000e0000 */
[----:B------:R-:W-:Y:S02]  /*13150*/  R2UR UR8, R158 ;  /* 0x000000009e0872ca */ /* 0x000fe400000e0000 */
[----:B------:R-:W-:Y:S01]  /*13160*/  CS2R R158, SRZ ;  /* 0x00000000009e7805 */ /* 0x000fe2000001ff00 */
[----:B------:R-:W-:Y:S01]  /*13170*/  IMAD.X R104, R104, 0x1, R150, P4 ;  /* 0x0000000168687824 */ /* 0x000fe200020e0696 */
[----:B------:R-:W-:-:S04]  /*13180*/  IADD3 R133, P4, R133, R151, RZ ;  /* 0x0000009785857210 */ /* 0x000fc80007f9e0ff */
[----:B------:R-:W-:Y:S01]  /*13190*/  IADD3.X R158, R158, 0x40000040, RZ, P1, !PT ;  /* 0x400000409e9e7810 */ /* 0x000fe20000ffe4ff */
[----:B------:R-:W-:Y:S01]  /*131a0*/  IMAD.X R134, R134, 0x1, R150, P4 ;  /* 0x0000000186867824 */ /* 0x000fe200020e0696 */
[----:B------:R-:W-:Y:S02]  /*131b0*/  IADD3.X R159, R159, 0x40000040, RZ, P0, !PT ;  /* 0x400000409f9f7810 */ /* 0x000fe400007fe4ff */
[----:B------:R-:W-:Y:S02]  /*131c0*/  R2UR UR11, R158 ;  /* 0x000000009e0b72ca */ /* 0x000fe400000e0000 */
[----:B------:R-:W-:Y:S02]  /*131d0*/  R2UR UR9, R159 ;  /* 0x000000009f0972ca */ /* 0x000fe400000e0000 */
[----:B---3--:R-:W-:Y:S02]  /*131e0*/  SHF.R.U32.HI R156, RZ, 0x6, R221 ;  /* 0x00000006ff9c7819 */ /* 0x008fe400000116dd */
[----:B------:R-:W-:-:S02]  /*131f0*/  IADD3 R178, P4, R178, R151, RZ ;  /* 0x00000097b2b27210 */ /* 0x000fc40007f9e0ff */
[----:B------:R-:W-:-:S03]  /*13200*/  SGXT.U32 R156, R156, 0x1 ;  /* 0x000000019c9c781a */ /* 0x000fc60000000000 */
[----:B------:R-:W-:Y:S01]  /*13210*/  IMAD.X R177, R177, 0x1, R150, P4 ;  /* 0x00000001b1b17824 */ /* 0x000fe200020e0696 */
[----:B------:R-:W-:Y:S01]  /*13220*/  LOP3.LUT R156, R156, 0x20, RZ, 0xfc, !PT ;  /* 0x000000209c9c7812 */ /* 0x000fe200078efcff */
[----:B------:R-:W-:Y:S01]  /*13230*/  UIADD3.64 UR14, UR10, 0x2, URZ ;  /* 0x000000020a0e7897 */ /* 0x000fe2000fffe03f */
[----:B------:R-:W-:Y:S01]  /*13240*/  IADD3 R11, P4, R11, R151, RZ ;  /* 0x000000970b0b7210 */ /* 0x000fe20007f9e0ff */
[----:B------:R-:W-:-:S04]  /*13250*/  UIADD3.64 UR12, UR8, 0x2, URZ ;  /* 0x00000002080c7897 */ /* 0x000fc8000fffe03f */
[----:B------:R-:W-:Y:S01]  /*13260*/  IMAD.X R12, R12, 0x1, R150, P4 ;  /* 0x000000010c0c7824 */ /* 0x000fe200020e0696 */
[----:B------:R-:W-:-:S05]  /*13270*/  IADD3 R107, P4, R107, R151, RZ ;  /* 0x000000976b6b7210 */ /* 0x000fca0007f9e0ff */
        /* <DEDUP_REMOVED lines=22> */
[--C-:B------:R-:W-:Y:S01]  /*133e0*/  IMAD.X R88, R88, 0x1, R150.reuse, P4 ;  /* 0x0000000158587824 */ /* 0x100fe200020e0696 */
[-C--:B------:R-:W-:Y:S01]  /*133f0*/  IADD3 R119, P4, R119, R151.reuse, RZ ;  /* 0x0000009777777210 */ /* 0x080fe20007f9e0ff */
[----:B------:R-:W-:Y:S04]  /*13400*/  HGMMA.64x128x8.F32.TF32 R24, gdesc[UR8], R24 ;  /* 0x05e00000081879f0 */ /* 0x000fe80008702818 */
        /* <DEDUP_REMOVED lines=27> */
[----:B------:R-:W-:Y:S01]  /*135c0*/  HGMMA.64x128x8.F32.TF32 R24, gdesc[UR12], R24 ;  /* 0x05e000000c1879f0 */ /* 0x000fe20008702818 */
[----:B------:R-:W-:Y:S02]  /*135d0*/  UIADD3.64 UR14, UR10, 0x4, URZ ;  /* 0x000000040a0e7897 */ /* 0x000fe4000fffe03f */
[----:B------:R-:W-:Y:S01]  /*135e0*/  UIADD3.64 UR12, UR8, 0x4, URZ ;  /* 0x00000004080c7897 */ /* 0x000fe2000fffe03f */
[----:B--2---:R-:W-:Y:S02]  /*135f0*/  ISETP.LE.AND P0, PT, R0, UR4, PT ;  /* 0x0000000400007c0c */ /* 0x004fe4000bf03270 */
[----:B-1----:R-:W-:-:S04]  /*13600*/  SHF.R.U32.HI R0, RZ, 0x6, R222 ;  /* 0x00000006ff007819 */ /* 0x002fc800000116de */
[----:B------:R-:W-:-:S04]  /*13610*/  SGXT.U32 R0, R0, 0x1 ;  /* 0x000000010000781a */ /* 0x000fc80000000000 */
[----:B------:R-:W-:Y:S01]  /*13620*/  LOP3.LUT R0, R0, 0x2, RZ, 0xfc, !PT ;  /* 0x0000000200007812 */ /* 0x000fe200078efcff */
[----:B------:R-:W-:Y:S01]  /*13630*/  HGMMA.64x128x8.F32.TF32 R24, gdesc[UR12], R24 ;  /* 0x05e000000c1879f0 */ /* 0x000fe20008702818 */
[----:B------:R-:W-:Y:S02]  /*13640*/  UIADD3.64 UR14, UR10, 0x3fe, URZ ;  /* 0x000003fe0a0e7897 */ /* 0x000fe4000fffe03f */
[----:B------:R-:W-:-:S09]  /*13650*/  UIADD3.64 UR12, UR8, 0x1fe, URZ ;  /* 0x000001fe080c7897 */ /* 0x000fd2000fffe03f */
        /* <DEDUP_REMOVED lines=29> */
[----:B------:R-:W-:Y:S02]  /*13830*/  UIADD3.64 UR12, UR8, 0x602, URZ ;  /* 0x00000602080c7897 */ /* 0x000fe4000fffe03f */
[----:B------:R-:W-:Y:S02]  /*13840*/  UIADD3.64 UR10, UR10, 0xc04, URZ ;  /* 0x00000c040a0a7897 */ /* 0x000fe4000fffe03f */
[----:B------:R-:W-:-:S05]  /*13850*/  UIADD3.64 UR8, UR8, 0x604, URZ ;  /* 0x0000060408087897 */ /* 0x000fca000fffe03f */
[----:B------:R-:W-:-:S12]  /*13860*/  HGMMA.64x128x8.F32.TF32 R24, gdesc[UR12], R24 ;  /* 0x05e000000c1879f0 */ /* 0x000fd80008702818 */
[----:B------:R-:W-:Y:S01]  /*13870*/  HGMMA.64x128x8.F32.TF32 R24, gdesc[UR8], R24, gsb0 ;  /* 0x05e00000081879f0 */ /* 0x000fe20008002818 */
[----:B------:R-:W-:-:S06]  /*13880*/  UIMAD UR8, UR4, -0x80, UR5 ;  /* 0xffffff80040878a4 */ /* 0x000fcc000f8e0205 */
[----:B------:R-:W-:-:S04]  /*13890*/  ISETP.GE.AND P1, PT, R3, UR8, PT ;  /* 0x0000000803007c0c */ /* 0x000fc8000bf26270 */
[----:B------:R-:W-:Y:S02]  /*138a0*/  SEL R158, RZ, 0x4, P1 ;  /* 0x00000004ff9e7807 */ /* 0x000fe40000800000 */
[----:B------:R-:W-:Y:S02]  /*138b0*/  ISETP.GE.AND P1, PT, R0, UR8, PT ;  /* 0x0000000800007c0c */ /* 0x000fe4000bf26270 */
[----:B------:R-:W-:Y:S02]  /*138c0*/  SEL R158, R158, RZ, !P0 ;  /* 0x000000ff9e9e7207 */ /* 0x000fe40004000000 */
[----:B------:R-:W-:Y:S02]  /*138d0*/  SHF.R.U32.HI R0, RZ, 0x6, R221 ;  /* 0x00000006ff007819 */ /* 0x000fe400000116dd */
[----:B------:R-:W-:Y:S01]  /*138e0*/  ISETP.NE.U32.AND P2, PT, R158, RZ, PT ;  /* 0x000000ff9e00720c */ /* 0x000fe20003f45070 */
[----:B------:R-:W4:Y:S01]  /*138f0*/  S2R R221, SR_TID.X ;  /* 0x0000000000dd7919 */ /* 0x000f220000002100 */
[----:B------:R-:W-:-:S02]  /*13900*/  SEL R158, RZ, 0x4, P1 ;  /* 0x00000004ff9e7807 */ /* 0x000fc40000800000 */
[----:B------:R-:W-:Y:S02]  /*13910*/  ISETP.GT.AND P1, PT, R98, 0x2, PT ;  /* 0x000000026200780c */ /* 0x000fe40003f24270 */
[----:B------:R-:W-:Y:S02]  /*13920*/  SEL R158, R158, RZ, !P0 ;  /* 0x000000ff9e9e7207 */ /* 0x000fe40004000000 */
[----:B------:R-:W-:Y:S02]  /*13930*/  SEL R3, R98, RZ, !P1 ;  /* 0x000000ff62037207 */ /* 0x000fe40004800000 */
[-C--:B------:R-:W-:Y:S02]  /*13940*/  IADD3 R5, P1, R5, R151.reuse, RZ ;  /* 0x0000009705057210 */ /* 0x080fe40007f3e0ff */
[----:B------:R-:W-:Y:S01]  /*13950*/  ISETP.NE.U32.AND P3, PT, R158, RZ, PT ;  /* 0x000000ff9e00720c */ /* 0x000fe20003f65070 */
[----:B------:R-:W-:Y:S01]  /*13960*/  IMAD R98, R3, 0x8000, R239 ;  /* 0x0000800003627824 */ /* 0x000fe200078e02ef */
[----:B------:R-:W-:Y:S01]  /*13970*/  SGXT.U32 R0, R0, 0x1 ;  /* 0x000000010000781a */ /* 0x000fe20000000000 */
[----:B------:R-:W-:Y:S01]  /*13980*/  IMAD.X R6, R6, 0x1, R150, P1 ;  /* 0x0000000106067824 */ /* 0x000fe200008e0696 */
[----:B------:R-:W-:Y:S01]  /*13990*/  ISETP.GE.AND P1, PT, R156, UR8, PT ;  /* 0x000000089c007c0c */ /* 0x000fe2000bf26270 */
[----:B------:R-:W-:Y:S01]  /*139a0*/  IMAD.IADD R222, R2, 0x1, R98 ;  /* 0x0000000102de7824 */ /* 0x000fe200078e0262 */
[----:B------:R-:W-:Y:S01]  /*139b0*/  LOP3.LUT R0, R0, 0x22, RZ, 0xfc, !PT ;  /* 0x0000002200007812 */ /* 0x000fe200078efcff */
[----:B------:R-:W-:Y:S01]  /*139c0*/  IMAD.MOV.U32 R158, RZ, RZ, R5 ;  /* 0x000000ffff9e7224 */ /* 0x000fe200078e0005 */
[----:B------:R-:W-:Y:S01]  /*139d0*/  IADD3 R206, P4, R206, R151, RZ ;  /* 0x00000097cece7210 */ /* 0x000fe20007f9e0ff */
[----:B------:R-:W-:Y:S01]  /*139e0*/  IMAD.MOV.U32 R159, RZ, RZ, R6 ;  /* 0x000000ffff9f7224 */ /* 0x000fe200078e0006 */
[----:B------:R1:W-:Y:S01]  /*139f0*/  STL [R1+0x640], R5 ;  /* 0x0006400501007387 */ /* 0x0003e20000100800 */
[----:B----4-:R-:W-:Y:S01]  /*13a00*/  SHF.R.U32.HI R154, RZ, 0x6, R221 ;  /* 0x00000006ff9a7819 */ /* 0x010fe200000116dd */
[----:B------:R-:W-:-:S02]  /*13a10*/  WARPGROUP.DEPBAR.LE gsb0, 0x1 ;  /* 0x00008000000079c5 */ /* 0x000fc40000010100 */
[----:B------:R-:W-:Y:S01]  /*13a20*/  BAR.SYNC.DEFER_BLOCKING 0x0 ;  /* 0x0000000000007b1d */ /* 0x000fe20000010000 */
[----:B------:R-:W-:-:S04]  /*13a30*/  SGXT.U32 R154, R154, 0x1 ;  /* 0x000000019a9a781a */ /* 0x000fc80000000000 */
[----:B------:R-:W-:Y:S01]  /*13a40*/  LOP3.LUT R154, R154, 0x40, RZ, 0xfc, !PT ;  /* 0x000000409a9a7812 */ /* 0x000fe200078efcff */
[----:B------:R-:W-:Y:S01]  /*13a50*/  IMAD.X R205, R205, 0x1, R150, P4 ;  /* 0x00000001cdcd7824 */ /* 0x000fe200020e0696 */
[----:B------:R2:W-:Y:S04]  /*13a60*/  STL [R1+0x63c], R6 ;  /* 0x00063c0601007387 */ /* 0x0005e80000100800 */
[----:B-1----:R-:W3:Y:S04]  /*13a70*/  LDL.LU R5, [R1+0xc] ;  /* 0x00000c0001057983 */ /* 0x002ee80000300800 */
[----:B------:R-:W-:Y:S01]  /*13a80*/  @!PT LDS RZ, [RZ] ;  /* 0x00000000fffff984 */ /* 0x000fe20000000800 */
[----:B------:R-:W-:Y:S01]  /*13a90*/  @!PT LDS RZ, [RZ] ;  /* 0x00000000fffff984 */ /* 0x000fe20000000800 */
[----:B------:R-:W-:Y:S01]  /*13aa0*/  @!PT LDS RZ, [RZ] ;  /* 0x00000000fffff984 */ /* 0x000fe20000000800 */
[----:B------:R1:W-:Y:S02]  /*13ab0*/  LDGSTS.E [R222+0x30000], desc[UR6][R158.64], P2 ;  /* 0x300000009ede7fae */ /* 0x0003e40009121846 */
[----:B-1----:R-:W-:-:S02]  /*13ac0*/  IMAD.MOV.U32 R158, RZ, RZ, R7 ;  /* 0x000000ffff9e7224 */ /* 0x002fc400078e0007 */
[----:B------:R-:W-:-:S05]  /*13ad0*/  IMAD.MOV.U32 R159, RZ, RZ, R8 ;  /* 0x000000ffff9f7224 */ /* 0x000fca00078e0008 */
[----:B------:R1:W-:Y:S01]  /*13ae0*/  LDGSTS.E [R222+0x30008], desc[UR6][R158.64], P3 ;  /* 0x300080009ede7fae */ /* 0x0003e20009921846 */
[----:B------:R-:W-:-:S05]  /*13af0*/  IADD3 R101, P3, R101, R151, RZ ;  /* 0x0000009765657210 */ /* 0x000fca0007f7e0ff */
[----:B------:R-:W-:Y:S01]  /*13b00*/  IMAD.X R102, R102, 0x1, R150, P3 ;  /* 0x0000000166667824 */ /* 0x000fe200018e0696 */
[----:B------:R-:W-:Y:S02]  /*13b10*/  IADD3 R131, P3, R131, R151, RZ ;  /* 0x0000009783837210 */ /* 0x000fe40007f7e0ff */
[----:B-1----:R-:W-:Y:S01]  /*13b20*/  SEL R158, RZ, 0x4, P1 ;  /* 0x00000004ff9e7807 */ /* 0x002fe20000800000 */
[----:B------:R-:W-:Y:S01]  /*13b30*/  IMAD.MOV.U32 R159, RZ, RZ, R102 ;  /* 0x000000ffff9f7224 */ /* 0x000fe200078e0066 */
[----:B------:R-:W-:Y:S01]  /*13b40*/  ISETP.GE.AND P1, PT, R0, UR8, PT ;  /* 0x0000000800007c0c */ /* 0x000fe2000bf26270 */
[----:B------:R-:W-:Y:S01]  /*13b50*/  IMAD.X R132, R132, 0x1, R150, P3 ;  /* 0x0000000184847824 */ /* 0x000fe200018e0696 */
[----:B------:R-:W-:Y:S02]  /*13b60*/  SEL R158, R158, RZ, !P0 ;  /* 0x000000ff9e9e7207 */ /* 0x000fe40004000000 */
[----:B------:R-:W-:Y:S02]  /*13b70*/  SHF.R.U32.HI R0, RZ, 0x6, R221 ;  /* 0x00000006ff007819 */ /* 0x000fe400000116dd */
[----:B------:R-:W1:Y:S01]  /*13b80*/  S2R R221, SR_TID.X ;  /* 0x0000000000dd7919 */ /* 0x000e620000002100 */
[----:B------:R-:W-:-:S02]  /*13b90*/  ISETP.NE.U32.AND P2, PT, R158, RZ, PT ;  /* 0x000000ff9e00720c */ /* 0x000fc40003f45070 */
[----:B------:R-:W-:Y:S02]  /*13ba0*/  SEL R158, RZ, 0x4, P1 ;  /* 0x00000004ff9e7807 */ /* 0x000fe40000800000 */
[----:B------:R-:W-:Y:S02]  /*13bb0*/  SGXT.U32 R0, R0, 0x1 ;  /* 0x000000010000781a */ /* 0x000fe40000000000 */
[----:B------:R-:W-:Y:S02]  /*13bc0*/  SEL R158, R158, RZ, !P0 ;  /* 0x000000ff9e9e7207 */ /* 0x000fe40004000000 */
[----:B------:R-:W-:Y:S02]  /*13bd0*/  LOP3.LUT R0, R0, 0x42, RZ, 0xfc, !PT ;  /* 0x0000004200007812 */ /* 0x000fe400078efcff */
[----:B------:R-:W-:Y:S01]  /*13be0*/  ISETP.NE.U32.AND P1, PT, R158, RZ, PT ;  /* 0x000000ff9e00720c */ /* 0x000fe20003f25070 */
[----:B------:R-:W-:Y:S01]  /*13bf0*/  IMAD.MOV.U32 R158, RZ, RZ, R101 ;  /* 0x000000ffff9e7224 */ /* 0x000fe200078e0065 */
[----:B------:R-:W-:-:S04]  /*13c00*/  IADD3 R176, P3, R176, R151, RZ ;  /* 0x00000097b0b07210 */ /* 0x000fc80007f7e0ff */
[----:B------:R4:W-:Y:S01]  /*13c10*/  LDGSTS.E [R222+0x32000], desc[UR6][R158.64], P2 ;  /* 0x320000009ede7fae */ /* 0x0009e20009121846 */
[----:B------:R-:W-:Y:S01]  /*13c20*/  IMAD.X R175, R175, 0x1, R150, P3 ;  /* 0x00000001afaf7824 */ /* 0x000fe200018e0696 */
[----:B------:R-:W-:-:S05]  /*13c30*/  IADD3 R9, P3, R9, R151, RZ ;  /* 0x0000009709097210 */ /* 0x000fca0007f7e0ff */
[----:B------:R-:W-:Y:S01]  /*13c40*/  IMAD.X R10, R10, 0x1, R150, P3 ;  /* 0x000000010a0a7824 */ /* 0x000fe200018e0696 */
[-C--:B------:R-:W-:Y:S01]  /*13c50*/  IADD3 R105, P3, R105, R151.reuse, RZ ;  /* 0x0000009769697210 */ /* 0x080fe20007f7e0ff */
[----:B----4-:R-:W-:Y:S02]  /*13c60*/  IMAD.MOV.U32 R158, RZ, RZ, R103 ;  /* 0x000000ffff9e7224 */ /* 0x010fe400078e0067 */
[----:B------:R-:W-:Y:S01]  /*13c70*/  IMAD.MOV.U32 R159, RZ, RZ, R104 ;  /* 0x000000ffff9f7224 */ /* 0x000fe200078e0068 */
[----:B-1----:R-:W-:Y:S01]  /*13c80*/  SHF.R.U32.HI R2, RZ, 0x6, R221 ;  /* 0x00000006ff027819 */ /* 0x002fe200000116dd */
[----:B------:R-:W-:Y:S01]  /*13c90*/  IMAD.X R106, R106, 0x1, R150, P3 ;  /* 0x000000016a6a7824 */ /* 0x000fe200018e0696 */
[----:B------:R-:W-:Y:S02]  /*13ca0*/  IADD3 R135, P3, R135, R151, RZ ;  /* 0x0000009787877210 */ /* 0x000fe40007f7e0ff */
[----:B------:R1:W-:Y:S01]  /*13cb0*/  LDGSTS.E [R222+0x32008], desc[UR6][R158.64], P1 ;  /* 0x320080009ede7fae */ /* 0x0003e20008921846 */
[----:B------:R-:W-:-:S02]  /*13cc0*/  ISETP.GE.AND P1, PT, R154, UR8, PT ;  /* 0x000000089a007c0c */ /* 0x000fc4000bf26270 */
[----:B------:R-:W-:Y:S01]  /*13cd0*/  SGXT.U32 R2, R2, 0x1 ;  /* 0x000000010202781a */ /* 0x000fe20000000000 */
[----:B------:R-:W-:Y:S01]  /*13ce0*/  IMAD.X R136, R136, 0x1, R150, P3 ;  /* 0x0000000188887824 */ /* 0x000fe200018e0696 */
[----:B------:R-:W-:Y:S02]  /*13cf0*/  IADD3 R180, P3, R180, R151, RZ ;  /* 0x00000097b4b47210 */ /* 0x000fe40007f7e0ff */
[----:B------:R-:W-:-:S03]  /*13d00*/  LOP3.LUT R2, R2, 0x60, RZ, 0xfc, !PT ;  /* 0x0000006002027812 */ /* 0x000fc600078efcff */
[----:B------:R-:W-:Y:S01]  /*13d10*/  IMAD.X R179, R179, 0x1, R150, P3 ;  /* 0x00000001b3b37824 */ /* 0x000fe200018e0696 */
[----:B------:R-:W-:Y:S01]  /*13d20*/  IADD3 R13, P3, R13, R151, RZ ;  /* 0x000000970d0d7210 */ /* 0x000fe20007f7e0ff */
[----:B-1----:R-:W-:Y:S01]  /*13d30*/  IMAD.MOV.U32 R159, RZ, RZ, R132 ;  /* 0x000000ffff9f7224 */ /* 0x002fe200078e0084 */
[----:B------:R-:W-:Y:S02]  /*13d40*/  SEL R158, RZ, 0x4, P1 ;  /* 0x00000004ff9e7807 */ /* 0x000fe40000800000 */
        /* <DEDUP_REMOVED lines=19> */
[----:B------:R-:W-:Y:S02]  /*13e80*/  IMAD.MOV.U32 R159, RZ, RZ, R134 ;  /* 0x000000ffff9f7224 */ /* 0x000fe400078e0086 */
[----:B------:R-:W-:Y:S01]  /*13e90*/  IMAD.X R183, R183, 0x1, R150, P3 ;  /* 0x00000001b7b77824 */ /* 0x000fe200018e0696 */
[----:B------:R-:W-:Y:S02]  /*13ea0*/  IADD3 R17, P3, R17, R151, RZ ;  /* 0x0000009711117210 */ /* 0x000fe40007f7e0ff */
[----:B------:R4:W-:Y:S01]  /*13eb0*/  LDGSTS.E [R222+0x34008], desc[UR6][R158.64], P1 ;  /* 0x340080009ede7fae */ /* 0x0009e20008921846 */
[----:B------:R-:W-:-:S02]  /*13ec0*/  ISETP.GE.AND P1, PT, R2, UR8, PT ;  /* 0x0000000802007c0c */ /* 0x000fc4000bf26270 */
[----:B-1----:R-:W-:Y:S01]  /*13ed0*/  SHF.R.U32.HI R2, RZ, 0x6, R221 ;  /* 0x00000006ff027819 */ /* 0x002fe200000116dd */
[----:B------:R-:W-:Y:S01]  /*13ee0*/  IMAD.X R18, R18, 0x1, R150, P3 ;  /* 0x0000000112127824 */ /* 0x000fe200018e0696 */
[----:B------:R-:W-:Y:S02]  /*13ef0*/  IADD3 R113, P3, R113, R151, RZ ;  /* 0x0000009771717210 */ /* 0x000fe40007f7e0ff */
[----:B------:R-:W-:-:S03]  /*13f00*/  SGXT.U32 R2, R2, 0x1 ;  /* 0x000000010202781a */ /* 0x000fc60000000000 */
[----:B------:R-:W-:Y:S01]  /*13f10*/  IMAD.X R114, R114, 0x1, R150, P3 ;  /* 0x0000000172727824 */ /* 0x000fe200018e0696 */
[----:B------:R-:W-:Y:S01]  /*13f20*/  LOP3.LUT R2, R2, 0x4, RZ, 0xfc, !PT ;  /* 0x0000000402027812 */ /* 0x000fe200078efcff */
[----:B----4-:R-:W-:Y:S01]  /*13f30*/  IMAD.MOV.U32 R159, RZ, RZ, R175 ;  /* 0x000000ffff9f7224 */ /* 0x010fe200078e00af */
[----:B------:R-:W-:Y:S02]  /*13f40*/  SEL R158, RZ, 0x4, P1 ;  /* 0x00000004ff9e7807 */ /* 0x000fe40000800000 */
[----:B------:R-:W-:Y:S02]  /*13f50*/  ISETP.GE.AND P1, PT, R0, UR8, PT ;  /* 0x0000000800007c0c */ /* 0x000fe4000bf26270 */
[----:B------:R-:W-:Y:S02]  /*13f60*/  SHF.R.U32.HI R0, RZ, 0x6, R221 ;  /* 0x00000006ff007819 */ /* 0x000fe400000116dd */
[----:B------:R-:W1:Y:S01]  /*13f70*/  S2R R221, SR_TID.X ;  /* 0x0000000000dd7919 */ /* 0x000e620000002100 */
[----:B------:R-:W-:-:S02]  /*13f80*/  SEL R158, R158, RZ, !P0 ;  /* 0x000000ff9e9e7207 */ /* 0x000fc40004000000 */
[----:B------:R-:W-:Y:S02]  /*13f90*/  SGXT.U32 R0, R0, 0x1 ;  /* 0x000000010000781a */ /* 0x000fe40000000000 */
[----:B------:R-:W-:Y:S02]  /*13fa0*/  ISETP.NE.U32.AND P2, PT, R158, RZ, PT ;  /* 0x000000ff9e00720c */ /* 0x000fe40003f45070 */
[----:B------:R-:W-:Y:S02]  /*13fb0*/  SEL R158, RZ, 0x4, P1 ;  /* 0x00000004ff9e7807 */ /* 0x000fe40000800000 */
[----:B------:R-:W-:Y:S02]  /*13fc0*/  LOP3.LUT R0, R0, 0x6, RZ, 0xfc, !PT ;  /* 0x0000000600007812 */ /* 0x000fe400078efcff */
[----:B------:R-:W-:Y:S02]  /*13fd0*/  SEL R158, R158, RZ, !P0 ;  /* 0x000000ff9e9e7207 */ /* 0x000fe40004000000 */
[----:B------:R-:W-:-:S02]  /*13fe0*/  IADD3 R143, P3, R143, R151, RZ ;  /* 0x000000978f8f7210 */ /* 0x000fc40007f7e0ff */
[----:B------:R-:W-:Y:S01]  /*13ff0*/  ISETP.NE.U32.AND P1, PT, R158, RZ, PT ;  /* 0x000000ff9e00720c */ /* 0x000fe20003f25070 */
[----:B------:R-:W-:Y:S02]  /*14000*/  IMAD.MOV.U32 R158, RZ, RZ, R176 ;  /* 0x000000ffff9e7224 */ /* 0x000fe400078e00b0 */
[--C-:B------:R-:W-:Y:S01]  /*14010*/  IMAD.X R144, R144, 0x1, R150.reuse, P3 ;  /* 0x0000000190907824 */ /* 0x100fe200018e0696 */
[-C--:B------:R-:W-:Y:S02]  /*14020*/  IADD3 R188, P3, R188, R151.reuse, RZ ;  /* 0x00000097bcbc7210 */ /* 0x080fe40007f7e0ff */
[----:B------:R4:W-:Y:S01]  /*14030*/  LDGSTS.E [R222+0x36000], desc[UR6][R158.64], P2 ;  /* 0x360000009ede7fae */ /* 0x0009e20009121846 */
[----:B------:R-:W-:Y:S02]  /*14040*/  ISETP.GE.AND P2, PT, R0, UR8, PT ;  /* 0x0000000800007c0c */ /* 0x000fe4000bf46270 */
[----:B------:R-:W-:Y:S01]  /*14050*/  IMAD.X R187, R187, 0x1, R150, P3 ;  /* 0x00000001bbbb7824 */ /* 0x000fe200018e0696 */
[----:B------:R-:W-:-:S05]  /*14060*/  IADD3 R21, P3, R21, R151, RZ ;  /* 0x0000009715157210 */ /* 0x000fca0007f7e0ff */
[----:B------:R-:W-:Y:S01]  /*14070*/  IMAD.X R22, R22, 0x1, R150, P3 ;  /* 0x0000000116167824 */ /* 0x000fe200018e0696 */
[-C--:B------:R-:W-:Y:S01]  /*14080*/  IADD3 R117, P3, R117, R151.reuse, RZ ;  /* 0x0000009775757210 */ /* 0x080fe20007f7e0ff */
[C---:B-1----:R-:W-:Y:S02]  /*14090*/  IMAD.SHL.U32 R0, R221.reuse, 0x10, RZ ;  /* 0x00000010dd007824 */ /* 0x042fe400078e00ff */
[----:B----4-:R-:W-:Y:S02]  /*140a0*/  IMAD.MOV.U32 R158, RZ, RZ, R178 ;  /* 0x000000ffff9e7224 */ /* 0x010fe400078e00b2 */
[----:B------:R-:W-:Y:S01]  /*140b0*/  IMAD.MOV.U32 R159, RZ, RZ, R177 ;  /* 0x000000ffff9f7224 */ /* 0x000fe200078e00b1 */
[----:B------:R-:W-:Y:S01]  /*140c0*/  LOP3.LUT R0, R0, 0x70, RZ, 0xc0, !PT ;  /* 0x0000007000007812 */ /* 0x000fe200078ec0ff */
[----:B------:R-:W-:Y:S01]  /*140d0*/  IMAD.X R118, R118, 0x1, R150, P3 ;  /* 0x0000000176767824 */ /* 0x000fe200018e0696 */
[----:B------:R-:W-:Y:S02]  /*140e0*/  IADD3 R160, P3, R160, R151, RZ ;  /* 0x00000097a0a07210 */ /* 0x000fe40007f7e0ff */
[----:B------:R1:W-:Y:S01]  /*140f0*/  LDGSTS.E [R222+0x36008], desc[UR6][R158.64], P1 ;  /* 0x360080009ede7fae */ /* 0x0003e20008921846 */
[----:B------:R-:W-:Y:S01]  /*14100*/  ISETP.GE.AND P1, PT, R2, UR8, PT ;  /* 0x0000000802007c0c */ /* 0x000fe2000bf26270 */
[----:B------:R-:W-:-:S02]  /*14110*/  IMAD.SHL.U32 R2, R221, 0x80, RZ ;  /* 0x00000080dd027824 */ /* 0x000fc400078e00ff */
[--C-:B------:R-:W-:Y:S01]  /*14120*/  IMAD.X R147, R147, 0x1, R150.reuse, P3 ;  /* 0x0000000193937824 */ /* 0x100fe200018e0696 */
[----:B------:R-:W-:Y:S02]  /*14130*/  IADD3 R192, P3, R192, R151, RZ ;  /* 0x00000097c0c07210 */ /* 0x000fe40007f7e0ff */
[----:B------:R-:W-:Y:S02]  /*14140*/  LEA.HI R2, R221, R2, RZ, 0x1c ;  /* 0x00000002dd027211 */ /* 0x000fe400078fe0ff */
[----:B------:R-:W4:Y:S01]  /*14150*/  S2R R221, SR_TID.X ;  /* 0x0000000000dd7919 */ /* 0x000f220000002100 */
[----:B------:R-:W-:Y:S01]  /*14160*/  IMAD.X R191, R191, 0x1, R150, P3 ;  /* 0x00000001bfbf7824 */ /* 0x000fe200018e0696 */
[----:B------:R-:W-:Y:S02]  /*14170*/  LOP3.LUT R0, R0, 0x1f84, R2, 0xf8, !PT ;  /* 0x00001f8400007812 */ /* 0x000fe400078ef802 */
[----:B-1----:R-:W-:Y:S02]  /*14180*/  SEL R159, RZ, 0x4, P1 ;  /* 0x00000004ff9f7807 */ /* 0x002fe40000800000 */
[----:B------:R-:W-:-:S02]  /*14190*/  LOP3.LUT R0, R0, 0x10, RZ, 0x3c, !PT ;  /* 0x0000001000007812 */ /* 0x000fc400078e3cff */
[----:B------:R-:W-:Y:S02]  /*141a0*/  SEL R159, R159, RZ, !P0 ;  /* 0x000000ff9f9f7207 */ /* 0x000fe40004000000 */
[----:B------:R-:W-:Y:S01]  /*141b0*/  SEL R158, RZ, 0x4, P2 ;  /* 0x00000004ff9e7807 */ /* 0x000fe20001000000 */
[----:B------:R-:W-:Y:S01]  /*141c0*/  IMAD.IADD R222, R0, 0x1, R98 ;  /* 0x0000000100de7824 */ /* 0x000fe200078e0262 */
[----:B------:R-:W-:Y:S01]  /*141d0*/  ISETP.NE.U32.AND P1, PT, R159, RZ, PT ;  /* 0x000000ff9f00720c */ /* 0x000fe20003f25070 */
[----:B------:R-:W-:Y:S01]  /*141e0*/  IMAD.MOV.U32 R159, RZ, RZ, R10 ;  /* 0x000000ffff9f7224 */ /* 0x000fe200078e000a */
[----:B------:R-:W-:Y:S02]  /*141f0*/  SEL R158, R158, RZ, !P0 ;  /* 0x000000ff9e9e7207 */ /* 0x000fe40004000000 */
[----:B------:R-:W-:Y:S02]  /*14200*/  IADD3 R89, P3, R89, R151, RZ ;  /* 0x0000009759597210 */ /* 0x000fe40007f7e0ff */
[----:B------:R-:W-:Y:S01]  /*14210*/  ISETP.NE.U32.AND P2, PT, R158, RZ, PT ;  /* 0x000000ff9e00720c */ /* 0x000fe20003f45070 */
[----:B------:R-:W-:-:S02]  /*14220*/  IMAD.MOV.U32 R158, RZ, RZ, R9 ;  /* 0x000000ffff9e7224 */ /* 0x000fc400078e0009 */
[----:B------:R-:W-:Y:S01]  /*14230*/  IMAD.X R90, R90, 0x1, R150, P3 ;  /* 0x000000015a5a7824 */ /* 0x000fe200018e0696 */
[----:B------:R-:W-:-:S03]  /*14240*/  IADD3 R121, P3, R121, R151, RZ ;  /* 0x0000009779797210 */ /* 0x000fc60007f7e0ff */
[----:B------:R1:W-:Y:S02]  /*14250*/  LDGSTS.E [R222+0x30000], desc[UR6][R158.64], P1 ;  /* 0x300000009ede7fae */ /* 0x0003e40008921846 */
[----:B------:R-:W-:Y:S01]  /*14260*/  IMAD.X R122, R122, 0x1, R150, P3 ;  /* 0x000000017a7a7824 */ /* 0x000fe200018e0696 */
[----:B------:R-:W-:Y:S02]  /*14270*/  IADD3 R164, P3, R164, R151, RZ ;  /* 0x00000097a4a47210 */ /* 0x000fe40007f7e0ff */
[----:B----4-:R-:W-:-:S03]  /*14280*/  SHF.R.U32.HI R2, RZ, 0x6, R221 ;  /* 0x00000006ff027819 */ /* 0x010fc600000116dd */
[----:B------:R-:W-:Y:S01]  /*14290*/  IMAD.X R163, R163, 0x1, R150, P3 ;  /* 0x00000001a3a37824 */ /* 0x000fe200018e0696 */
[----:B------:R-:W-:Y:S02]  /*142a0*/  SHF.R.U32.HI R0, RZ, 0x6, R221 ;  /* 0x00000006ff007819 */ /* 0x000fe400000116dd */
[----:B------:R-:W4:Y:S01]  /*142b0*/  S2R R221, SR_TID.X ;  /* 0x0000000000dd7919 */ /* 0x000f220000002100 */
[----:B------:R-:W-:Y:S01]  /*142c0*/  SGXT.U32 R2, R2, 0x1 ;  /* 0x000000010202781a */ /* 0x000fe20000000000 */
[----:B-1----:R-:W-:Y:S01]  /*142d0*/  IMAD.MOV.U32 R158, RZ, RZ, R11 ;  /* 0x000000ffff9e7224 */ /* 0x002fe200078e000b */
[----:B------:R-:W-:Y:S01]  /*142e0*/  SGXT.U32 R0, R0, 0x1 ;  /* 0x000000010000781a */ /* 0x000fe20000000000 */
[----:B------:R-:W-:Y:S01]  /*142f0*/  IMAD.MOV.U32 R159, RZ, RZ, R12 ;  /* 0x000000ffff9f7224 */ /* 0x000fe200078e000c */
[----:B------:R-:W-:Y:S02]  /*14300*/  LOP3.LUT R2, R2, 0x24, RZ, 0xfc, !PT ;  /* 0x0000002402027812 */ /* 0x000fe400078efcff */
[----:B------:R-:W-:-:S02]  /*14310*/  LOP3.LUT R0, R0, 0x26, RZ, 0xfc, !PT ;  /* 0x0000002600007812 */ /* 0x000fc400078efcff */
[----:B------:R-:W-:Y:S01]  /*14320*/  ISETP.GE.AND P1, PT, R2, UR8, PT ;  /* 0x0000000802007c0c */ /* 0x000fe2000bf26270 */
[----:B------:R1:W-:Y:S01]  /*14330*/  LDGSTS.E [R222+0x30008], desc[UR6][R158.64], P2 ;  /* 0x300080009ede7fae */ /* 0x0003e20009121846 */
[----:B------:R-:W-:-:S05]  /*14340*/  IADD3 R196, P3, R196, R151, RZ ;  /* 0x00000097c4c47210 */ /* 0x000fca0007f7e0ff */
[----:B------:R-:W-:Y:S01]  /*14350*/  IMAD.X R195, R195, 0x1, R150, P3 ;  /* 0x00000001c3c37824 */ /* 0x000fe200018e0696 */
[-C--:B------:R-:W-:Y:S02]  /*14360*/  IADD3 R155, P3, R155, R151.reuse, RZ ;  /* 0x000000979b9b7210 */ /* 0x080fe40007f7e0ff */
[----:B-1----:R-:W-:Y:S01]  /*14370*/  SEL R158, RZ, 0x4, P1 ;  /* 0x00000004ff9e7807 */ /* 0x002fe20000800000 */
[----:B------:R-:W-:Y:S01]  /*14380*/  IMAD.MOV.U32 R159, RZ, RZ, R106 ;  /* 0x000000ffff9f7224 */ /* 0x000fe200078e006a */
[----:B------:R-:W-:Y:S01]  /*14390*/  ISETP.GE.AND P1, PT, R0, UR8, PT ;  /* 0x0000000800007c0c */ /* 0x000fe2000bf26270 */
[----:B------:R-:W-:Y:S01]  /*143a0*/  IMAD.X R95, R95, 0x1, R150, P3 ;  /* 0x000000015f5f7824 */ /* 0x000fe200018e0696 */
[----:B------:R-:W-:Y:S02]  /*143b0*/  SEL R158, R158, RZ, !P0 ;  /* 0x000000ff9e9e7207 */ /* 0x000fe40004000000 */
[----:B------:R-:W-:Y:S02]  /*143c0*/  IADD3 R148, P3, R148, R151, RZ ;  /* 0x0000009794947210 */ /* 0x000fe40007f7e0ff */
[----:B------:R-:W-:-:S02]  /*143d0*/  ISETP.NE.U32.AND P2, PT, R158, RZ, PT ;  /* 0x000000ff9e00720c */ /* 0x000fc40003f45070 */
[--C-:B----4-:R-:W-:Y:S01]  /*143e0*/  SHF.R.U32.HI R2, RZ, 0x6, R221.reuse ;  /* 0x00000006ff027819 */ /* 0x110fe200000116dd */
[----:B------:R-:W-:Y:S01]  /*143f0*/  IMAD.X R127, R127, 0x1, R150, P3 ;  /* 0x000000017f7f7824 */ /* 0x000fe200018e0696 */
[----:B------:R-:W-:Y:S02]  /*14400*/  SHF.R.U32.HI R0, RZ, 0x6, R221 ;  /* 0x00000006ff007819 */ /* 0x000fe400000116dd */
[----:B------:R-:W1:Y:S01]  /*14410*/  S2R R221, SR_TID.X ;  /* 0x0000000000dd7919 */ /* 0x000e620000002100 */
[----:B------:R-:W-:Y:S02]  /*14420*/  SEL R158, RZ, 0x4, P1 ;  /* 0x00000004ff9e7807 */ /* 0x000fe40000800000 */
[----:B------:R-:W-:Y:S02]  /*14430*/  SGXT.U32 R2, R2, 0x1 ;  /* 0x000000010202781a */ /* 0x000fe40000000000 */
[----:B------:R-:W-:Y:S02]  /*14440*/  SEL R158, R158, RZ, !P0 ;  /* 0x000000ff9e9e7207 */ /* 0x000fe40004000000 */
[----:B------:R-:W-:-:S02]  /*14450*/  LOP3.LUT R2, R2, 0x44, RZ, 0xfc, !PT ;  /* 0x0000004402027812 */ /* 0x000fc400078efcff */
[----:B------:R-:W-:Y:S01]  /*14460*/  ISETP.NE.U32.AND P1, PT, R158, RZ, PT ;  /* 0x000000ff9e00720c */ /* 0x000fe20003f25070 */
[----:B------:R-:W-:Y:S01]  /*14470*/  IMAD.MOV.U32 R158, RZ, RZ, R105 ;  /* 0x000000ffff9e7224 */ /* 0x000fe200078e0069 */
[----:B------:R-:W-:Y:S02]  /*14480*/  SGXT.U32 R0, R0, 0x1 ;  /* 0x000000010000781a */ /* 0x000fe40000000000 */
[-C--:B------:R-:W-:Y:S02]  /*14490*/  IADD3 R168, P3, R168, R151.reuse, RZ ;  /* 0x00000097a8a87210 */ /* 0x080fe40007f7e0ff */
[----:B------:R4:W-:Y:S01]  /*144a0*/  LDGSTS.E [R222+0x32000], desc[UR6][R158.64], P2 ;  /* 0x320000009ede7fae */ /* 0x0009e20009121846 */
[----:B------:R-:W-:Y:S02]  /*144b0*/  LOP3.LUT R0, R0, 0x46, RZ, 0xfc, !PT ;  /* 0x0000004600007812 */ /* 0x000fe400078efcff */
        /* <DEDUP_REMOVED lines=28> */
[----:B------:R-:W-:-:S05]  /*14680*/  IMAD.MOV.U32 R158, RZ, RZ, R135 ;  /* 0x000000ffff9e7224 */ /* 0x000fca00078e0087 */
[----:B------:R4:W-:Y:S02]  /*14690*/  LDGSTS.E [R222+0x34000], desc[UR6][R158.64], P2 ;  /* 0x340000009ede7fae */ /* 0x0009e40009121846 */
[----:B----4-:R-:W-:Y:S02]  /*146a0*/  IMAD.MOV.U32 R158, RZ, RZ, R137 ;  /* 0x000000ffff9e7224 */ /* 0x010fe400078e0089 */
[----:B------:R-:W-:-:S05]  /*146b0*/  IMAD.MOV.U32 R159, RZ, RZ, R138 ;  /* 0x000000ffff9f7224 */ /* 0x000fca00078e008a */
[----:B------:R4:W-:Y:S01]  /*146c0*/  LDGSTS.E [R222+0x34008], desc[UR6][R158.64], P1 ;  /* 0x340080009ede7fae */ /* 0x0009e20008921846 */
[----:B------:R-:W-:Y:S02]  /*146d0*/  ISETP.GE.AND P1, PT, R2, UR8, PT ;  /* 0x0000000802007c0c */ /* 0x000fe4000bf26270 */
[----:B-1----:R-:W-:-:S04]  /*146e0*/  SHF.R.U32.HI R2, RZ, 0x6, R221 ;  /* 0x00000006ff027819 */ /* 0x002fc800000116dd */
[----:B------:R-:W-:-:S04]  /*146f0*/  SGXT.U32 R2, R2, 0x1 ;  /* 0x000000010202781a */ /* 0x000fc80000000000 */
[----:B------:R-:W-:Y:S01]  /*14700*/  LOP3.LUT R2, R2, 0x8, RZ, 0xfc, !PT ;  /* 0x0000000802027812 */ /* 0x000fe200078efcff */
[----:B----4-:R-:W-:Y:S01]  /*14710*/  IMAD.MOV.U32 R159, RZ, RZ, R179 ;  /* 0x000000ffff9f7224 */ /* 0x010fe200078e00b3 */
[----:B------:R-:W-:Y:S02]  /*14720*/  SEL R158, RZ, 0x4, P1 ;  /* 0x00000004ff9e7807 */ /* 0x000fe40000800000 */
[----:B------:R-:W-:Y:S02]  /*14730*/  ISETP.GE.AND P1, PT, R0, UR8, PT ;  /* 0x0000000800007c0c */ /* 0x000fe4000bf26270 */
[----:B------:R-:W-:Y:S02]  /*14740*/  SHF.R.U32.HI R0, RZ, 0x6, R221 ;  /* 0x00000006ff007819 */ /* 0x000fe400000116dd */
[----:B------:R-:W1:Y:S01]  /*14750*/  S2R R221, SR_TID.X ;  /* 0x0000000000dd7919 */ /* 0x000e620000002100 */
[----:B------:R-:W-:Y:S02]  /*14760*/  SEL R158, R158, RZ, !P0 ;  /* 0x000000ff9e9e7207 */ /* 0x000fe40004000000 */
[----:B------:R-:W-:-:S02]  /*14770*/  SGXT.U32 R0, R0, 0x1 ;  /* 0x000000010000781a */ /* 0x000fc40000000000 */
[----:B------:R-:W-:Y:S02]  /*14780*/  ISETP.NE.U32.AND P2, PT, R158, RZ, PT ;  /* 0x000000ff9e00720c */ /* 0x000fe40003f45070 */
[----:B------:R-:W-:Y:S02]  /*14790*/  SEL R158, RZ, 0x4, P1 ;  /* 0x00000004ff9e7807 */ /* 0x000fe40000800000 */
[----:B------:R-:W-:Y:S02]  /*147a0*/  LOP3.LUT R0, R0, 0xa, RZ, 0xfc, !PT ;  /* 0x0000000a00007812 */ /* 0x000fe400078efcff */
[----:B------:R-:W-:-:S04]  /*147b0*/  SEL R158, R158, RZ, !P0 ;  /* 0x000000ff9e9e7207 */ /* 0x000fc80004000000 */
[----:B------:R-:W-:Y:S01]  /*147c0*/  ISETP.NE.U32.AND P1, PT, R158, RZ, PT ;  /* 0x000000ff9e00720c */ /* 0x000fe20003f25070 */
[----:B------:R-:W-:-:S05]  /*147d0*/  IMAD.MOV.U32 R158, RZ, RZ, R180 ;  /* 0x000000ffff9e7224 */ /* 0x000fca00078e00b4 */
[----:B------:R4:W-:Y:S01]  /*147e0*/  LDGSTS.E [R222+0x36000], desc[UR6][R158.64], P2 ;  /* 0x360000009ede7fae */ /* 0x0009e20009121846 */
[----:B------:R-:W-:Y:S01]  /*147f0*/  ISETP.GE.AND P2, PT, R0, UR8, PT ;  /* 0x0000000800007c0c */ /* 0x000fe2000bf46270 */
[----:B-1----:R-:W-:Y:S02]  /*14800*/  IMAD.SHL.U32 R0, R221, 0x10, RZ ;  /* 0x00000010dd007824 */ /* 0x002fe400078e00ff */
[----:B----4-:R-:W-:Y:S02]  /*14810*/  IMAD.MOV.U32 R158, RZ, RZ, R182 ;  /* 0x000000ffff9e7224 */ /* 0x010fe400078e00b6 */
[----:B------:R-:W-:Y:S01]  /*14820*/  IMAD.MOV.U32 R159, RZ, RZ, R181 ;  /* 0x000000ffff9f7224 */ /* 0x000fe200078e00b5 */
[----:B------:R-:W-:-:S04]  /*14830*/  LOP3.LUT R0, R0, 0x70, RZ, 0xc0, !PT ;  /* 0x0000007000007812 */ /* 0x000fc800078ec0ff */
[----:B------:R1:W-:Y:S01]  /*14840*/  LDGSTS.E [R222+0x36008], desc[UR6][R158.64], P1 ;  /* 0x360080009ede7fae */ /* 0x0003e20008921846 */
[----:B------:R-:W-:Y:S01]  /*14850*/  ISETP.GE.AND P1, PT, R2, UR8, PT ;  /* 0x0000000802007c0c */ /* 0x000fe2000bf26270 */
[----:B------:R-:W-:-:S05]  /*14860*/  IMAD.SHL.U32 R2, R221, 0x80, RZ ;  /* 0x00000080dd027824 */ /* 0x000fca00078e00ff */
[----:B------:R-:W-:Y:S02]  /*14870*/  LEA.HI R2, R221, R2, RZ, 0x1c ;  /* 0x00000002dd027211 */ /* 0x000fe400078fe0ff */
[----:B------:R-:W4:Y:S02]  /*14880*/  S2R R221, SR_TID.X ;  /* 0x0000000000dd7919 */ /* 0x000f240000002100 */
[----:B------:R-:W-:Y:S02]  /*14890*/  LOP3.LUT R0, R0, 0x1f84, R2, 0xf8, !PT ;  /* 0x00001f8400007812 */ /* 0x000fe400078ef802 */
[----:B-1----:R-:W-:Y:S02]  /*148a0*/  SEL R159, RZ, 0x4, P1 ;  /* 0x00000004ff9f7807 */ /* 0x002fe40000800000 */
[----:B------:R-:W-:Y:S02]  /*148b0*/  LOP3.LUT R0, R0, 0x20, RZ, 0x3c, !PT ;  /* 0x0000002000007812 */ /* 0x000fe400078e3cff */
[----:B------:R-:W-:-:S02]  /*148c0*/  SEL R159, R159, RZ, !P0 ;  /* 0x000000ff9f9f7207 */ /* 0x000fc40004000000 */
[----:B------:R-:W-:Y:S01]  /*148d0*/  SEL R158, RZ, 0x4, P2 ;  /* 0x00000004ff9e7807 */ /* 0x000fe20001000000 */
[----:B------:R-:W-:Y:S01]  /*148e0*/  IMAD.IADD R222, R0, 0x1, R98 ;  /* 0x0000000100de7824 */ /* 0x000fe200078e0262 */
[----:B------:R-:W-:Y:S01]  /*148f0*/  ISETP.NE.U32.AND P1, PT, R159, RZ, PT ;  /* 0x000000ff9f00720c */ /* 0x000fe20003f25070 */
[----:B------:R-:W-:Y:S01]  /*14900*/  IMAD.MOV.U32 R159, RZ, RZ, R14 ;  /* 0x000000ffff9f7224 */ /* 0x000fe200078e000e */
[----:B------:R-:W-:-:S04]  /*14910*/  SEL R158, R158, RZ, !P0 ;  /* 0x000000ff9e9e7207 */ /* 0x000fc80004000000 */
[----:B------:R-:W-:Y:S01]  /*14920*/  ISETP.NE.U32.AND P2, PT, R158, RZ, PT ;  /* 0x000000ff9e00720c */ /* 0x000fe20003f45070 */
[----:B------:R-:W-:-:S06]  /*14930*/  IMAD.MOV.U32 R158, RZ, RZ, R13 ;  /* 0x000000ffff9e7224 */ /* 0x000fcc00078e000d */
[----:B------:R1:W-:Y:S01]  /*14940*/  LDGSTS.E [R222+0x30000], desc[UR6][R158.64], P1 ;  /* 0x300000009ede7fae */ /* 0x0003e20008921846 */
[--C-:B----4-:R-:W-:Y:S02]  /*14950*/  SHF.R.U32.HI R2, RZ, 0x6, R221.reuse ;  /* 0x00000006ff027819 */ /* 0x110fe400000116dd */
[----:B------:R-:W-:Y:S02]  /*14960*/  SHF.R.U32.HI R0, RZ, 0x6, R221 ;  /* 0x00000006ff007819 */ /* 0x000fe400000116dd */
[----:B------:R-:W4:Y:S01]  /*14970*/  S2R R221, SR_TID.X ;  /* 0x0000000000dd7919 */ /* 0x000f220000002100 */
[----:B------:R-:W-:Y:S01]  /*14980*/  SGXT.U32 R2, R2, 0x1 ;  /* 0x000000010202781a */ /* 0x000fe20000000000 */
[----:B-1----:R-:W-:Y:S01]  /*14990*/  IMAD.MOV.U32 R158, RZ, RZ, R15 ;  /* 0x000000ffff9e7224 */ /* 0x002fe200078e000f */
[----:B------:R-:W-:Y:S01]  /*149a0*/  SGXT.U32 R0, R0, 0x1 ;  /* 0x000000010000781a */ /* 0x000fe20000000000 */
[----:B------:R-:W-:Y:S01]  /*149b0*/  IMAD.MOV.U32 R159, RZ, RZ, R16 ;  /* 0x000000ffff9f7224 */ /* 0x000fe200078e0010 */
[----:B------:R-:W-:-:S02]  /*149c0*/  LOP3.LUT R2, R2, 0x28, RZ, 0xfc, !PT ;  /* 0x0000002802027812 */ /* 0x000fc400078efcff */
[----:B------:R-:W-:Y:S02]  /*149d0*/  LOP3.LUT R0, R0, 0x2a, RZ, 0xfc, !PT ;  /* 0x0000002a00007812 */ /* 0x000fe400078efcff */
[----:B------:R-:W-:Y:S01]  /*149e0*/  ISETP.GE.AND P1, PT, R2, UR8, PT ;  /* 0x0000000802007c0c */ /* 0x000fe2000bf26270 */
[----:B------:R1:W-:Y:S03]  /*149f0*/  LDGSTS.E [R222+0x30008], desc[UR6][R158.64], P2 ;  /* 0x300080009ede7fae */ /* 0x0003e60009121846 */
[----:B-1----:R-:W-:Y:S01]  /*14a00*/  SEL R158, RZ, 0x4, P1 ;  /* 0x00000004ff9e7807 */ /* 0x002fe20000800000 */
[----:B------:R-:W-:Y:S01]  /*14a10*/  IMAD.MOV.U32 R159, RZ, RZ, R110 ;  /* 0x000000ffff9f7224 */ /* 0x000fe200078e006e */
[----:B------:R-:W-:Y:S02]  /*14a20*/  ISETP.GE.AND P1, PT, R0, UR8, PT ;  /* 0x0000000800007c0c */ /* 0x000fe4000bf26270 */
[----:B------:R-:W-:-:S04]  /*14a30*/  SEL R158, R158, RZ, !P0 ;  /* 0x000000ff9e9e7207 */ /* 0x000fc80004000000 */
[----:B------:R-:W-:Y:S02]  /*14a40*/  ISETP.NE.U32.AND P2, PT, R158, RZ, PT ;  /* 0x000000ff9e00720c */ /* 0x000fe40003f45070 */
[--C-:B----4-:R-:W-:Y:S02]  /*14a50*/  SHF.R.U32.HI R2, RZ, 0x6, R221.reuse ;  /* 0x00000006ff027819 */ /* 0x110fe400000116dd */
[----:B------:R-:W-:Y:S02]  /*14a60*/  SHF.R.U32.HI R0, RZ, 0x6, R221 ;  /* 0x00000006ff007819 */ /* 0x000fe400000116dd */
[----:B------:R-:W1:Y:S01]  /*14a70*/  S2R R221, SR_TID.X ;  /* 0x0000000000dd7919 */ /* 0x000e620000002100 */
[----:B------:R-:W-:Y:S02]  /*14a80*/  SEL R158, RZ, 0x4, P1 ;  /* 0x00000004ff9e7807 */ /* 0x000fe40000800000 */
[----:B------:R-:W-:Y:S02]  /*14a90*/  SGXT.U32 R2, R2, 0x1 ;  /* 0x000000010202781a */ /* 0x000fe40000000000 */
[----:B------:R-:W-:-:S02]  /*14aa0*/  SEL R158, R158, RZ, !P0 ;  /* 0x000000ff9e9e7207 */ /* 0x000fc40004000000 */
[----:B------:R-:W-:Y:S02]  /*14ab0*/  LOP3.LUT R2, R2, 0x48, RZ, 0xfc, !PT ;  /* 0x0000004802027812 */ /* 0x000fe400078efcff */
[----:B------:R-:W-:Y:S01]  /*14ac0*/  ISETP.NE.U32.AND P1, PT, R158, RZ, PT ;  /* 0x000000ff9e00720c */ /* 0x000fe20003f25070 */
[----:B------:R-:W-:Y:S01]  /*14ad0*/  IMAD.MOV.U32 R158, RZ, RZ, R109 ;  /* 0x000000ffff9e7224 */ /* 0x000fe200078e006d */
[----:B------:R-:W-:-:S04]  /*14ae0*/  SGXT.U32 R0, R0, 0x1 ;  /* 0x000000010000781a */ /* 0x000fc80000000000 */
[----:B------:R4:W-:Y:S01]  /*14af0*/  LDGSTS.E [R222+0x32000], desc[UR6][R158.64], P2 ;  /* 0x320000009ede7fae */ /* 0x0009e20009121846 */
[----:B------:R-:W-:Y:S01]  /*14b00*/  LOP3.LUT R0, R0, 0x4a, RZ, 0xfc, !PT ;  /* 0x0000004a00007812 */ /* 0x000fe200078efcff */
        /* <DEDUP_REMOVED lines=31> */
[----:B------:R-:W-:Y:S02]  /*14d00*/  LEA.HI R0, R221, 0xe, RZ, 0x1a ;  /* 0x0000000edd007811 */ /* 0x000fe400078fd0ff */
[----:B------:R-:W1:Y:S01]  /*14d10*/  S2R R221, SR_TID.X ;  /* 0x0000000000dd7919 */ /* 0x000e620000002100 */
[----:B------:R-:W-:-:S04]  /*14d20*/  SEL R158, R158, RZ, !P0 ;  /* 0x000000ff9e9e7207 */ /* 0x000fc80004000000 */
[----:B------:R-:W-:Y:S02]  /*14d30*/  ISETP.NE.U32.AND P2, PT, R158, RZ, PT ;  /* 0x000000ff9e00720c */ /* 0x000fe40003f45070 */
[----:B------:R-:W-:-:S04]  /*14d40*/  SEL R158, RZ, 0x4, P1 ;  /* 0x00000004ff9e7807 */ /* 0x000fc80000800000 */
        /* <DEDUP_REMOVED lines=26> */
[----:B----4-:R-:W-:Y:S02]  /*14ef0*/  SHF.R.U32.HI R2, RZ, 0x6, R221 ;  /* 0x00000006ff027819 */ /* 0x010fe400000116dd */
[----:B------:R-:W-:Y:S02]  /*14f00*/  LEA.HI R0, R221, 0x2e, RZ, 0x1a ;  /* 0x0000002edd007811 */ /* 0x000fe400078fd0ff */
[----:B------:R-:W4:Y:S01]  /*14f10*/  S2R R221, SR_TID.X ;  /* 0x0000000000dd7919 */ /* 0x000f220000002100 */
[----:B------:R-:W-:Y:S01]  /*14f20*/  SGXT.U32 R2, R2, 0x1 ;  /* 0x000000010202781a */ /* 0x000fe20000000000 */
[----:B-1----:R-:W-:Y:S02]  /*14f30*/  IMAD.MOV.U32 R158, RZ, RZ, R19 ;  /* 0x000000ffff9e7224 */ /* 0x002fe400078e0013 */
[----:B------:R-:W-:Y:S01]  /*14f40*/  IMAD.MOV.U32 R159, RZ, RZ, R20 ;  /* 0x000000ffff9f7224 */ /* 0x000fe200078e0014 */
[----:B------:R-:W-:-:S04]  /*14f50*/  LOP3.LUT R2, R2, 0x2c, RZ, 0xfc, !PT ;  /* 0x0000002c02027812 */ /* 0x000fc800078efcff */
[----:B------:R-:W-:Y:S01]  /*14f60*/  ISETP.GE.AND P1, PT, R2, UR8, PT ;  /* 0x0000000802007c0c */ /* 0x000fe2000bf26270 */
[----:B------:R1:W-:Y:S03]  /*14f70*/  LDGSTS.E [R222+0x30008], desc[UR6][R158.64], P2 ;  /* 0x300080009ede7fae */ /* 0x0003e60009121846 */
[----:B-1----:R-:W-:Y:S01]  /*14f80*/  SEL R158, RZ, 0x4, P1 ;  /* 0x00000004ff9e7807 */ /* 0x002fe20000800000 */
[----:B------:R-:W-:Y:S01]  /*14f90*/  IMAD.MOV.U32 R159, RZ, RZ, R114 ;  /* 0x000000ffff9f7224 */ /* 0x000fe200078e0072 */
[----:B------:R-:W-:Y:S02]  /*14fa0*/  ISETP.GE.AND P1, PT, R0, UR8, PT ;  /* 0x0000000800007c0c */ /* 0x000fe4000bf26270 */
[----:B------:R-:W-:-:S04]  /*14fb0*/  SEL R158, R158, RZ, !P0 ;  /* 0x000000ff9e9e7207 */ /* 0x000fc80004000000 */
[----:B------:R-:W-:Y:S02]  /*14fc0*/  ISETP.NE.U32.AND P2, PT, R158, RZ, PT ;  /* 0x000000ff9e00720c */ /* 0x000fe40003f45070 */
[----:B----4-:R-:W-:Y:S02]  /*14fd0*/  SHF.R.U32.HI R2, RZ, 0x6, R221 ;  /* 0x00000006ff027819 */ /* 0x010fe400000116dd */
[----:B------:R-:W-:Y:S02]  /*14fe0*/  LEA.HI R0, R221, 0x4e, RZ, 0x1a ;  /* 0x0000004edd007811 */ /* 0x000fe400078fd0ff */
[----:B------:R-:W1:Y:S01]  /*14ff0*/  S2R R221, SR_TID.X ;  /* 0x0000000000dd7919 */ /* 0x000e620000002100 */
[----:B------:R-:W-:Y:S02]  /*15000*/  SEL R158, RZ, 0x4, P1 ;  /* 0x00000004ff9e7807 */ /* 0x000fe40000800000 */
[----:B------:R-:W-:Y:S02]  /*15010*/  SGXT.U32 R2, R2, 0x1 ;  /* 0x000000010202781a */ /* 0x000fe40000000000 */
[----:B------:R-:W-:-:S02]  /*15020*/  SEL R158, R158, RZ, !P0 ;  /* 0x000000ff9e9e7207 */ /* 0x000fc40004000000 */
        /* <DEDUP_REMOVED lines=15> */
[----:B------:R-:W-:Y:S02]  /*15120*/  LEA.HI R0, R221, 0x6e, RZ, 0x1a ;  /* 0x0000006edd007811 */ /* 0x000fe400078fd0ff */
[----:B------:R-:W1:Y:S01]  /*15130*/  S2R R221, SR_TID.X ;  /* 0x0000000000dd7919 */ /* 0x000e620000002100 */
[----:B------:R-:W-:-:S02]  /*15140*/  ISETP.NE.U32.AND P2, PT, R158, RZ, PT ;  /* 0x000000ff9e00720c */ /* 0x000fc40003f45070 */
[----:B------:R-:W-:-:S04]  /*15150*/  SEL R158, RZ, 0x4, P1 ;  /* 0x00000004ff9e7807 */ /* 0x000fc80000800000 */
[----:B------:R-:W-:-:S04]  /*15160*/  SEL R158, R158, RZ, !P0 ;  /* 0x000000ff9e9e7207 */ /* 0x000fc80004000000 */
        /* <DEDUP_REMOVED lines=301> */
[----:B------:R-:W-:Y:S01]  /*16440*/  ISETP.GE.AND P1, PT, R2, UR8, PT ;  /* 0x0000000802007c0c */ /* 0x000fe2000bf26270 */
[----:B-1----:R-:W-:-:S05]  /*16450*/  IMAD.SHL.U32 R2, R221, 0x80, RZ ;  /* 0x00000080dd027824 */ /* 0x002fca00078e00ff */
[C---:B------:R-:W-:Y:S02]  /*16460*/  LEA.HI R2, R221.reuse, R2, RZ, 0x1c ;  /* 0x00000002dd027211 */ /* 0x040fe400078fe0ff */
[----:B----4-:R-:W-:Y:S01]  /*16470*/  SEL R158, RZ, 0x4, P1 ;  /* 0x00000004ff9e7807 */ /* 0x010fe20000800000 */
[----:B------:R-:W-:Y:S01]  /*16480*/  IMAD.MOV.U32 R159, RZ, RZ, R149 ;  /* 0x000000ffff9f7224 */ /* 0x000fe200078e0095 */
[----:B------:R-:W-:Y:S01]  /*16490*/  ISETP.GE.AND P1, PT, R0, UR8, PT ;  /* 0x0000000800007c0c */ /* 0x000fe2000bf26270 */
[----:B------:R-:W-:Y:S01]  /*164a0*/  IMAD.SHL.U32 R0, R221, 0x10, RZ ;  /* 0x00000010dd007824 */ /* 0x000fe200078e00ff */
[----:B------:R-:W-:Y:S01]  /*164b0*/  SEL R158, R158, RZ, !P0 ;  /* 0x000000ff9e9e7207 */ /* 0x000fe20004000000 */
[----:B------:R-:W1:Y:S03]  /*164c0*/  S2R R221, SR_TID.X ;  /* 0x0000000000dd7919 */ /* 0x000e660000002100 */
[----:B------:R-:W-:-:S02]  /*164d0*/  LOP3.LUT R0, R0, 0x70, RZ, 0xc0, !PT ;  /* 0x0000007000007812 */ /* 0x000fc400078ec0ff */
[----:B------:R-:W-:Y:S02]  /*164e0*/  ISETP.NE.U32.AND P2, PT, R158, RZ, PT ;  /* 0x000000ff9e00720c */ /* 0x000fe40003f45070 */
[----:B------:R-:W-:Y:S02]  /*164f0*/  SEL R158, RZ, 0x4, P1 ;  /* 0x00000004ff9e7807 */ /* 0x000fe40000800000 */
[----:B------:R-:W-:Y:S02]  /*16500*/  LOP3.LUT R0, R0, 0x1f84, R2, 0xf8, !PT ;  /* 0x00001f8400007812 */ /* 0x000fe400078ef802 */
[----:B------:R-:W-:Y:S02]  /*16510*/  SEL R158, R158, RZ, !P0 ;  /* 0x000000ff9e9e7207 */ /* 0x000fe40004000000 */
[----:B------:R-:W-:Y:S02]  /*16520*/  LOP3.LUT R0, R0, 0x70, RZ, 0x3c, !PT ;  /* 0x0000007000007812 */ /* 0x000fe400078e3cff */
[----:B------:R-:W-:Y:S01]  /*16530*/  ISETP.NE.U32.AND P1, PT, R158, RZ, PT ;  /* 0x000000ff9e00720c */ /* 0x000fe20003f25070 */
[----:B------:R-:W-:-:S02]  /*16540*/  IMAD.MOV.U32 R158, RZ, RZ, R97 ;  /* 0x000000ffff9e7224 */ /* 0x000fc400078e0061 */
[----:B------:R-:W-:Y:S02]  /*16550*/  IMAD.IADD R222, R0, 0x1, R98 ;  /* 0x0000000100de7824 */ /* 0x000fe400078e0262 */
[----:B------:R-:W-:-:S05]  /*16560*/  IMAD.MOV.U32 R98, RZ, RZ, R96 ;  /* 0x000000ffff627224 */ /* 0x000fca00078e0060 */
[----:B------:R-:W-:Y:S04]  /*16570*/  LDGSTS.E [R222+0x30000], desc[UR6][R98.64], P2 ;  /* 0x3000000062de7fae */ /* 0x000fe80009121846 */
[----:B------:R4:W-:Y:S01]  /*16580*/  LDGSTS.E [R222+0x30008], desc[UR6][R158.64], P1 ;  /* 0x300080009ede7fae */ /* 0x0009e20008921846 */
[----:B-1----:R-:W-:Y:S02]  /*16590*/  SHF.R.U32.HI R2, RZ, 0x6, R221 ;  /* 0x00000006ff027819 */ /* 0x002fe400000116dd */
[----:B------:R-:W-:Y:S02]  /*165a0*/  LEA.HI R0, R221, 0x3e, RZ, 0x1a ;  /* 0x0000003edd007811 */ /* 0x000fe400078fd0ff */
[----:B------:R-:W1:Y:S01]  /*165b0*/  S2R R221, SR_TID.X ;  /* 0x0000000000dd7919 */ /* 0x000e620000002100 */
[----:B------:R-:W-:-:S04]  /*165c0*/  SGXT.U32 R2, R2, 0x1 ;  /* 0x000000010202781a */ /* 0x000fc80000000000 */
[----:B------:R-:W-:Y:S01]  /*165d0*/  LOP3.LUT R2, R2, 0x3c, RZ, 0xfc, !PT ;  /* 0x0000003c02027812 */ /* 0x000fe200078efcff */
[----:B----4-:R-:W-:Y:S02]  /*165e0*/  IMAD.MOV.U32 R158, RZ, RZ, R100 ;  /* 0x000000ffff9e7224 */ /* 0x010fe400078e0064 */
[----:B------:R-:W-:Y:S01]  /*165f0*/  IMAD.MOV.U32 R159, RZ, RZ, R130 ;  /* 0x000000ffff9f7224 */ /* 0x000fe200078e0082 */
[----:B------:R-:W-:-:S04]  /*16600*/  ISETP.GE.AND P1, PT, R2, UR8, PT ;  /* 0x0000000802007c0c */ /* 0x000fc8000bf26270 */
[----:B------:R-:W-:Y:S02]  /*16610*/  SEL R98, RZ, 0x4, P1 ;  /* 0x00000004ff627807 */ /* 0x000fe40000800000 */
[----:B------:R-:W-:Y:S02]  /*16620*/  ISETP.GE.AND P1, PT, R0, UR8, PT ;  /* 0x0000000800007c0c */ /* 0x000fe4000bf26270 */
[----:B------:R-:W-:-:S04]  /*16630*/  SEL R98, R98, RZ, !P0 ;  /* 0x000000ff62627207 */ /* 0x000fc80004000000 */
[----:B------:R-:W-:Y:S02]  /*16640*/  ISETP.NE.U32.AND P2, PT, R98, RZ, PT ;  /* 0x000000ff6200720c */ /* 0x000fe40003f45070 */
[----:B------:R-:W-:-:S04]  /*16650*/  SEL R98, RZ, 0x4, P1 ;  /* 0x00000004ff627807 */ /* 0x000fc80000800000 */
[----:B------:R-:W-:-:S04]  /*16660*/  SEL R98, R98, RZ, !P0 ;  /* 0x000000ff62627207 */ /* 0x000fc80004000000 */
[----:B------:R-:W-:Y:S02]  /*16670*/  ISETP.NE.U32.AND P1, PT, R98, RZ, PT ;  /* 0x000000ff6200720c */ /* 0x000fe40003f25070 */
[----:B-1----:R-:W-:Y:S01]  /*16680*/  SHF.R.U32.HI R2, RZ, 0x6, R221 ;  /* 0x00000006ff027819 */ /* 0x002fe200000116dd */
[----:B------:R1:W-:Y:S01]  /*16690*/  LDGSTS.E [R222+0x32000], desc[UR6][R158.64], P2 ;  /* 0x320000009ede7fae */ /* 0x0003e20009121846 */
[----:B------:R-:W-:Y:S02]  /*166a0*/  LEA.HI R0, R221, 0x5e, RZ, 0x1a ;  /* 0x0000005edd007811 */ /* 0x000fe400078fd0ff */
[----:B------:R-:W-:Y:S01]  /*166b0*/  SGXT.U32 R2, R2, 0x1 ;  /* 0x000000010202781a */ /* 0x000fe20000000000 */
[----:B------:R-:W4:Y:S03]  /*166c0*/  S2R R221, SR_TID.X ;  /* 0x0000000000dd7919 */ /* 0x000f260000002100 */
[----:B------:R-:W-:-:S03]  /*166d0*/  LOP3.LUT R2, R2, 0x5c, RZ, 0xfc, !PT ;  /* 0x0000005c02027812 */ /* 0x000fc600078efcff */
[----:B------:R-:W-:Y:S01]  /*166e0*/  LDGSTS.E [R222+0x32008], desc[UR6][R128.64], P1 ;  /* 0x3200800080de7fae */ /* 0x000fe20008921846 */
[----:B------:R-:W-:Y:S01]  /*166f0*/  ISETP.GE.AND P1, PT, R2, UR8, PT ;  /* 0x0000000802007c0c */ /* 0x000fe2000bf26270 */
[----:B-1----:R-:W-:Y:S02]  /*16700*/  IMAD.MOV.U32 R158, RZ, RZ, R172 ;  /* 0x000000ffff9e7224 */ /* 0x002fe400078e00ac */
[----:B------:R-:W-:Y:S01]  /*16710*/  IMAD.MOV.U32 R159, RZ, RZ, R171 ;  /* 0x000000ffff9f7224 */ /* 0x000fe200078e00ab */
[----:B------:R-:W-:Y:S02]  /*16720*/  SEL R98, RZ, 0x4, P1 ;  /* 0x00000004ff627807 */ /* 0x000fe40000800000 */
[----:B------:R-:W-:Y:S02]  /*16730*/  ISETP.GE.AND P1, PT, R0, UR8, PT ;  /* 0x0000000800007c0c */ /* 0x000fe4000bf26270 */
[----:B------:R-:W-:-:S04]  /*16740*/  SEL R98, R98, RZ, !P0 ;  /* 0x000000ff62627207 */ /* 0x000fc80004000000 */
[----:B------:R-:W-:Y:S02]  /*16750*/  ISETP.NE.U32.AND P2, PT, R98, RZ, PT ;  /* 0x000000ff6200720c */ /* 0x000fe40003f45070 */
[----:B------:R-:W-:-:S04]  /*16760*/  SEL R98, RZ, 0x4, P1 ;  /* 0x00000004ff627807 */ /* 0x000fc80000800000 */
[----:B------:R-:W-:-:S04]  /*16770*/  SEL R98, R98, RZ, !P0 ;  /* 0x000000ff62627207 */ /* 0x000fc80004000000 */
[----:B------:R-:W-:Y:S02]  /*16780*/  ISETP.NE.U32.AND P1, PT, R98, RZ, PT ;  /* 0x000000ff6200720c */ /* 0x000fe40003f25070 */
[----:B----4-:R-:W-:Y:S01]  /*16790*/  SHF.R.U32.HI R2, RZ, 0x6, R221 ;  /* 0x00000006ff027819 */ /* 0x010fe200000116dd */
[----:B------:R1:W-:Y:S01]  /*167a0*/  LDGSTS.E [R222+0x34000], desc[UR6][R158.64], P2 ;  /* 0x340000009ede7fae */ /* 0x0003e20009121846 */
[----:B------:R-:W-:Y:S02]  /*167b0*/  LEA.HI R0, R221, 0x7e, RZ, 0x1a ;  /* 0x0000007edd007811 */ /* 0x000fe400078fd0ff */
[----:B------:R-:W-:Y:S01]  /*167c0*/  SGXT.U32 R2, R2, 0x1 ;  /* 0x000000010202781a */ /* 0x000fe20000000000 */
[----:B------:R-:W4:Y:S03]  /*167d0*/  S2R R221, SR_TID.X ;  /* 0x0000000000dd7919 */ /* 0x000f260000002100 */
[----:B------:R-:W-:Y:S01]  /*167e0*/  LOP3.LUT R2, R2, 0x7c, RZ, 0xfc, !PT ;  /* 0x0000007c02027812 */ /* 0x000fe200078efcff */
[----:B-1----:R-:W-:-:S02]  /*167f0*/  IMAD.MOV.U32 R158, RZ, RZ, R174 ;  /* 0x000000ffff9e7224 */ /* 0x002fc400078e00ae */
[----:B------:R-:W-:-:S05]  /*16800*/  IMAD.MOV.U32 R159, RZ, RZ, R173 ;  /* 0x000000ffff9f7224 */ /* 0x000fca00078e00ad */
[----:B------:R1:W-:Y:S01]  /*16810*/  LDGSTS.E [R222+0x34008], desc[UR6][R158.64], P1 ;  /* 0x340080009ede7fae */ /* 0x0003e20008921846 */
[----:B------:R-:W-:-:S04]  /*16820*/  ISETP.GE.AND P1, PT, R2, UR8, PT ;  /* 0x0000000802007c0c */ /* 0x000fc8000bf26270 */
[----:B------:R-:W-:Y:S02]  /*16830*/  SEL R98, RZ, 0x4, P1 ;  /* 0x00000004ff627807 */ /* 0x000fe40000800000 */
[----:B------:R-:W-:Y:S02]  /*16840*/  ISETP.GE.AND P1, PT, R0, UR8, PT ;  /* 0x0000000800007c0c */ /* 0x000fe4000bf26270 */
[----:B------:R-:W-:Y:S01]  /*16850*/  SEL R98, R98, RZ, !P0 ;  /* 0x000000ff62627207 */ /* 0x000fe20004000000 */
[----:B------:R-:W3:Y:S01]  /*16860*/  LDL.LU R0, [R1+0x10] ;  /* 0x0000100001007983 */ /* 0x000ee20000300800 */
[----:B------:R-:W-:Y:S02]  /*16870*/  IADD3 R204, P3, R204, R151, RZ ;  /* 0x00000097cccc7210 */ /* 0x000fe40007f7e0ff */
[----:B------:R-:W-:Y:S01]  /*16880*/  ISETP.NE.U32.AND P2, PT, R98, RZ, PT ;  /* 0x000000ff6200720c */ /* 0x000fe20003f45070 */
[----:B--2---:R-:W2:Y:S01]  /*16890*/  LDL.LU R6, [R1+0x4c] ;  /* 0x00004c0001067983 */ /* 0x004ea20000300800 */
[----:B------:R-:W-:Y:S01]  /*168a0*/  SEL R98, RZ, 0x4, P1 ;  /* 0x00000004ff627807 */ /* 0x000fe20000800000 */
[----:B------:R-:W-:-:S03]  /*168b0*/  IMAD.X R203, R203, 0x1, R150, P3 ;  /* 0x00000001cbcb7824 */ /* 0x000fc600018e0696 */
[----:B------:R-:W-:Y:S01]  /*168c0*/  SEL R98, R98, RZ, !P0 ;  /* 0x000000ff62627207 */ /* 0x000fe20004000000 */
[----:B-1----:R-:W-:-:S03]  /*168d0*/  IMAD.MOV.U32 R158, RZ, RZ, R204 ;  /* 0x000000ffff9e7224 */ /* 0x002fc600078e00cc */
[----:B------:R-:W-:Y:S01]  /*168e0*/  ISETP.NE.U32.AND P1, PT, R98, RZ, PT ;  /* 0x000000ff6200720c */ /* 0x000fe20003f25070 */
[----:B------:R-:W-:Y:S01]  /*168f0*/  IMAD.MOV.U32 R159, RZ, RZ, R203 ;  /* 0x000000ffff9f7224 */ /* 0x000fe200078e00cb */
[----:B----4-:R-:W-:-:S04]  /*16900*/  LOP3.LUT R2, R221, 0x7f, RZ, 0xc0, !PT ;  /* 0x0000007fdd027812 */ /* 0x010fc800078ec0ff */
[----:B------:R1:W-:Y:S02]  /*16910*/  LDGSTS.E [R222+0x36000], desc[UR6][R158.64], P2 ;  /* 0x360000009ede7fae */ /* 0x0003e40009121846 */
[----:B-1----:R-:W-:Y:S02]  /*16920*/  IMAD.MOV.U32 R158, RZ, RZ, R206 ;  /* 0x000000ffff9e7224 */ /* 0x002fe400078e00ce */
[----:B------:R-:W-:-:S05]  /*16930*/  IMAD.MOV.U32 R159, RZ, RZ, R205 ;  /* 0x000000ffff9f7224 */ /* 0x000fca00078e00cd */
[----:B------:R1:W-:Y:S01]  /*16940*/  LDGSTS.E [R222+0x36008], desc[UR6][R158.64], P1 ;  /* 0x360080009ede7fae */ /* 0x0003e20008921846 */
[----:B------:R-:W-:-:S03]  /*16950*/  ISETP.GE.AND P1, PT, R2, UR8, PT ;  /* 0x0000000802007c0c */ /* 0x000fc6000bf26270 */
[----:B------:R-:W4:Y:S01]  /*16960*/  LDL.LU R2, [R1+0x50] ;  /* 0x0000500001027983 */ /* 0x000f220000300800 */
[----:B------:R-:W-:Y:S02]  /*16970*/  SEL R98, RZ, 0x4, P1 ;  /* 0x00000004ff627807 */ /* 0x000fe40000800000 */
[----:B------:R-:W-:Y:S01]  /*16980*/  IADD3 R225, P2, R225, R153, RZ ;  /* 0x00000099e1e17210 */ /* 0x000fe20007f5e0ff */
[----:B------:R-:W0:Y:S01]  /*16990*/  LDGDEPBAR ;  /* 0x00000000000079af */ /* 0x000e220000000000 */
[----:B------:R-:W-:-:S04]  /*169a0*/  SEL R98, R98, RZ, !P0 ;  /* 0x000000ff62627207 */ /* 0x000fc80004000000 */
[----:B------:R-:W-:Y:S01]  /*169b0*/  ISETP.NE.U32.AND P0, PT, R98, RZ, PT ;  /* 0x000000ff6200720c */ /* 0x000fe20003f05070 */
[----:B------:R-:W-:Y:S02]  /*169c0*/  IMAD R98, R3, 0x10000, R239 ;  /* 0x0001000003627824 */ /* 0x000fe400078e02ef */
[----:B------:R-:W2:Y:S04]  /*169d0*/  LDL.LU R239, [R1+0x8c] ;  /* 0x00008c0001ef7983 */ /* 0x000ea80000300800 */
[----:B------:R-:W2:Y:S01]  /*169e0*/  LDL.LU R238, [R1+0x90] ;  /* 0x0000900001ee7983 */ /* 0x000ea20000300800 */
[----:B------:R-:W-:Y:S01]  /*169f0*/  IADD3 R208, P1, R208, R153, RZ ;  /* 0x00000099d0d07210 */ /* 0x000fe20007f3e0ff */
[----:B-1----:R-:W-:Y:S02]  /*16a00*/  IMAD.IADD R222, R4, 0x1, R98 ;  /* 0x0000000104de7824 */ /* 0x002fe400078e0262 */
[--C-:B------:R-:W-:Y:S01]  /*16a10*/  IMAD.X R224, R224, 0x1, R152.reuse, P2 ;  /* 0x00000001e0e07824 */ /* 0x100fe200010e0698 */
[----:B------:R-:W2:Y:S01]  /*16a20*/  LDL.LU R157, [R1+0xd0] ;  /* 0x0000d000019d7983 */ /* 0x000ea20000300800 */
[----:B------:R-:W-:-:S02]  /*16a30*/  IMAD.X R207, R207, 0x1, R152, P1 ;  /* 0x00000001cfcf7824 */ /* 0x000fc400008e0698 */
[----:B------:R-:W-:Y:S01]  /*16a40*/  IMAD.MOV.U32 R158, RZ, RZ, R208 ;  /* 0x000000ffff9e7224 */ /* 0x000fe200078e00d0 */
[----:B------:R-:W2:Y:S01]  /*16a50*/  LDL.LU R154, [R1+0x110] ;  /* 0x00011000019a7983 */ /* 0x000ea20000300800 */
[----:B------:R-:W-:Y:S01]  /*16a60*/  IMAD.MOV.U32 R159, RZ, RZ, R207 ;  /* 0x000000ffff9f7224 */ /* 0x000fe200078e00cf */
[----:B------:R-:W-:-:S04]  /*16a70*/  IADD3 R241, P1, R241, R153, RZ ;  /* 0x00000099f1f17210 */ /* 0x000fc80007f3e0ff */
[----:B------:R1:W-:Y:S01]  /*16a80*/  LDGSTS.E [R222], desc[UR6][R158.64], P0 ;  /* 0x000000009ede7fae */ /* 0x0003e20008121846 */
[----:B------:R-:W-:Y:S02]  /*16a90*/  IMAD.X R240, R240, 0x1, R152, P1 ;  /* 0x00000001f0f07824 */ /* 0x000fe400008e0698 */
[----:B-1----:R-:W-:Y:S02]  /*16aa0*/  IMAD.MOV.U32 R158, RZ, RZ, R225 ;  /* 0x000000ffff9e7224 */ /* 0x002fe400078e00e1 */
[----:B------:R-:W-:-:S05]  /*16ab0*/  IMAD.MOV.U32 R159, RZ, RZ, R224 ;  /* 0x000000ffff9f7224 */ /* 0x000fca00078e00e0 */
[----:B------:R1:W-:Y:S02]  /*16ac0*/  LDGSTS.E [R222+0x400], desc[UR6][R158.64], P0 ;  /* 0x004000009ede7fae */ /* 0x0003e40008121846 */
[----:B-1----:R-:W-:Y:S02]  /*16ad0*/  IMAD.MOV.U32 R158, RZ, RZ, R241 ;  /* 0x000000ffff9e7224 */ /* 0x002fe400078e00f1 */
[----:B------:R-:W-:-:S05]  /*16ae0*/  IMAD.MOV.U32 R159, RZ, RZ, R240 ;  /* 0x000000ffff9f7224 */ /* 0x000fca00078e00f0 */
[----:B------:R1:W-:Y:S01]  /*16af0*/  LDGSTS.E [R222+0x800], desc[UR6][R158.64], P0 ;  /* 0x008000009ede7fae */ /* 0x0003e20008121846 */
[----:B---3--:R-:W-:-:S05]  /*16b00*/  IADD3 R0, P2, R0, R153, RZ ;  /* 0x0000009900007210 */ /* 0x008fca0007f5e0ff */
[----:B------:R-:W-:Y:S01]  /*16b10*/  IMAD.X R5, R5, 0x1, R152, P2 ;  /* 0x0000000105057824 */ /* 0x000fe200010e0698 */
[----:B------:R-:W-:Y:S04]  /*16b20*/  STL [R1+0x10], R0 ;  /* 0x0000100001007387 */ /* 0x000fe80000100800 */
[----:B------:R3:W-:Y:S04]  /*16b30*/  STL [R1+0xc], R5 ;  /* 0x00000c0501007387 */ /* 0x0007e80000100800 */
[----:B------:R-:W2:Y:S01]  /*16b40*/  LDL.LU R221, [R1+0xcc] ;  /* 0x0000cc0001dd7983 */ /* 0x000ea20000300800 */
[----:B-1----:R-:W-:-:S02]  /*16b50*/  IMAD.MOV.U32 R158, RZ, RZ, R0 ;  /* 0x000000ffff9e7224 */ /* 0x002fc400078e0000 */
[----:B------:R-:W-:Y:S01]  /*16b60*/  IMAD.MOV.U32 R159, RZ, RZ, R5 ;  /* 0x000000ffff9f7224 */ /* 0x000fe200078e0005 */
[----:B------:R-:W2:Y:S04]  /*16b70*/  LDL.LU R156, [R1+0x10c] ;  /* 0x00010c00019c7983 */ /* 0x000ea80000300800 */
[----:B---3--:R-:W3:Y:S04]  /*16b80*/  LDL.LU R5, [R1+0x150] ;  /* 0x0001500001057983 */ /* 0x008ee80000300800 */
[----:B------:R-:W3:Y:S04]  /*16b90*/  LDL.LU R0, [R1+0x190] ;  /* 0x0001900001007983 */ /* 0x000ee80000300800 */
[----:B------:R1:W-:Y:S01]  /*16ba0*/  LDGSTS.E [R222+0xc00], desc[UR6][R158.64], P0 ;  /* 0x00c000009ede7fae */ /* 0x0003e20008121846 */
[----:B----4-:R-:W-:-:S05]  /*16bb0*/  IADD3 R2, P1, R2, R153, RZ ;  /* 0x0000009902027210 */ /* 0x010fca0007f3e0ff */
[----:B--2---:R-:W-:Y:S01]  /*16bc0*/  IMAD.X R6, R6, 0x1, R152, P1 ;  /* 0x0000000106067824 */ /* 0x004fe200008e0698 */
[----:B------:R-:W-:Y:S03]  /*16bd0*/  STL [R1+0x50], R2 ;  /* 0x0000500201007387 */ /* 0x000fe60000100800 */
[----:B-1----:R-:W-:Y:S01]  /*16be0*/  IMAD.MOV.U32 R159, RZ, RZ, R6 ;  /* 0x000000ffff9f7224 */ /* 0x002fe200078e0006 */
[----:B------:R1:W-:Y:S01]  /*16bf0*/  STL [R1+0x4c], R6 ;  /* 0x00004c0601007387 */ /* 0x0003e20000100800 */
[----:B------:R-:W-:-:S05]  /*16c00*/  IADD3 R238, P2, R238, R153, RZ ;  /* 0x00000099eeee7210 */ /* 0x000fca0007f5e0ff */
[----:B------:R-:W-:Y:S01]  /*16c10*/  IMAD.X R239, R239, 0x1, R152, P2 ;  /* 0x00000001efef7824 */ /* 0x000fe200010e0698 */
[----:B------:R-:W-:Y:S01]  /*16c20*/  STL [R1+0x90], R238 ;  /* 0x000090ee01007387 */ /* 0x000fe20000100800 */
[----:B------:R-:W-:-:S03]  /*16c30*/  IMAD.MOV.U32 R158, RZ, RZ, R2 ;  /* 0x000000ffff9e7224 */ /* 0x000fc600078e0002 */
[----:B-1----:R-:W2:Y:S04]  /*16c40*/  LDL.LU R6, [R1+0x14c] ;  /* 0x00014c0001067983 */ /* 0x002ea80000300800 */
[----:B------:R1:W-:Y:S04]  /*16c50*/  STL [R1+0x8c], R239 ;  /* 0x00008cef01007387 */ /* 0x0003e80000100800 */
[----:B------:R-:W4:Y:S01]  /*16c60*/  LDL.LU R2, [R1+0x18c] ;  /* 0x00018c0001027983 */ /* 0x000f220000300800 */
[----:B------:R-:W-:-:S03]  /*16c70*/  IADD3 R157, P1, R157, R153, RZ ;  /* 0x000000999d9d7210 */ /* 0x000fc60007f3e0ff */
[----:B------:R1:W-:Y:S01]  /*16c80*/  LDGSTS.E [R222+0x1000], desc[UR6][R158.64], P0 ;  /* 0x010000009ede7fae */ /* 0x0003e20008121846 */
[----:B------:R-:W-:Y:S01]  /*16c90*/  IADD3 R154, P2, R154, R153, RZ ;  /* 0x000000999a9a7210 */ /* 0x000fe20007f5e0ff */
[----:B-1----:R-:W-:Y:S02]  /*16ca0*/  IMAD.MOV.U32 R158, RZ, RZ, R238 ;  /* 0x000000ffff9e7224 */ /* 0x002fe400078e00ee */
[----:B------:R-:W-:-:S05]  /*16cb0*/  IMAD.MOV.U32 R159, RZ, RZ, R239 ;  /* 0x000000ffff9f7224 */ /* 0x000fca00078e00ef */
[----:B------:R1:W-:Y:S04]  /*16cc0*/  LDGSTS.E [R222+0x1400], desc[UR6][R158.64], P0 ;  /* 0x014000009ede7fae */ /* 0x0003e80008121846 */
[----:B------:R4:W-:Y:S01]  /*16cd0*/  STL [R1+0xd0], R157 ;  /* 0x0000d09d01007387 */ /* 0x0009e20000100800 */
[----:B-1----:R-:W-:Y:S02]  /*16ce0*/  IMAD.MOV.U32 R158, RZ, RZ, R157 ;  /* 0x000000ffff9e7224 */ /* 0x002fe400078e009d */
[----:B------:R-:W-:-:S04]  /*16cf0*/  IMAD.X R221, R221, 0x1, R152, P1 ;  /* 0x00000001dddd7824 */ /* 0x000fc800008e0698 */
[----:B------:R-:W-:Y:S02]  /*16d00*/  IMAD.MOV.U32 R159, RZ, RZ, R221 ;  /* 0x000000ffff9f7224 */ /* 0x000fe400078e00dd */
[----:B------:R-:W-:Y:S01]  /*16d10*/  IMAD.X R156, R156, 0x1, R152, P2 ;  /* 0x000000019c9c7824 */ /* 0x000fe200010e0698 */
[-C--:B---3--:R-:W-:Y:S02]  /*16d20*/  IADD3 R5, P1, R5, R153.reuse, RZ ;  /* 0x0000009905057210 */ /* 0x088fe40007f3e0ff */
[----:B------:R1:W-:Y:S01]  /*16d30*/  LDGSTS.E [R222+0x1800], desc[UR6][R158.64], P0 ;  /* 0x018000009ede7fae */ /* 0x0003e20008121846 */
[----:B------:R-:W-:-:S03]  /*16d40*/  IADD3 R0, P2, R0, R153, RZ ;  /* 0x0000009900007210 */ /* 0x000fc60007f5e0ff */
[----:B------:R-:W-:Y:S04]  /*16d50*/  STL [R1+0xcc], R221 ;  /* 0x0000ccdd01007387 */ /* 0x000fe80000100800 */
[----:B------:R3:W-:Y:S01]  /*16d60*/  STL [R1+0x110], R154 ;  /* 0x0001109a01007387 */ /* 0x0007e20000100800 */
[----:B-1----:R-:W-:Y:S02]  /*16d70*/  IMAD.MOV.U32 R158, RZ, RZ, R154 ;  /* 0x000000ffff9e7224 */ /* 0x002fe400078e009a */
[----:B------:R-:W-:Y:S01]  /*16d80*/  IMAD.MOV.U32 R159, RZ, RZ, R156 ;  /* 0x000000ffff9f7224 */ /* 0x000fe200078e009c */
[----:B------:R1:W-:Y:S04]  /*16d90*/  STL [R1+0x10c], R156 ;  /* 0x00010c9c01007387 */ /* 0x0003e80000100800 */
[----:B------:R-:W3:Y:S04]  /*16da0*/  LDL.LU R239, [R1+0x20c] ;  /* 0x00020c0001ef7983 */ /* 0x000ee80000300800 */
[----:B------:R-:W3:Y:S04]  /*16db0*/  LDL.LU R238, [R1+0x210] ;  /* 0x0002100001ee7983 */ /* 0x000ee80000300800 */
[----:B------:R1:W-:Y:S04]  /*16dc0*/  LDGSTS.E [R222+0x1c00], desc[UR6][R158.64], P0 ;  /* 0x01c000009ede7fae */ /* 0x0003e80008121846 */
[----:B------:R-:W-:Y:S01]  /*16dd0*/  STL [R1+0x150], R5 ;  /* 0x0001500501007387 */ /* 0x000fe20000100800 */
[----:B-1----:R-:W-:-:S02]  /*16de0*/  IMAD.MOV.U32 R158, RZ, RZ, R5 ;  /* 0x000000ffff9e7224 */ /* 0x002fc400078e0005 */
[----:B--2---:R-:W-:-:S04]  /*16df0*/  IMAD.X R6, R6, 0x1, R152, P1 ;  /* 0x0000000106067824 */ /* 0x004fc800008e0698 */
[----:B------:R-:W-:Y:S01]  /*16e00*/  IMAD.MOV.U32 R159, RZ, RZ, R6 ;  /* 0x000000ffff9f7224 */ /* 0x000fe200078e0006 */
[----:B------:R1:W-:Y:S01]  /*16e10*/  STL [R1+0x14c], R6 ;  /* 0x00014c0601007387 */ /* 0x0003e20000100800 */
[----:B----4-:R-:W-:-:S03]  /*16e20*/  IMAD.X R2, R2, 0x1, R152, P2 ;  /* 0x0000000102027824 */ /* 0x010fc600010e0698 */
[----:B------:R-:W-:Y:S04]  /*16e30*/  STL [R1+0x190], R0 ;  /* 0x0001900001007387 */ /* 0x000fe80000100800 */
[----:B------:R-:W2:Y:S04]  /*16e40*/  LDL.LU R157, [R1+0x250] ;  /* 0x00025000019d7983 */ /* 0x000ea80000300800 */
[----:B------:R4:W-:Y:S04]  /*16e50*/  STL [R1+0x18c], R2 ;  /* 0x00018c0201007387 */ /* 0x0009e80000100800 */
[----:B---3--:R-:W3:Y:S04]  /*16e60*/  LDL.LU R154, [R1+0x290] ;  /* 0x00029000019a7983 */ /* 0x008ee80000300800 */
[----:B------:R1:W-:Y:S04]  /*16e70*/  LDGSTS.E [R222+0x2000], desc[UR6][R158.64], P0 ;  /* 0x020000009ede7fae */ /* 0x0003e80008121846 */
[----:B------:R-:W2:Y:S04]  /*16e80*/  LDL.LU R221, [R1+0x24c] ;  /* 0x00024c0001dd7983 */ /* 0x000ea80000300800 */
[----:B------:R-:W2:Y:S01]  /*16e90*/  LDL.LU R156, [R1+0x28c] ;  /* 0x00028c00019c7983 */ /* 0x000ea20000300800 */
[----:B-1----:R-:W-:-:S03]  /*16ea0*/  IMAD.MOV.U32 R158, RZ, RZ, R0 ;  /* 0x000000ffff9e7224 */ /* 0x002fc600078e0000 */
[----:B------:R-:W2:Y:S01]  /*16eb0*/  LDL.LU R6, [R1+0x2cc] ;  /* 0x0002cc0001067983 */ /* 0x000ea20000300800 */
[----:B------:R-:W-:-:S03]  /*16ec0*/  IMAD.MOV.U32 R159, RZ, RZ, R2 ;  /* 0x000000ffff9f7224 */ /* 0x000fc600078e0002 */
[----:B------:R-:W2:Y:S04]  /*16ed0*/  LDL.LU R5, [R1+0x2d0] ;  /* 0x0002d00001057983 */ /* 0x000ea80000300800 */
[----:B----4-:R-:W4:Y:S04]  /*16ee0*/  LDL.LU R2, [R1+0x30c] ;  /* 0x00030c0001027983 */ /* 0x010f280000300800 */
[----:B------:R-:W4:Y:S04]  /*16ef0*/  LDL.LU R0, [R1+0x310] ;  /* 0x0003100001007983 */ /* 0x000f280000300800 */
[----:B------:R1:W-:Y:S04]  /*16f00*/  LDGSTS.E [R222+0x2400], desc[UR6][R158.64], P0 ;  /* 0x024000009ede7fae */ /* 0x0003e80008121846 */
[----:B------:R-:W4:Y:S04]  /*16f10*/  LDL.LU R158, [R1+0x1cc] ;  /* 0x0001cc00019e7983 */ /* 0x000f280000300800 */
[----:B------:R-:W1:Y:S01]  /*16f20*/  LDL.LU R159, [R1+0x1d0] ;  /* 0x0001d000019f7983 */ /* 0x000e620000300800 */
[----:B------:R-:W-:-:S05]  /*16f30*/  IADD3 R238, P2, R238, R153, RZ ;  /* 0x00000099eeee7210 */ /* 0x000fca0007f5e0ff */
[----:B------:R-:W-:Y:S01]  /*16f40*/  IMAD.X R239, R239, 0x1, R152, P2 ;  /* 0x00000001efef7824 */ /* 0x000fe200010e0698 */
[----:B---3--:R-:W-:-:S05]  /*16f50*/  IADD3 R154, P2, R154, R153, RZ ;  /* 0x000000999a9a7210 */ /* 0x008fca0007f5e0ff */
[----:B--2---:R-:W-:Y:S01]  /*16f60*/  IMAD.X R156, R156, 0x1, R152, P2 ;  /* 0x000000019c9c7824 */ /* 0x004fe200010e0698 */
[----:B-1----:R-:W-:-:S05]  /*16f70*/  IADD3 R159, P1, R159, R153, RZ ;  /* 0x000000999f9f7210 */ /* 0x002fca0007f3e0ff */
[----:B----4-:R-:W-:Y:S01]  /*16f80*/  IMAD.X R158, R158, 0x1, R152, P1 ;  /* 0x000000019e9e7824 */ /* 0x010fe200008e0698 */
[----:B------:R1:W-:Y:S04]  /*16f90*/  STL [R1+0x1d0], R159 ;  /* 0x0001d09f01007387 */ /* 0x0003e80000100800 */
[----:B------:R2:W-:Y:S01]  /*16fa0*/  STL [R1+0x1cc], R158 ;  /* 0x0001cc9e01007387 */ /* 0x0005e20000100800 */
[----:B-1----:R-:W-:-:S04]  /*16fb0*/  LOP3.LUT R159, R159, R158, RZ, 0x3c, !PT ;  /* 0x0000009e9f9f7212 */ /* 0x002fc800078e3cff */
[----:B--2---:R-:W-:-:S04]  /*16fc0*/  LOP3.LUT R158, R159, R158, RZ, 0x3c, !PT ;  /* 0x0000009e9f9e7212 */ /* 0x004fc800078e3cff */
[----:B------:R-:W-:Y:S02]  /*16fd0*/  LOP3.LUT R159, R159, R158, RZ, 0x3c, !PT ;  /* 0x0000009e9f9f7212 */ /* 0x000fe400078e3cff */
[----:B------:R-:W-:-:S03]  /*16fe0*/  IADD3 R157, P1, R157, R153, RZ ;  /* 0x000000999d9d7210 */ /* 0x000fc60007f3e0ff */
[----:B------:R1:W-:Y:S02]  /*16ff0*/  LDGSTS.E [R222+0x2800], desc[UR6][R158.64], P0 ;  /* 0x028000009ede7fae */ /* 0x0003e40008121846 */
[----:B------:R-:W-:Y:S01]  /*17000*/  IMAD.X R221, R221, 0x1, R152, P1 ;  /* 0x00000001dddd7824 */ /* 0x000fe200008e0698 */
[----:B------:R-:W-:Y:S01]  /*17010*/  IADD3 R5, P1, R5, R153, RZ ;  /* 0x0000009905057210 */ /* 0x000fe20007f3e0ff */
[----:B-1----:R-:W-:Y:S02]  /*17020*/  IMAD.MOV.U32 R158, RZ, RZ, R238 ;  /* 0x000000ffff9e7224 */ /* 0x002fe400078e00ee */
[----:B------:R-:W-:-:S05]  /*17030*/  IMAD.MOV.U32 R159, RZ, RZ, R239 ;  /* 0x000000ffff9f7224 */ /* 0x000fca00078e00ef */
[----:B------:R1:W-:Y:S01]  /*17040*/  LDGSTS.E [R222+0x2c00], desc[UR6][R158.64], P0 ;  /* 0x02c000009ede7fae */ /* 0x0003e20008121846 */
[----:B------:R-:W-:Y:S01]  /*17050*/  IADD3 R0, P2, R0, R153, RZ ;  /* 0x0000009900007210 */ /* 0x000fe20007f5e0ff */
[--C-:B------:R-:W-:Y:S02]  /*17060*/  IMAD.X R6, R6, 0x1, R152.reuse, P1 ;  /* 0x0000000106067824 */ /* 0x100fe400008e0698 */
[----:B------:R-:W-:Y:S01]  /*17070*/  STL [R1+0x210], R238 ;  /* 0x000210ee01007387 */ /* 0x000fe20000100800 */
[----:B-1----:R-:W-:Y:S02]  /*17080*/  IMAD.MOV.U32 R158, RZ, RZ, R157 ;  /* 0x000000ffff9e7224 */ /* 0x002fe400078e009d */
[----:B------:R-:W-:Y:S01]  /*17090*/  IMAD.MOV.U32 R159, RZ, RZ, R221 ;  /* 0x000000ffff9f7224 */ /* 0x000fe200078e00dd */
[----:B------:R-:W-:Y:S04]  /*170a0*/  STL [R1+0x20c], R239 ;  /* 0x00020cef01007387 */ /* 0x000fe80000100800 */
[----:B------:R1:W-:Y:S01]  /*170b0*/  LDGSTS.E [R222+0x3000], desc[UR6][R158.64], P0 ;  /* 0x030000009ede7fae */ /* 0x0003e20008121846 */
[----:B------:R-:W-:-:S03]  /*170c0*/  IMAD.X R2, R2, 0x1, R152, P2 ;  /* 0x0000000102027824 */ /* 0x000fc600010e0698 */
[----:B------:R-:W-:Y:S01]  /*170d0*/  STL [R1+0x250], R157 ;  /* 0x0002509d01007387 */ /* 0x000fe20000100800 */
[----:B-1----:R-:W-:Y:S02]  /*170e0*/  IMAD.MOV.U32 R158, RZ, RZ, R154 ;  /* 0x000000ffff9e7224 */ /* 0x002fe400078e009a */
[----:B------:R-:W-:Y:S01]  /*170f0*/  IMAD.MOV.U32 R159, RZ, RZ, R156 ;  /* 0x000000ffff9f7224 */ /* 0x000fe200078e009c */
[----:B------:R-:W-:Y:S04]  /*17100*/  STL [R1+0x24c], R221 ;  /* 0x00024cdd01007387 */ /* 0x000fe80000100800 */
[----:B------:R1:W-:Y:S04]  /*17110*/  LDGSTS.E [R222+0x3400], desc[UR6][R158.64], P0 ;  /* 0x034000009ede7fae */ /* 0x0003e80008121846 */
[----:B------:R-:W-:Y:S04]  /*17120*/  STL [R1+0x290], R154 ;  /* 0x0002909a01007387 */ /* 0x000fe80000100800 */
[----:B------:R-:W-:Y:S01]  /*17130*/  STL [R1+0x28c], R156 ;  /* 0x00028c9c01007387 */ /* 0x000fe20000100800 */
[----:B-1----:R-:W-:-:S02]  /*17140*/  IMAD.MOV.U32 R158, RZ, RZ, R5 ;  /* 0x000000ffff9e7224 */ /* 0x002fc400078e0005 */
[----:B------:R-:W-:Y:S01]  /*17150*/  IMAD.MOV.U32 R159, RZ, RZ, R6 ;  /* 0x000000ffff9f7224 */ /* 0x000fe200078e0006 */
[----:B------:R1:W-:Y:S04]  /*17160*/  STL [R1+0x2d0], R5 ;  /* 0x0002d00501007387 */ /* 0x0003e80000100800 */
[----:B------:R-:W-:Y:S04]  /*17170*/  STL [R1+0x2cc], R6 ;  /* 0x0002cc0601007387 */ /* 0x000fe80000100800 */
[----:B------:R2:W-:Y:S04]  /*17180*/  STL [R1+0x310], R0 ;  /* 0x0003100001007387 */ /* 0x0005e80000100800 */
[----:B------:R3:W-:Y:S04]  /*17190*/  LDGSTS.E [R222+0x3800], desc[UR6][R158.64], P0 ;  /* 0x038000009ede7fae */ /* 0x0007e80008121846 */
[----:B------:R4:W-:Y:S04]  /*171a0*/  STL [R1+0x30c], R2 ;  /* 0x00030c0201007387 */ /* 0x0009e80000100800 */
[----:B-1----:R-:W4:Y:S01]  /*171b0*/  LDL.LU R5, [R1+0x14] ;  /* 0x0000140001057983 */ /* 0x002f220000300800 */
[----:B---3--:R-:W-:-:S03]  /*171c0*/  IMAD.MOV.U32 R158, RZ, RZ, R0 ;  /* 0x000000ffff9e7224 */ /* 0x008fc600078e0000 */
[----:B--2---:R-:W2:Y:S01]  /*171d0*/  LDL.LU R0, [R1+0x18] ;  /* 0x0000180001007983 */ /* 0x004ea20000300800 */
[----:B------:R-:W-:Y:S01]  /*171e0*/  IMAD.MOV.U32 R159, RZ, RZ, R2 ;  /* 0x000000ffff9f7224 */ /* 0x000fe200078e0002 */
[----:B----4-:R-:W-:Y:S02]  /*171f0*/  LOP3.LUT R2, R4, 0x10, RZ, 0x3c, !PT ;  /* 0x0000001004027812 */ /* 0x010fe400078e3cff */
[----:B------:R-:W3:Y:S04]  /*17200*/  LDL.LU R6, [R1+0x54] ;  /* 0x0000540001067983 */ /* 0x000ee80000300800 */
[----:B------:R1:W-:Y:S02]  /*17210*/  LDGSTS.E [R222+0x3c00], desc[UR6][R158.64], P0 ;  /* 0x03c000009ede7fae */ /* 0x0003e40008121846 */
[----:B-1----:R-:W-:-:S02]  /*17220*/  IMAD.IADD R222, R2, 0x1, R98 ;  /* 0x0000000102de7824 */ /* 0x002fc400078e0262 */
[----:B------:R-:W4:Y:S04]  /*17230*/  LDL.LU R2, [R1+0x58] ;  /* 0x0000580001027983 */ /* 0x000f280000300800 */
[----:B------:R-:W3:Y:S04]  /*17240*/  LDL.LU R239, [R1+0x94] ;  /* 0x0000940001ef7983 */ /* 0x000ee80000300800 */
[----:B------:R-:W3:Y:S01]  /*17250*/  LDL.LU R238, [R1+0x98] ;  /* 0x0000980001ee7983 */ /* 0x000ee20000300800 */
[-C--:B------:R-:W-:Y:S02]  /*17260*/  IADD3 R210, P1, R210, R153.reuse, RZ ;  /* 0x00000099d2d27210 */ /* 0x080fe40007f3e0ff */
[----:B------:R-:W-:Y:S01]  /*17270*/  IADD3 R227, P2, R227, R153, RZ ;  /* 0x00000099e3e37210 */ /* 0x000fe20007f5e0ff */
[----:B------:R-:W3:Y:S02]  /*17280*/  LDL.LU R157, [R1+0xd8] ;  /* 0x0000d800019d7983 */ /* 0x000ee40000300800 */
[----:B------:R-:W-:-:S02]  /*17290*/  IMAD.X R209, R209, 0x1, R152, P1 ;  /* 0x00000001d1d17824 */ /* 0x000fc400008e0698 */
[----:B------:R-:W-:Y:S01]  /*172a0*/  IMAD.MOV.U32 R158, RZ, RZ, R210 ;  /* 0x000000ffff9e7224 */ /* 0x000fe200078e00d2 */
[----:B------:R-:W3:Y:S01]  /*172b0*/  LDL.LU R154, [R1+0x118] ;  /* 0x00011800019a7983 */ /* 0x000ee20000300800 */
[----:B------:R-:W-:Y:S02]  /*172c0*/  IMAD.MOV.U32 R159, RZ, RZ, R209 ;  /* 0x000000ffff9f7224 */ /* 0x000fe400078e00d1 */
[--C-:B------:R-:W-:Y:S01]  /*172d0*/  IMAD.X R226, R226, 0x1, R152.reuse, P2 ;  /* 0x00000001e2e27824 */ /* 0x100fe200010e0698 */
[----:B------:R-:W-:Y:S02]  /*172e0*/  IADD3 R243, P1, R243, R153, RZ ;  /* 0x00000099f3f37210 */ /* 0x000fe40007f3e0ff */
[----:B------:R1:W-:Y:S03]  /*172f0*/  LDGSTS.E [R222+0x80], desc[UR6][R158.64], P0 ;  /* 0x000800009ede7fae */ /* 0x0003e60008121846 */
[----:B------:R-:W-:-:S02]  /*17300*/  IMAD.X R242, R242, 0x1, R152, P1 ;  /* 0x00000001f2f27824 */ /* 0x000fc400008e0698 */
[----:B-1----:R-:W-:Y:S02]  /*17310*/  IMAD.MOV.U32 R158, RZ, RZ, R227 ;  /* 0x000000ffff9e7224 */ /* 0x002fe400078e00e3 */
[----:B------:R-:W-:-:S05]  /*17320*/  IMAD.MOV.U32 R159, RZ, RZ, R226 ;  /* 0x000000ffff9f7224 */ /* 0x000fca00078e00e2 */
[----:B------:R1:W-:Y:S02]  /*17330*/  LDGSTS.E [R222+0x480], desc[UR6][R158.64], P0 ;  /* 0x004800009ede7fae */ /* 0x0003e40008121846 */
[----:B-1----:R-:W-:Y:S02]  /*17340*/  IMAD.MOV.U32 R158, RZ, RZ, R243 ;  /* 0x000000ffff9e7224 */ /* 0x002fe400078e00f3 */
[----:B------:R-:W-:-:S05]  /*17350*/  IMAD.MOV.U32 R159, RZ, RZ, R242 ;  /* 0x000000ffff9f7224 */ /* 0x000fca00078e00f2 */
[----:B------:R1:W-:Y:S01]  /*17360*/  LDGSTS.E [R222+0x880], desc[UR6][R158.64], P0 ;  /* 0x008800009ede7fae */ /* 0x0003e20008121846 */
[----:B--2---:R-:W-:-:S05]  /*17370*/  IADD3 R0, P2, R0, R153, RZ ;  /* 0x0000009900007210 */ /* 0x004fca0007f5e0ff */
[----:B------:R-:W-:Y:S01]  /*17380*/  IMAD.X R5, R5, 0x1, R152, P2 ;  /* 0x0000000105057824 */ /* 0x000fe200010e0698 */
[----:B------:R-:W-:Y:S04]  /*17390*/  STL [R1+0x18], R0 ;  /* 0x0000180001007387 */ /* 0x000fe80000100800 */
[----:B------:R2:W-:Y:S04]  /*173a0*/  STL [R1+0x14], R5 ;  /* 0x0000140501007387 */ /* 0x0005e80000100800 */
[----:B------:R-:W3:Y:S01]  /*173b0*/  LDL.LU R221, [R1+0xd4] ;  /* 0x0000d40001dd7983 */ /* 0x000ee20000300800 */
[----:B-1----:R-:W-:-:S02]  /*173c0*/  IMAD.MOV.U32 R158, RZ, RZ, R0 ;  /* 0x000000ffff9e7224 */ /* 0x002fc400078e0000 */
[----:B------:R-:W-:Y:S01]  /*173d0*/  IMAD.MOV.U32 R159, RZ, RZ, R5 ;  /* 0x000000ffff9f7224 */ /* 0x000fe200078e0005 */
[----:B------:R-:W3:Y:S01]  /*173e0*/  LDL.LU R156, [R1+0x114] ;  /* 0x00011400019c7983 */ /* 0x000ee20000300800 */
[----:B----4-:R-:W-:-:S03]  /*173f0*/  IADD3 R2, P1, R2, R153, RZ ;  /* 0x0000009902027210 */ /* 0x010fc60007f3e0ff */
[----:B--2---:R-:W2:Y:S02]  /*17400*/  LDL.LU R5, [R1+0x158] ;  /* 0x0001580001057983 */ /* 0x004ea40000300800 */
[----:B---3--:R-:W-:Y:S02]  /*17410*/  IMAD.X R6, R6, 0x1, R152, P1 ;  /* 0x0000000106067824 */ /* 0x008fe400008e0698 */
[----:B------:R-:W3:Y:S01]  /*17420*/  LDL.LU R0, [R1+0x198] ;  /* 0x0001980001007983 */ /* 0x000ee20000300800 */
[----:B------:R-:W-:-:S03]  /*17430*/  IADD3 R238, P2, R238, R153, RZ ;  /* 0x00000099eeee7210 */ /* 0x000fc60007f5e0ff */
[----:B------:R-:W-:Y:S02]  /*17440*/  STL [R1+0x58], R2 ;  /* 0x0000580201007387 */ /* 0x000fe40000100800 */
[----:B------:R-:W-:Y:S02]  /*17450*/  IMAD.X R239, R239, 0x1, R152, P2 ;  /* 0x00000001efef7824 */ /* 0x000fe400010e0698 */
[----:B------:R1:W-:Y:S04]  /*17460*/  LDGSTS.E [R222+0xc80], desc[UR6][R158.64], P0 ;  /* 0x00c800009ede7fae */ /* 0x0003e80008121846 */
[----:B------:R4:W-:Y:S04]  /*17470*/  STL [R1+0x54], R6 ;  /* 0x0000540601007387 */ /* 0x0009e80000100800 */
[----:B------:R-:W-:Y:S01]  /*17480*/  STL [R1+0x98], R238 ;  /* 0x000098ee01007387 */ /* 0x000fe20000100800 */
[----:B-1----:R-:W-:-:S03]  /*17490*/  IMAD.MOV.U32 R159, RZ, RZ, R6 ;  /* 0x000000ffff9f7224 */ /* 0x002fc600078e0006 */
[----:B----4-:R-:W4:Y:S01]  /*174a0*/  LDL.LU R6, [R1+0x154] ;  /* 0x0001540001067983 */ /* 0x010f220000300800 */
[----:B------:R-:W-:-:S03]  /*174b0*/  IMAD.MOV.U32 R158, RZ, RZ, R2 ;  /* 0x000000ffff9e7224 */ /* 0x000fc600078e0002 */
        /* <DEDUP_REMOVED lines=13> */
[-C--:B--2---:R-:W-:Y:S02]  /*17590*/  IADD3 R5, P1, R5, R153.reuse, RZ ;  /* 0x0000009905057210 */ /* 0x084fe40007f3e0ff */
[----:B------:R1:W-:Y:S01]  /*175a0*/  LDGSTS.E [R222+0x1880], desc[UR6][R158.64], P0 ;  /* 0x018800009ede7fae */ /* 0x0003e20008121846 */
[----:B---3--:R-:W-:-:S03]  /*175b0*/  IADD3 R0, P2, R0, R153, RZ ;  /* 0x0000009900007210 */ /* 0x008fc60007f5e0ff */
[----:B------:R-:W-:Y:S04]  /*175c0*/  STL [R1+0xd4], R221 ;  /* 0x0000d4dd01007387 */ /* 0x000fe80000100800 */
[----:B------:R2:W-:Y:S01]  /*175d0*/  STL [R1+0x118], R154 ;  /* 0x0001189a01007387 */ /* 0x0005e20000100800 */
[----:B-1----:R-:W-:Y:S02]  /*175e0*/  IMAD.MOV.U32 R158, RZ, RZ, R154 ;  /* 0x000000ffff9e7224 */ /* 0x002fe400078e009a */
[----:B------:R-:W-:Y:S01]  /*175f0*/  IMAD.MOV.U32 R159, RZ, RZ, R156 ;  /* 0x000000ffff9f7224 */ /* 0x000fe200078e009c */
[----:B------:R1:W-:Y:S04]  /*17600*/  STL [R1+0x114], R156 ;  /* 0x0001149c01007387 */ /* 0x0003e80000100800 */
[----:B------:R-:W3:Y:S04]  /*17610*/  LDL.LU R239, [R1+0x214] ;  /* 0x0002140001ef7983 */ /* 0x000ee80000300800 */
[----:B------:R-:W3:Y:S01]  /*17620*/  LDL.LU R238, [R1+0x218] ;  /* 0x0002180001ee7983 */ /* 0x000ee20000300800 */
[----:B----4-:R-:W-:-:S03]  /*17630*/  IMAD.X R6, R6, 0x1, R152, P1 ;  /* 0x0000000106067824 */ /* 0x010fc600008e0698 */
[----:B------:R4:W-:Y:S04]  /*17640*/  LDGSTS.E [R222+0x1c80], desc[UR6][R158.64], P0 ;  /* 0x01c800009ede7fae */ /* 0x0009e80008121846 */
[----:B------:R-:W-:Y:S01]  /*17650*/  STL [R1+0x158], R5 ;  /* 0x0001580501007387 */ /* 0x000fe20000100800 */
[----:B------:R-:W-:-:S03]  /*17660*/  IMAD.X R2, R2, 0x1, R152, P2 ;  /* 0x0000000102027824 */ /* 0x000fc600010e0698 */
[----:B------:R1:W-:Y:S01]  /*17670*/  STL [R1+0x154], R6 ;  /* 0x0001540601007387 */ /* 0x0003e20000100800 */
[----:B----4-:R-:W-:Y:S02]  /*17680*/  IMAD.MOV.U32 R158, RZ, RZ, R5 ;  /* 0x000000ffff9e7224 */ /* 0x010fe400078e0005 */
[----:B------:R-:W-:Y:S01]  /*17690*/  IMAD.MOV.U32 R159, RZ, RZ, R6 ;  /* 0x000000ffff9f7224 */ /* 0x000fe200078e0006 */
[----:B------:R-:W-:Y:S04]  /*176a0*/  STL [R1+0x198], R0 ;  /* 0x0001980001007387 */ /* 0x000fe80000100800 */
[----:B------:R-:W4:Y:S04]  /*176b0*/  LDL.LU R157, [R1+0x258] ;  /* 0x00025800019d7983 */ /* 0x000f280000300800 */
[----:B------:R1:W-:Y:S04]  /*176c0*/  STL [R1+0x194], R2 ;  /* 0x0001940201007387 */ /* 0x0003e80000100800 */
[----:B--2---:R-:W2:Y:S04]  /*176d0*/  LDL.LU R154, [R1+0x298] ;  /* 0x00029800019a7983 */ /* 0x004ea80000300800 */
[----:B------:R1:W-:Y:S04]  /*176e0*/  LDGSTS.E [R222+0x2080], desc[UR6][R158.64], P0 ;  /* 0x020800009ede7fae */ /* 0x0003e80008121846 */
[----:B------:R-:W4:Y:S04]  /*176f0*/  LDL.LU R221, [R1+0x254] ;  /* 0x0002540001dd7983 */ /* 0x000f280000300800 */
[----:B-1----:R-:W4:Y:S01]  /*17700*/  LDL.LU R156, [R1+0x294] ;  /* 0x00029400019c7983 */ /* 0x002f220000300800 */
[----:B------:R-:W-:-:S03]  /*17710*/  IMAD.MOV.U32 R158, RZ, RZ, R0 ;  /* 0x000000ffff9e7224 */ /* 0x000fc600078e0000 */
[----:B------:R-:W4:Y:S01]  /*17720*/  LDL.LU R6, [R1+0x2d4] ;  /* 0x0002d40001067983 */ /* 0x000f220000300800 */
[----:B------:R-:W-:-:S03]  /*17730*/  IMAD.MOV.U32 R159, RZ, RZ, R2 ;  /* 0x000000ffff9f7224 */ /* 0x000fc600078e0002 */
[----:B------:R-:W4:Y:S04]  /*17740*/  LDL.LU R5, [R1+0x2d8] ;  /* 0x0002d80001057983 */ /* 0x000f280000300800 */
[----:B------:R-:W4:Y:S04]  /*17750*/  LDL.LU R2, [R1+0x314] ;  /* 0x0003140001027983 */ /* 0x000f280000300800 */
[----:B------:R-:W4:Y:S04]  /*17760*/  LDL.LU R0, [R1+0x318] ;  /* 0x0003180001007983 */ /* 0x000f280000300800 */
[----:B------:R1:W-:Y:S04]  /*17770*/  LDGSTS.E [R222+0x2480], desc[UR6][R158.64], P0 ;  /* 0x024800009ede7fae */ /* 0x0003e80008121846 */
[----:B------:R-:W4:Y:S04]  /*17780*/  LDL.LU R158, [R1+0x1d4] ;  /* 0x0001d400019e7983 */ /* 0x000f280000300800 */
[----:B------:R-:W1:Y:S01]  /*17790*/  LDL.LU R159, [R1+0x1d8] ;  /* 0x0001d800019f7983 */ /* 0x000e620000300800 */
[----:B---3--:R-:W-:-:S05]  /*177a0*/  IADD3 R238, P2, R238, R153, RZ ;  /* 0x00000099eeee7210 */ /* 0x008fca0007f5e0ff */
[----:B------:R-:W-:Y:S01]  /*177b0*/  IMAD.X R239, R239, 0x1, R152, P2 ;  /* 0x00000001efef7824 */ /* 0x000fe200010e0698 */
[----:B--2---:R-:W-:-:S05]  /*177c0*/  IADD3 R154, P2, R154, R153, RZ ;  /* 0x000000999a9a7210 */ /* 0x004fca0007f5e0ff */
[----:B----4-:R-:W-:Y:S01]  /*177d0*/  IMAD.X R156, R156, 0x1, R152, P2 ;  /* 0x000000019c9c7824 */ /* 0x010fe200010e0698 */
[----:B-1----:R-:W-:-:S05]  /*177e0*/  IADD3 R159, P1, R159, R153, RZ ;  /* 0x000000999f9f7210 */ /* 0x002fca0007f3e0ff */
[----:B------:R-:W-:Y:S01]  /*177f0*/  IMAD.X R158, R158, 0x1, R152, P1 ;  /* 0x000000019e9e7824 */ /* 0x000fe200008e0698 */
        /* <DEDUP_REMOVED lines=560> */
[----:B------:R-:W-:Y:S04]  /*19b00*/  STL [R1+0x278], R157 ;  /* 0x0002789d01007387 */ /* 0x000fe80000100800 */
[----:B------:R-:W-:Y:S01]  /*19b10*/  STL [R1+0x274], R221 ;  /* 0x000274dd01007387 */ /* 0x000fe20000100800 */
[----:B-1----:R-:W-:Y:S02]  /*19b20*/  IMAD.MOV.U32 R158, RZ, RZ, R154 ;  /* 0x000000ffff9e7224 */ /* 0x002fe400078e009a */
[----:B------:R-:W-:Y:S01]  /*19b30*/  IMAD.MOV.U32 R159, RZ, RZ, R156 ;  /* 0x000000ffff9f7224 */ /* 0x000fe200078e009c */
[----:B------:R1:W-:Y:S04]  /*19b40*/  STL [R1+0x2b8], R154 ;  /* 0x0002b89a01007387 */ /* 0x0003e80000100800 */
[----:B------:R2:W-:Y:S04]  /*19b50*/  LDGSTS.E [R222+0x3680], desc[UR6][R158.64], P0 ;  /* 0x036800009ede7fae */ /* 0x0005e80008121846 */
[----:B------:R-:W-:Y:S04]  /*19b60*/  STL [R1+0x2b4], R156 ;  /* 0x0002b49c01007387 */ /* 0x000fe80000100800 */
[----:B------:R3:W-:Y:S01]  /*19b70*/  STL [R1+0x2f8], R5 ;  /* 0x0002f80501007387 */ /* 0x0007e20000100800 */
[----:B--2---:R-:W-:-:S02]  /*19b80*/  IMAD.MOV.U32 R158, RZ, RZ, R5 ;  /* 0x000000ffff9e7224 */ /* 0x004fc400078e0005 */
[----:B------:R-:W-:Y:S01]  /*19b90*/  IMAD.MOV.U32 R159, RZ, RZ, R6 ;  /* 0x000000ffff9f7224 */ /* 0x000fe200078e0006 */
[----:B------:R-:W-:Y:S04]  /*19ba0*/  STL [R1+0x2f4], R6 ;  /* 0x0002f40601007387 */ /* 0x000fe80000100800 */
[----:B------:R2:W-:Y:S04]  /*19bb0*/  STL [R1+0x338], R0 ;  /* 0x0003380001007387 */ /* 0x0005e80000100800 */
[----:B------:R4:W-:Y:S04]  /*19bc0*/  STL [R1+0x334], R2 ;  /* 0x0003340201007387 */ /* 0x0009e80000100800 */
[----:B------:R2:W-:Y:S04]  /*19bd0*/  LDGSTS.E [R222+0x3a80], desc[UR6][R158.64], P0 ;  /* 0x03a800009ede7fae */ /* 0x0005e80008121846 */
[----:B-1----:R-:W4:Y:S04]  /*19be0*/  LDL.LU R154, [R1] ;  /* 0x00000000019a7983 */ /* 0x002f280000300800 */
[----:B---3--:R-:W3:Y:S01]  /*19bf0*/  LDL.LU R5, [R1+0x3c] ;  /* 0x00003c0001057983 */ /* 0x008ee20000300800 */
[----:B--2---:R-:W-:-:S03]  /*19c00*/  IMAD.MOV.U32 R158, RZ, RZ, R0 ;  /* 0x000000ffff9e7224 */ /* 0x004fc600078e0000 */
[----:B------:R-:W2:Y:S01]  /*19c10*/  LDL.LU R0, [R1+0x40] ;  /* 0x0000400001007983 */ /* 0x000ea20000300800 */
[----:B------:R-:W-:Y:S01]  /*19c20*/  IMAD.MOV.U32 R159, RZ, RZ, R2 ;  /* 0x000000ffff9f7224 */ /* 0x000fe200078e0002 */
[----:B----4-:R-:W-:Y:S02]  /*19c30*/  LOP3.LUT R2, R4, 0x60, RZ, 0x3c, !PT ;  /* 0x0000006004027812 */ /* 0x010fe400078e3cff */
[----:B------:R-:W4:Y:S04]  /*19c40*/  LDL.LU R6, [R1+0x7c] ;  /* 0x00007c0001067983 */ /* 0x000f280000300800 */
[----:B------:R1:W-:Y:S02]  /*19c50*/  LDGSTS.E [R222+0x3e80], desc[UR6][R158.64], P0 ;  /* 0x03e800009ede7fae */ /* 0x0003e40008121846 */
[----:B-1----:R-:W-:-:S02]  /*19c60*/  IMAD.IADD R222, R2, 0x1, R98 ;  /* 0x0000000102de7824 */ /* 0x002fc400078e0262 */
[----:B------:R-:W4:Y:S04]  /*19c70*/  LDL.LU R2, [R1+0x80] ;  /* 0x0000800001027983 */ /* 0x000f280000300800 */
[----:B------:R-:W4:Y:S04]  /*19c80*/  LDL.LU R239, [R1+0xbc] ;  /* 0x0000bc0001ef7983 */ /* 0x000f280000300800 */
[----:B------:R-:W4:Y:S01]  /*19c90*/  LDL.LU R238, [R1+0xc0] ;  /* 0x0000c00001ee7983 */ /* 0x000f220000300800 */
[-C--:B------:R-:W-:Y:S02]  /*19ca0*/  IADD3 R220, P1, R220, R153.reuse, RZ ;  /* 0x00000099dcdc7210 */ /* 0x080fe40007f3e0ff */
[----:B------:R-:W-:-:S03]  /*19cb0*/  IADD3 R237, P2, R237, R153, RZ ;  /* 0x00000099eded7210 */ /* 0x000fc60007f5e0ff */
[----:B------:R-:W-:Y:S02]  /*19cc0*/  IMAD.X R219, R219, 0x1, R152, P1 ;  /* 0x00000001dbdb7824 */ /* 0x000fe400008e0698 */
[----:B------:R-:W-:Y:S02]  /*19cd0*/  IMAD.MOV.U32 R158, RZ, RZ, R220 ;  /* 0x000000ffff9e7224 */ /* 0x000fe400078e00dc */
[----:B------:R-:W-:Y:S02]  /*19ce0*/  IMAD.MOV.U32 R159, RZ, RZ, R219 ;  /* 0x000000ffff9f7224 */ /* 0x000fe400078e00db */
[----:B------:R-:W-:-:S03]  /*19cf0*/  IMAD.X R236, R236, 0x1, R152, P2 ;  /* 0x00000001ecec7824 */ /* 0x000fc600010e0698 */
[----:B------:R1:W-:Y:S02]  /*19d00*/  LDGSTS.E [R222+0x300], desc[UR6][R158.64], P0 ;  /* 0x003000009ede7fae */ /* 0x0003e40008121846 */
[----:B-1----:R-:W-:Y:S02]  /*19d10*/  IMAD.MOV.U32 R158, RZ, RZ, R237 ;  /* 0x000000ffff9e7224 */ /* 0x002fe400078e00ed */
[----:B------:R-:W-:-:S05]  /*19d20*/  IMAD.MOV.U32 R159, RZ, RZ, R236 ;  /* 0x000000ffff9f7224 */ /* 0x000fca00078e00ec */
[----:B------:R1:W-:Y:S01]  /*19d30*/  LDGSTS.E [R222+0x700], desc[UR6][R158.64], P0 ;  /* 0x007000009ede7fae */ /* 0x0003e20008121846 */
[----:B------:R-:W-:-:S05]  /*19d40*/  IADD3 R154, P1, R154, R153, RZ ;  /* 0x000000999a9a7210 */ /* 0x000fca0007f3e0ff */
[----:B------:R1:W-:Y:S01]  /*19d50*/  STL [R1], R154 ;  /* 0x0000009a01007387 */ /* 0x0003e20000100800 */
[----:B--2---:R-:W-:Y:S01]  /*19d60*/  IADD3 R0, P2, R0, R153, RZ ;  /* 0x0000009900007210 */ /* 0x004fe20007f5e0ff */
[----:B------:R-:W-:-:S04]  /*19d70*/  IMAD.X R252, R252, 0x1, R152, P1 ;  /* 0x00000001fcfc7824 */ /* 0x000fc800008e0698 */
[----:B---3--:R-:W-:Y:S01]  /*19d80*/  IMAD.X R5, R5, 0x1, R152, P2 ;  /* 0x0000000105057824 */ /* 0x008fe200010e0698 */
[----:B------:R-:W-:Y:S01]  /*19d90*/  STL [R1+0x40], R0 ;  /* 0x0000400001007387 */ /* 0x000fe20000100800 */
[----:B-1----:R-:W-:-:S03]  /*19da0*/  IMAD.MOV.U32 R158, RZ, RZ, R154 ;  /* 0x000000ffff9e7224 */ /* 0x002fc600078e009a */
[----:B------:R-:W2:Y:S01]  /*19db0*/  LDL.LU R157, [R1+0x100] ;  /* 0x00010000019d7983 */ /* 0x000ea20000300800 */
[----:B------:R-:W-:-:S03]  /*19dc0*/  IMAD.MOV.U32 R159, RZ, RZ, R252 ;  /* 0x000000ffff9f7224 */ /* 0x000fc600078e00fc */
[----:B------:R1:W-:Y:S04]  /*19dd0*/  STL [R1+0x3c], R5 ;  /* 0x00003c0501007387 */ /* 0x0003e80000100800 */
[----:B------:R-:W3:Y:S04]  /*19de0*/  LDL.LU R154, [R1+0x140] ;  /* 0x00014000019a7983 */ /* 0x000ee80000300800 */
[----:B------:R-:W3:Y:S01]  /*19df0*/  LDL.LU R221, [R1+0xfc] ;  /* 0x0000fc0001dd7983 */ /* 0x000ee20000300800 */
[----:B----4-:R-:W-:-:S03]  /*19e00*/  IADD3 R2, P1, R2, R153, RZ ;  /* 0x0000009902027210 */ /* 0x010fc60007f3e0ff */
[----:B------:R4:W-:Y:S02]  /*19e10*/  LDGSTS.E [R222+0xb00], desc[UR6][R158.64], P0 ;  /* 0x00b000009ede7fae */ /* 0x0009e40008121846 */
[----:B------:R-:W-:Y:S01]  /*19e20*/  IMAD.X R6, R6, 0x1, R152, P1 ;  /* 0x0000000106067824 */ /* 0x000fe200008e0698 */
[----:B------:R-:W-:Y:S01]  /*19e30*/  IADD3 R238, P2, R238, R153, RZ ;  /* 0x00000099eeee7210 */ /* 0x000fe20007f5e0ff */
[----:B------:R-:W3:Y:S01]  /*19e40*/  LDL.LU R156, [R1+0x13c] ;  /* 0x00013c00019c7983 */ /* 0x000ee20000300800 */
[----:B----4-:R-:W-:Y:S02]  /*19e50*/  IMAD.MOV.U32 R158, RZ, RZ, R0 ;  /* 0x000000ffff9e7224 */ /* 0x010fe400078e0000 */
[----:B------:R-:W-:Y:S02]  /*19e60*/  IMAD.MOV.U32 R159, RZ, RZ, R5 ;  /* 0x000000ffff9f7224 */ /* 0x000fe400078e0005 */
[----:B-1----:R-:W4:Y:S01]  /*19e70*/  LDL.LU R5, [R1+0x180] ;  /* 0x0001800001057983 */ /* 0x002f220000300800 */
[----:B------:R-:W-:-:S03]  /*19e80*/  IMAD.X R239, R239, 0x1, R152, P2 ;  /* 0x00000001efef7824 */ /* 0x000fc600010e0698 */
[----:B------:R-:W4:Y:S04]  /*19e90*/  LDL.LU R0, [R1+0x1c0] ;  /* 0x0001c00001007983 */ /* 0x000f280000300800 */
[----:B------:R-:W-:Y:S04]  /*19ea0*/  STL [R1+0x80], R2 ;  /* 0x0000800201007387 */ /* 0x000fe80000100800 */
[----:B------:R1:W-:Y:S04]  /*19eb0*/  LDGSTS.E [R222+0xf00], desc[UR6][R158.64], P0 ;  /* 0x00f000009ede7fae */ /* 0x0003e80008121846 */
[----:B------:R1:W-:Y:S04]  /*19ec0*/  STL [R1+0x7c], R6 ;  /* 0x00007c0601007387 */ /* 0x0003e80000100800 */
[----:B------:R-:W-:Y:S01]  /*19ed0*/  STL [R1+0xc0], R238 ;  /* 0x0000c0ee01007387 */ /* 0x000fe20000100800 */
[----:B-1----:R-:W-:-:S03]  /*19ee0*/  IMAD.MOV.U32 R159, RZ, RZ, R6 ;  /* 0x000000ffff9f7224 */ /* 0x002fc600078e0006 */
[----:B------:R-:W4:Y:S01]  /*19ef0*/  LDL.LU R6, [R1+0x17c] ;  /* 0x00017c0001067983 */ /* 0x000f220000300800 */
[----:B------:R-:W-:-:S03]  /*19f00*/  IMAD.MOV.U32 R158, RZ, RZ, R2 ;  /* 0x000000ffff9e7224 */ /* 0x000fc600078e0002 */
[----:B------:R1:W-:Y:S04]  /*19f10*/  STL [R1+0xbc], R239 ;  /* 0x0000bcef01007387 */ /* 0x0003e80000100800 */
[----:B------:R-:W4:Y:S04]  /*19f20*/  LDL.LU R2, [R1+0x1bc] ;  /* 0x0001bc0001027983 */ /* 0x000f280000300800 */
[----:B------:R1:W-:Y:S02]  /*19f30*/  LDGSTS.E [R222+0x1300], desc[UR6][R158.64], P0 ;  /* 0x013000009ede7fae */ /* 0x0003e40008121846 */
[----:B-1----:R-:W-:-:S02]  /*19f40*/  IMAD.MOV.U32 R158, RZ, RZ, R238 ;  /* 0x000000ffff9e7224 */ /* 0x002fc400078e00ee */
[----:B------:R-:W-:Y:S02]  /*19f50*/  IMAD.MOV.U32 R159, RZ, RZ, R239 ;  /* 0x000000ffff9f7224 */ /* 0x000fe400078e00ef */
[----:B------:R-:W4:Y:S04]  /*19f60*/  LDL.LU R239, [R1+0x64c] ;  /* 0x00064c0001ef7983 */ /* 0x000f280000300800 */
[----:B------:R1:W-:Y:S01]  /*19f70*/  LDGSTS.E [R222+0x1700], desc[UR6][R158.64], P0 ;  /* 0x017000009ede7fae */ /* 0x0003e20008121846 */
[----:B--2---:R-:W-:-:S05]  /*19f80*/  IADD3 R157, P1, R157, R153, RZ ;  /* 0x000000999d9d7210 */ /* 0x004fca0007f3e0ff */
[----:B-1----:R-:W-:Y:S01]  /*19f90*/  IMAD.MOV.U32 R158, RZ, RZ, R157 ;  /* 0x000000ffff9e7224 */ /* 0x002fe200078e009d */
[----:B---3--:R-:W-:Y:S01]  /*19fa0*/  IADD3 R154, P2, R154, R153, RZ ;  /* 0x000000999a9a7210 */ /* 0x008fe20007f5e0ff */
[----:B------:R-:W-:-:S04]  /*19fb0*/  IMAD.X R221, R221, 0x1, R152, P1 ;  /* 0x00000001dddd7824 */ /* 0x000fc800008e0698 */
[----:B------:R-:W-:Y:S02]  /*19fc0*/  IMAD.MOV.U32 R159, RZ, RZ, R221 ;  /* 0x000000ffff9f7224 */ /* 0x000fe400078e00dd */
[----:B------:R-:W-:-:S03]  /*19fd0*/  IMAD.X R156, R156, 0x1, R152, P2 ;  /* 0x000000019c9c7824 */ /* 0x000fc600010e0698 */
[----:B------:R1:W-:Y:S04]  /*19fe0*/  LDGSTS.E [R222+0x1b00], desc[UR6][R158.64], P0 ;  /* 0x01b000009ede7fae */ /* 0x0003e80008121846 */
[----:B------:R-:W-:Y:S01]  /*19ff0*/  STL [R1+0x100], R157 ;  /* 0x0001009d01007387 */ /* 0x000fe20000100800 */
[-C--:B----4-:R-:W-:Y:S01]  /*1a000*/  IADD3 R5, P1, R5, R153.reuse, RZ ;  /* 0x0000009905057210 */ /* 0x090fe20007f3e0ff */
[----:B-1----:R-:W-:Y:S02]  /*1a010*/  IMAD.MOV.U32 R158, RZ, RZ, R154 ;  /* 0x000000ffff9e7224 */ /* 0x002fe400078e009a */
[----:B------:R-:W-:Y:S01]  /*1a020*/  IMAD.MOV.U32 R159, RZ, RZ, R156 ;  /* 0x000000ffff9f7224 */ /* 0x000fe200078e009c */
[----:B------:R-:W-:Y:S01]  /*1a030*/  IADD3 R0, P2, R0, R153, RZ ;  /* 0x0000009900007210 */ /* 0x000fe20007f5e0ff */
[----:B------:R1:W-:Y:S04]  /*1a040*/  STL [R1+0xfc], R221 ;  /* 0x0000fcdd01007387 */ /* 0x0003e80000100800 */
[----:B------:R2:W-:Y:S04]  /*1a050*/  STL [R1+0x140], R154 ;  /* 0x0001409a01007387 */ /* 0x0005e80000100800 */
[----:B------:R3:W-:Y:S04]  /*1a060*/  STL [R1+0x13c], R156 ;  /* 0x00013c9c01007387 */ /* 0x0007e80000100800 */
[----:B-1----:R-:W4:Y:S04]  /*1a070*/  LDL.LU R221, [R1+0x23c] ;  /* 0x00023c0001dd7983 */ /* 0x002f280000300800 */
[----:B------:R1:W-:Y:S01]  /*1a080*/  LDGSTS.E [R222+0x1f00], desc[UR6][R158.64], P0 ;  /* 0x01f000009ede7fae */ /* 0x0003e20008121846 */
[----:B------:R-:W-:-:S03]  /*1a090*/  IMAD.X R6, R6, 0x1, R152, P1 ;  /* 0x0000000106067824 */ /* 0x000fc600008e0698 */
[----:B------:R-:W4:Y:S04]  /*1a0a0*/  LDL.LU R238, [R1+0x240] ;  /* 0x0002400001ee7983 */ /* 0x000f280000300800 */
[----:B------:R-:W-:Y:S01]  /*1a0b0*/  STL [R1+0x180], R5 ;  /* 0x0001800501007387 */ /* 0x000fe20000100800 */
[----:B------:R-:W-:Y:S02]  /*1a0c0*/  IMAD.X R2, R2, 0x1, R152, P2 ;  /* 0x0000000102027824 */ /* 0x000fe400010e0698 */
[----:B-1----:R-:W-:Y:S02]  /*1a0d0*/  IMAD.MOV.U32 R158, RZ, RZ, R5 ;  /* 0x000000ffff9e7224 */ /* 0x002fe400078e0005 */
[----:B------:R-:W-:Y:S01]  /*1a0e0*/  IMAD.MOV.U32 R159, RZ, RZ, R6 ;  /* 0x000000ffff9f7224 */ /* 0x000fe200078e0006 */
[----:B------:R1:W-:Y:S04]  /*1a0f0*/  STL [R1+0x17c], R6 ;  /* 0x00017c0601007387 */ /* 0x0003e80000100800 */
[----:B------:R-:W-:Y:S04]  /*1a100*/  STL [R1+0x1c0], R0 ;  /* 0x0001c00001007387 */ /* 0x000fe80000100800 */
[----:B------:R-:W4:Y:S04]  /*1a110*/  LDL.LU R157, [R1+0x280] ;  /* 0x00028000019d7983 */ /* 0x000f280000300800 */
[----:B------:R1:W-:Y:S04]  /*1a120*/  STL [R1+0x1bc], R2 ;  /* 0x0001bc0201007387 */ /* 0x0003e80000100800 */
[----:B------:R1:W-:Y:S04]  /*1a130*/  LDGSTS.E [R222+0x2300], desc[UR6][R158.64], P0 ;  /* 0x023000009ede7fae */ /* 0x0003e80008121846 */
[----:B--2---:R-:W2:Y:S04]  /*1a140*/  LDL.LU R154, [R1+0x2c0] ;  /* 0x0002c000019a7983 */ /* 0x004ea80000300800 */
[----:B---3--:R-:W3:Y:S01]  /*1a150*/  LDL.LU R156, [R1+0x2bc] ;  /* 0x0002bc00019c7983 */ /* 0x008ee20000300800 */
[----:B-1----:R-:W-:-:S03]  /*1a160*/  IMAD.MOV.U32 R158, RZ, RZ, R0 ;  /* 0x000000ffff9e7224 */ /* 0x002fc600078e0000 */
[----:B------:R-:W3:Y:S01]  /*1a170*/  LDL.LU R6, [R1+0x2fc] ;  /* 0x0002fc0001067983 */ /* 0x000ee20000300800 */
[----:B------:R-:W-:-:S03]  /*1a180*/  IMAD.MOV.U32 R159, RZ, RZ, R2 ;  /* 0x000000ffff9f7224 */ /* 0x000fc600078e0002 */
[----:B------:R-:W3:Y:S04]  /*1a190*/  LDL.LU R5, [R1+0x300] ;  /* 0x0003000001057983 */ /* 0x000ee80000300800 */
[----:B------:R-:W3:Y:S04]  /*1a1a0*/  LDL.LU R2, [R1+0x33c] ;  /* 0x00033c0001027983 */ /* 0x000ee80000300800 */
[----:B------:R-:W3:Y:S04]  /*1a1b0*/  LDL.LU R0, [R1+0x340] ;  /* 0x0003400001007983 */ /* 0x000ee80000300800 */
[----:B------:R1:W-:Y:S04]  /*1a1c0*/  LDGSTS.E [R222+0x2700], desc[UR6][R158.64], P0 ;  /* 0x027000009ede7fae */ /* 0x0003e80008121846 */
[----:B------:R-:W2:Y:S04]  /*1a1d0*/  LDL.LU R158, [R1+0x1fc] ;  /* 0x0001fc00019e7983 */ /* 0x000ea80000300800 */
[----:B------:R-:W1:Y:S01]  /*1a1e0*/  LDL.LU R159, [R1+0x200] ;  /* 0x00020000019f7983 */ /* 0x000e620000300800 */
[----:B----4-:R-:W-:-:S05]  /*1a1f0*/  IADD3 R238, P2, R238, R153, RZ ;  /* 0x00000099eeee7210 */ /* 0x010fca0007f5e0ff */
[----:B------:R-:W-:Y:S01]  /*1a200*/  IMAD.X R221, R221, 0x1, R152, P2 ;  /* 0x00000001dddd7824 */ /* 0x000fe200010e0698 */
[----:B-1----:R-:W-:-:S05]  /*1a210*/  IADD3 R159, P1, R159, R153, RZ ;  /* 0x000000999f9f7210 */ /* 0x002fca0007f3e0ff */
[----:B--2---:R-:W-:Y:S01]  /*1a220*/  IMAD.X R158, R158, 0x1, R152, P1 ;  /* 0x000000019e9e7824 */ /* 0x004fe200008e0698 */
[----:B------:R1:W-:Y:S04]  /*1a230*/  STL [R1+0x200], R159 ;  /* 0x0002009f01007387 */ /* 0x0003e80000100800 */
[----:B------:R2:W-:Y:S01]  /*1a240*/  STL [R1+0x1fc], R158 ;  /* 0x0001fc9e01007387 */ /* 0x0005e20000100800 */
[----:B-1----:R-:W-:-:S04]  /*1a250*/  LOP3.LUT R159, R159, R158, RZ, 0x3c, !PT ;  /* 0x0000009e9f9f7212 */ /* 0x002fc800078e3cff */
[----:B--2---:R-:W-:-:S04]  /*1a260*/  LOP3.LUT R158, R159, R158, RZ, 0x3c, !PT ;  /* 0x0000009e9f9e7212 */ /* 0x004fc800078e3cff */
[----:B------:R-:W-:Y:S01]  /*1a270*/  LOP3.LUT R159, R159, R158, RZ, 0x3c, !PT ;  /* 0x0000009e9f9f7212 */ /* 0x000fe200078e3cff */
[----:B------:R-:W-:Y:S04]  /*1a280*/  STL [R1+0x240], R238 ;  /* 0x000240ee01007387 */ /* 0x000fe80000100800 */
[----:B------:R1:W-:Y:S04]  /*1a290*/  LDGSTS.E [R222+0x2b00], desc[UR6][R158.64], P0 ;  /* 0x02b000009ede7fae */ /* 0x0003e80008121846 */
[----:B------:R2:W-:Y:S01]  /*1a2a0*/  STL [R1+0x23c], R221 ;  /* 0x00023cdd01007387 */ /* 0x0005e20000100800 */
[----:B-1----:R-:W-:-:S02]  /*1a2b0*/  IMAD.MOV.U32 R158, RZ, RZ, R238 ;  /* 0x000000ffff9e7224 */ /* 0x002fc400078e00ee */
[----:B------:R-:W-:Y:S02]  /*1a2c0*/  IMAD.MOV.U32 R159, RZ, RZ, R221 ;  /* 0x000000ffff9f7224 */ /* 0x000fe400078e00dd */
[----:B--2---:R-:W2:Y:S04]  /*1a2d0*/  LDL.LU R221, [R1+0x648] ;  /* 0x0006480001dd7983 */ /* 0x004ea80000300800 */
[----:B------:R-:W4:Y:S04]  /*1a2e0*/  LDL.LU R238, [R1+0x644] ;  /* 0x0006440001ee7983 */ /* 0x000f280000300800 */
[----:B------:R1:W-:Y:S04]  /*1a2f0*/  LDGSTS.E [R222+0x2f00], desc[UR6][R158.64], P0 ;  /* 0x02f000009ede7fae */ /* 0x0003e80008121846 */
[----:B------:R-:W2:Y:S01]  /*1a300*/  LDL.LU R159, [R1+0x27c] ;  /* 0x00027c00019f7983 */ /* 0x000ea20000300800 */
[----:B------:R-:W-:-:S02]  /*1a310*/  IADD3 R157, P1, R157, R153, RZ ;  /* 0x000000999d9d7210 */ /* 0x000fc40007f3e0ff */
[----:B------:R-:W-:-:S03]  /*1a320*/  IADD3 R154, P2, R154, R153, RZ ;  /* 0x000000999a9a7210 */ /* 0x000fc60007f5e0ff */
[----:B-1----:R-:W-:Y:S02]  /*1a330*/  IMAD.MOV.U32 R158, RZ, RZ, R157 ;  /* 0x000000ffff9e7224 */ /* 0x002fe400078e009d */
[----:B---3--:R-:W-:Y:S01]  /*1a340*/  IMAD.X R156, R156, 0x1, R152, P2 ;  /* 0x000000019c9c7824 */ /* 0x008fe200010e0698 */
[----:B------:R-:W-:Y:S01]  /*1a350*/  STL [R1+0x280], R157 ;  /* 0x0002809d01007387 */ /* 0x000fe20000100800 */
[----:B------:R-:W-:-:S05]  /*1a360*/  IADD3 R0, P2, R0, R153, RZ ;  /* 0x0000009900007210 */ /* 0x000fca0007f5e0ff */
[--C-:B------:R-:W-:Y:S02]  /*1a370*/  IMAD.X R2, R2, 0x1, R152.reuse, P2 ;  /* 0x0000000102027824 */ /* 0x100fe400010e0698 */
[----:B--2---:R-:W-:Y:S01]  /*1a380*/  IMAD.X R159, R159, 0x1, R152, P1 ;  /* 0x000000019f9f7824 */ /* 0x004fe200008e0698 */
[----:B------:R-:W-:-:S04]  /*1a390*/  IADD3 R5, P1, R5, R153, RZ ;  /* 0x0000009905057210 */ /* 0x000fc80007f3e0ff */
[----:B------:R1:W-:Y:S01]  /*1a3a0*/  STL [R1+0x27c], R159 ;  /* 0x00027c9f01007387 */ /* 0x0003e20000100800 */
[----:B------:R-:W-:-:S03]  /*1a3b0*/  IMAD.X R6, R6, 0x1, R152, P1 ;  /* 0x0000000106067824 */ /* 0x000fc600008e0698 */
[----:B------:R2:W-:Y:S04]  /*1a3c0*/  LDGSTS.E [R222+0x3300], desc[UR6][R158.64], P0 ;  /* 0x033000009ede7fae */ /* 0x0005e80008121846 */
[----:B------:R-:W-:Y:S01]  /*1a3d0*/  STL [R1+0x2c0], R154 ;  /* 0x0002c09a01007387 */ /* 0x000fe20000100800 */
[----:B--2---:R-:W-:Y:S02]  /*1a3e0*/  IMAD.MOV.U32 R158, RZ, RZ, R154 ;  /* 0x000000ffff9e7224 */ /* 0x004fe400078e009a */
[----:B-1----:R-:W-:Y:S01]  /*1a3f0*/  IMAD.MOV.U32 R159, RZ, RZ, R156 ;  /* 0x000000ffff9f7224 */ /* 0x002fe200078e009c */
[----:B------:R1:W-:Y:S04]  /*1a400*/  STL [R1+0x2bc], R156 ;  /* 0x0002bc9c01007387 */ /* 0x0003e80000100800 */
[----:B------:R2:W-:Y:S04]  /*1a410*/  LDGSTS.E [R222+0x3700], desc[UR6][R158.64], P0 ;  /* 0x037000009ede7fae */ /* 0x0005e80008121846 */
[----:B------:R-:W-:Y:S04]  /*1a420*/  STL [R1+0x300], R5 ;  /* 0x0003000501007387 */ /* 0x000fe80000100800 */
[----:B------:R-:W-:Y:S01]  /*1a430*/  STL [R1+0x2fc], R6 ;  /* 0x0002fc0601007387 */ /* 0x000fe20000100800 */
[----:B--2---:R-:W-:-:S02]  /*1a440*/  IMAD.MOV.U32 R158, RZ, RZ, R5 ;  /* 0x000000ffff9e7224 */ /* 0x004fc400078e0005 */
[----:B------:R-:W-:Y:S01]  /*1a450*/  IMAD.MOV.U32 R159, RZ, RZ, R6 ;  /* 0x000000ffff9f7224 */ /* 0x000fe200078e0006 */
[----:B------:R-:W-:Y:S04]  /*1a460*/  STL [R1+0x340], R0 ;  /* 0x0003400001007387 */ /* 0x000fe80000100800 */
[----:B------:R2:W-:Y:S04]  /*1a470*/  LDGSTS.E [R222+0x3b00], desc[UR6][R158.64], P0 ;  /* 0x03b000009ede7fae */ /* 0x0005e80008121846 */
[----:B------:R3:W-:Y:S04]  /*1a480*/  STL [R1+0x33c], R2 ;  /* 0x00033c0201007387 */ /* 0x0007e80000100800 */
[----:B-1----:R-:W4:Y:S01]  /*1a490*/  LDL.LU R156, [R1+0x4] ;  /* 0x00000400019c7983 */ /* 0x002f220000300800 */
[----:B--2---:R-:W-:-:S03]  /*1a4a0*/  IMAD.MOV.U32 R159, RZ, RZ, R2 ;  /* 0x000000ffff9f7224 */ /* 0x004fc600078e0002 */
[----:B---3--:R-:W2:Y:S01]  /*1a4b0*/  LDL.LU R2, [R1+0x8] ;  /* 0x0000080001027983 */ /* 0x008ea20000300800 */
[----:B------:R-:W-:-:S03]  /*1a4c0*/  IMAD.MOV.U32 R158, RZ, RZ, R0 ;  /* 0x000000ffff9e7224 */ /* 0x000fc600078e0000 */
[----:B------:R-:W3:Y:S04]  /*1a4d0*/  LDL.LU R6, [R1+0x48] ;  /* 0x0000480001067983 */ /* 0x000ee80000300800 */
[----:B------:R1:W-:Y:S04]  /*1a4e0*/  LDGSTS.E [R222+0x3f00], desc[UR6][R158.64], P0 ;  /* 0x03f000009ede7fae */ /* 0x0003e80008121846 */
[----:B------:R-:W3:Y:S01]  /*1a4f0*/  LDL.LU R222, [R1+0x44] ;  /* 0x0000440001de7983 */ /* 0x000ee20000300800 */
[-C--:B------:R-:W-:Y:S02]  /*1a500*/  IADD3 R223, P1, R223, R153.reuse, RZ ;  /* 0x00000099dfdf7210 */ /* 0x080fe40007f3e0ff */
[----:B------:R-:W-:Y:S01]  /*1a510*/  LOP3.LUT R0, R4, 0x70, RZ, 0x3c, !PT ;  /* 0x0000007004007812 */ /* 0x000fe200078e3cff */
[----:B------:R-:W3:Y:S01]  /*1a520*/  LDL.LU R157, [R1+0x84] ;  /* 0x00008400019d7983 */ /* 0x000ee20000300800 */
[----:B------:R-:W-:Y:S01]  /*1a530*/  IADD3 R239, P2, R239, R153, RZ ;  /* 0x00000099efef7210 */ /* 0x000fe20007f5e0ff */
[----:B------:R-:W-:-:S02]  /*1a540*/  IMAD.X R221, R221, 0x1, R152, P1 ;  /* 0x00000001dddd7824 */ /* 0x000fc400008e0698 */
[----:B------:R-:W-:Y:S02]  /*1a550*/  IMAD.IADD R98, R0, 0x1, R98 ;  /* 0x0000000100627824 */ /* 0x000fe400078e0262 */
[----:B-1----:R-:W-:Y:S01]  /*1a560*/  IMAD.MOV.U32 R158, RZ, RZ, R223 ;  /* 0x000000ffff9e7224 */ /* 0x002fe200078e00df */
[----:B------:R-:W3:Y:S01]  /*1a570*/  LDL.LU R0, [R1+0x88] ;  /* 0x0000880001007983 */ /* 0x000ee20000300800 */
[----:B------:R-:W-:Y:S02]  /*1a580*/  IMAD.MOV.U32 R159, RZ, RZ, R221 ;  /* 0x000000ffff9f7224 */ /* 0x000fe400078e00dd */
[----:B----4-:R-:W-:Y:S01]  /*1a590*/  IMAD.X R238, R238, 0x1, R152, P2 ;  /* 0x00000001eeee7824 */ /* 0x010fe200010e0698 */
[----:B------:R-:W4:Y:S04]  /*1a5a0*/  LDL.LU R5, [R1+0xc4] ;  /* 0x0000c40001057983 */ /* 0x000f280000300800 */
[----:B------:R1:W-:Y:S04]  /*1a5b0*/  LDGSTS.E [R98+0x380], desc[UR6][R158.64], P0 ;  /* 0x003800009e627fae */ /* 0x0003e80008121846 */
[----:B------:R-:W4:Y:S01]  /*1a5c0*/  LDL.LU R154, [R1+0xc8] ;  /* 0x0000c800019a7983 */ /* 0x000f220000300800 */
[----:B-1----:R-:W-:-:S02]  /*1a5d0*/  IMAD.MOV.U32 R158, RZ, RZ, R239 ;  /* 0x000000ffff9e7224 */ /* 0x002fc400078e00ef */
[----:B------:R-:W-:-:S05]  /*1a5e0*/  IMAD.MOV.U32 R159, RZ, RZ, R238 ;  /* 0x000000ffff9f7224 */ /* 0x000fca00078e00ee */
[----:B------:R1:W-:Y:S01]  /*1a5f0*/  LDGSTS.E [R98+0x780], desc[UR6][R158.64], P0 ;  /* 0x007800009e627fae */ /* 0x0003e20008121846 */
[-C--:B--2---:R-:W-:Y:S02]  /*1a600*/  IADD3 R2, P1, R2, R153.reuse, RZ ;  /* 0x0000009902027210 */ /* 0x084fe40007f3e0ff */
[----:B---3--:R-:W-:-:S03]  /*1a610*/  IADD3 R6, P2, R6, R153, RZ ;  /* 0x0000009906067210 */ /* 0x008fc60007f5e0ff */
[----:B------:R-:W-:Y:S01]  /*1a620*/  IMAD.X R156, R156, 0x1, R152, P1 ;  /* 0x000000019c9c7824 */ /* 0x000fe200008e0698 */
[----:B------:R-:W-:Y:S01]  /*1a630*/  STL [R1+0x8], R2 ;  /* 0x0000080201007387 */ /* 0x000fe20000100800 */
[----:B-1----:R-:W-:Y:S02]  /*1a640*/  IMAD.MOV.U32 R158, RZ, RZ, R2 ;  /* 0x000000ffff9e7224 */ /* 0x002fe400078e0002 */
[----:B------:R-:W-:Y:S01]  /*1a650*/  IMAD.MOV.U32 R159, RZ, RZ, R156 ;  /* 0x000000ffff9f7224 */ /* 0x000fe200078e009c */
[----:B------:R1:W-:Y:S04]  /*1a660*/  STL [R1+0x4], R156 ;  /* 0x0000049c01007387 */ /* 0x0003e80000100800 */
[----:B------:R-:W-:Y:S04]  /*1a670*/  STL [R1+0x48], R6 ;  /* 0x0000480601007387 */ /* 0x000fe80000100800 */
[----:B------:R2:W-:Y:S01]  /*1a680*/  LDGSTS.E [R98+0xb80], desc[UR6][R158.64], P0 ;  /* 0x00b800009e627fae */ /* 0x0005e20008121846 */
[----:B------:R-:W-:-:S03]  /*1a690*/  IMAD.X R222, R222, 0x1, R152, P2 ;  /* 0x00000001dede7824 */ /* 0x000fc600010e0698 */
[----:B-1----:R-:W3:Y:S04]  /*1a6a0*/  LDL.LU R156, [R1+0x108] ;  /* 0x00010800019c7983 */ /* 0x002ee80000300800 */
[----:B------:R1:W-:Y:S04]  /*1a6b0*/  STL [R1+0x44], R222 ;  /* 0x000044de01007387 */ /* 0x0003e80000100800 */
[----:B------:R-:W3:Y:S01]  /*1a6c0*/  LDL.LU R2, [R1+0x148] ;  /* 0x0001480001027983 */ /* 0x000ee20000300800 */
[----:B--2---:R-:W-:-:S03]  /*1a6d0*/  IMAD.MOV.U32 R159, RZ, RZ, R222 ;  /* 0x000000ffff9f7224 */ /* 0x004fc600078e00de */
[----:B-1----:R-:W2:Y:S01]  /*1a6e0*/  LDL.LU R222, [R1+0x104] ;  /* 0x0001040001de7983 */ /* 0x002ea20000300800 */
[----:B------:R-:W-:-:S03]  /*1a6f0*/  IMAD.MOV.U32 R158, RZ, RZ, R6 ;  /* 0x000000ffff9e7224 */ /* 0x000fc600078e0006 */
[----:B------:R-:W2:Y:S01]  /*1a700*/  LDL.LU R6, [R1+0x144] ;  /* 0x0001440001067983 */ /* 0x000ea20000300800 */
[-C--:B------:R-:W-:Y:S02]  /*1a710*/  IADD3 R0, P1, R0, R153.reuse, RZ ;  /* 0x0000009900007210 */ /* 0x080fe40007f3e0ff */
[----:B----4-:R-:W-:Y:S01]  /*1a720*/  IADD3 R154, P2, R154, R153, RZ ;  /* 0x000000999a9a7210 */ /* 0x010fe20007f5e0ff */
[----:B------:R1:W-:Y:S02]  /*1a730*/  LDGSTS.E [R98+0xf80], desc[UR6][R158.64], P0 ;  /* 0x00f800009e627fae */ /* 0x0003e40008121846 */
[--C-:B------:R-:W-:Y:S02]  /*1a740*/  IMAD.X R157, R157, 0x1, R152.reuse, P1 ;  /* 0x000000019d9d7824 */ /* 0x100fe400008e0698 */
[----:B------:R-:W-:Y:S02]  /*1a750*/  IMAD.X R5, R5, 0x1, R152, P2 ;  /* 0x0000000105057824 */ /* 0x000fe400010e0698 */
[----:B-1----:R-:W-:-:S02]  /*1a760*/  IMAD.MOV.U32 R158, RZ, RZ, R0 ;  /* 0x000000ffff9e7224 */ /* 0x002fc400078e0000 */
[----:B------:R-:W-:Y:S01]  /*1a770*/  IMAD.MOV.U32 R159, RZ, RZ, R157 ;  /* 0x000000ffff9f7224 */ /* 0x000fe200078e009d */
[----:B------:R-:W-:Y:S04]  /*1a780*/  STL [R1+0x88], R0 ;  /* 0x0000880001007387 */ /* 0x000fe80000100800 */
[----:B------:R1:W-:Y:S04]  /*1a790*/  LDGSTS.E [R98+0x1380], desc[UR6][R158.64], P0 ;  /* 0x013800009e627fae */ /* 0x0003e80008121846 */
[----:B------:R4:W-:Y:S04]  /*1a7a0*/  STL [R1+0x84], R157 ;  /* 0x0000849d01007387 */ /* 0x0009e80000100800 */
[----:B------:R-:W-:Y:S01]  /*1a7b0*/  STL [R1+0xc8], R154 ;  /* 0x0000c89a01007387 */ /* 0x000fe20000100800 */
[----:B-1----:R-:W-:-:S02]  /*1a7c0*/  IMAD.MOV.U32 R158, RZ, RZ, R154 ;  /* 0x000000ffff9e7224 */ /* 0x002fc400078e009a */
[----:B------:R-:W-:Y:S01]  /*1a7d0*/  IMAD.MOV.U32 R159, RZ, RZ, R5 ;  /* 0x000000ffff9f7224 */ /* 0x000fe200078e0005 */
[----:B----4-:R-:W4:Y:S04]  /*1a7e0*/  LDL.LU R157, [R1+0x188] ;  /* 0x00018800019d7983 */ /* 0x010f280000300800 */
[----:B------:R1:W-:Y:S04]  /*1a7f0*/  LDGSTS.E [R98+0x1780], desc[UR6][R158.64], P0 ;  /* 0x017800009e627fae */ /* 0x0003e80008121846 */
[----:B------:R1:W-:Y:S04]  /*1a800*/  STL [R1+0xc4], R5 ;  /* 0x0000c40501007387 */ /* 0x0003e80000100800 */
[----:B------:R-:W4:Y:S04]  /*1a810*/  LDL.LU R0, [R1+0x1c8] ;  /* 0x0001c80001007983 */ /* 0x000f280000300800 */
[----:B-1----:R-:W5:Y:S04]  /*1a820*/  LDL.LU R5, [R1+0x640] ;  /* 0x0006400001057983 */ /* 0x002f680000300800 */
[----:B------:R-:W4:Y:S01]  /*1a830*/  LDL.LU R154, [R1+0x1c4] ;  /* 0x0001c400019a7983 */ /* 0x000f220000300800 */
[----:B---3--:R-:W-:-:S05]  /*1a840*/  IADD3 R156, P1, R156, R153, RZ ;  /* 0x000000999c9c7210 */ /* 0x008fca0007f3e0ff */
[----:B------:R-:W-:Y:S01]  /*1a850*/  IMAD.MOV.U32 R158, RZ, RZ, R156 ;  /* 0x000000ffff9e7224 */ /* 0x000fe200078e009c */
[----:B------:R-:W-:Y:S01]  /*1a860*/  IADD3 R2, P2, R2, R153, RZ ;  /* 0x0000009902027210 */ /* 0x000fe20007f5e0ff */
[----:B--2---:R-:W-:-:S04]  /*1a870*/  IMAD.X R222, R222, 0x1, R152, P1 ;  /* 0x00000001dede7824 */ /* 0x004fc800008e0698 */
[----:B------:R-:W-:Y:S02]  /*1a880*/  IMAD.MOV.U32 R159, RZ, RZ, R222 ;  /* 0x000000ffff9f7224 */ /* 0x000fe400078e00de */
[----:B------:R-:W-:Y:S01]  /*1a890*/  IMAD.X R6, R6, 0x1, R152, P2 ;  /* 0x0000000106067824 */ /* 0x000fe200010e0698 */
[----:B------:R1:W-:Y:S04]  /*1a8a0*/  STL [R1+0x108], R156 ;  /* 0x0001089c01007387 */ /* 0x0003e80000100800 */
[----:B------:R2:W-:Y:S04]  /*1a8b0*/  STL [R1+0x104], R222 ;  /* 0x000104de01007387 */ /* 0x0005e80000100800 */
[----:B------:R3:W-:Y:S04]  /*1a8c0*/  LDGSTS.E [R98+0x1b80], desc[UR6][R158.64], P0 ;  /* 0x01b800009e627fae */ /* 0x0007e80008121846 */
[----:B------:R-:W-:Y:S04]  /*1a8d0*/  STL [R1+0x148], R2 ;  /* 0x0001480201007387 */ /* 0x000fe80000100800 */
[----:B-1----:R-:W4:Y:S01]  /*1a8e0*/  LDL.LU R156, [R1+0x208] ;  /* 0x00020800019c7983 */ /* 0x002f220000300800 */
[----:B---3--:R-:W-:-:S02]  /*1a8f0*/  IMAD.MOV.U32 R158, RZ, RZ, R2 ;  /* 0x000000ffff9e7224 */ /* 0x008fc400078e0002 */
[----:B------:R-:W-:Y:S01]  /*1a900*/  IMAD.MOV.U32 R159, RZ, RZ, R6 ;  /* 0x000000ffff9f7224 */ /* 0x000fe200078e0006 */
[----:B------:R1:W-:Y:S04]  /*1a910*/  STL [R1+0x144], R6 ;  /* 0x0001440601007387 */ /* 0x0003e80000100800 */
[----:B--2---:R-:W2:Y:S04]  /*1a920*/  LDL.LU R222, [R1+0x248] ;  /* 0x0002480001de7983 */ /* 0x004ea80000300800 */
[----:B------:R3:W-:Y:S04]  /*1a930*/  LDGSTS.E [R98+0x1f80], desc[UR6][R158.64], P0 ;  /* 0x01f800009e627fae */ /* 0x0007e80008121846 */
[----:B-1----:R-:W5:Y:S04]  /*1a940*/  LDL.LU R6, [R1+0x63c] ;  /* 0x00063c0001067983 */ /* 0x002f680000300800 */
[----:B------:R-:W2:Y:S04]  /*1a950*/  LDL.LU R2, [R1+0x244] ;  /* 0x0002440001027983 */ /* 0x000ea80000300800 */
[----:B------:R-:W2:Y:S01]  /*1a960*/  LDL.LU R159, [R1+0x184] ;  /* 0x00018400019f7983 */ /* 0x000ea20000300800 */
[----:B----4-:R-:W-:-:S02]  /*1a970*/  IADD3 R157, P1, R157, R153, RZ ;  /* 0x000000999d9d7210 */ /* 0x010fc40007f3e0ff */
[----:B------:R-:W-:-:S03]  /*1a980*/  IADD3 R0, P2, R0, R153, RZ ;  /* 0x0000009900007210 */ /* 0x000fc60007f5e0ff */
[----:B---3--:R-:W-:Y:S01]  /*1a990*/  IMAD.MOV.U32 R158, RZ, RZ, R157 ;  /* 0x000000ffff9e7224 */ /* 0x008fe200078e009d */
[----:B------:R1:W-:Y:S01]  /*1a9a0*/  STL [R1+0x188], R157 ;  /* 0x0001889d01007387 */ /* 0x0003e20000100800 */
[--C-:B------:R-:W-:Y:S02]  /*1a9b0*/  IMAD.X R154, R154, 0x1, R152.reuse, P2 ;  /* 0x000000019a9a7824 */ /* 0x100fe400010e0698 */
[----:B--2---:R-:W-:-:S05]  /*1a9c0*/  IMAD.X R159, R159, 0x1, R152, P1 ;  /* 0x000000019f9f7824 */ /* 0x004fca00008e0698 */
[----:B------:R2:W-:Y:S04]  /*1a9d0*/  STL [R1+0x184], R159 ;  /* 0x0001849f01007387 */ /* 0x0005e80000100800 */
[----:B------:R3:W-:Y:S04]  /*1a9e0*/  LDGSTS.E [R98+0x2380], desc[UR6][R158.64], P0 ;  /* 0x023800009e627fae */ /* 0x0007e80008121846 */
[----:B------:R-:W-:Y:S04]  /*1a9f0*/  STL [R1+0x1c8], R0 ;  /* 0x0001c80001007387 */ /* 0x000fe80000100800 */
[----:B-1----:R-:W4:Y:S01]  /*1aa00*/  LDL.LU R157, [R1+0x2c8] ;  /* 0x0002c800019d7983 */ /* 0x002f220000300800 */
[----:B---3--:R-:W-:-:S02]  /*1aa10*/  IMAD.MOV.U32 R158, RZ, RZ, R0 ;  /* 0x000000ffff9e7224 */ /* 0x008fc400078e0000 */
[----:B--2---:R-:W-:Y:S01]  /*1aa20*/  IMAD.MOV.U32 R159, RZ, RZ, R154 ;  /* 0x000000ffff9f7224 */ /* 0x004fe200078e009a */
[----:B------:R1:W-:Y:S04]  /*1aa30*/  STL [R1+0x1c4], R154 ;  /* 0x0001c49a01007387 */ /* 0x0003e80000100800 */
[----:B------:R2:W-:Y:S04]  /*1aa40*/  LDGSTS.E [R98+0x2780], desc[UR6][R158.64], P0 ;  /* 0x027800009e627fae */ /* 0x0005e80008121846 */
[----:B-1----:R-:W3:Y:S04]  /*1aa50*/  LDL.LU R154, [R1+0x2c4] ;  /* 0x0002c400019a7983 */ /* 0x002ee80000300800 */
[----:B------:R-:W3:Y:S04]  /*1aa60*/  LDL.LU R0, [R1+0x348] ;  /* 0x0003480001007983 */ /* 0x000ee80000300800 */
[----:B------:R-:W4:Y:S01]  /*1aa70*/  LDL.LU R159, [R1+0x204] ;  /* 0x00020400019f7983 */ /* 0x000f220000300800 */
[----:B------:R-:W-:-:S02]  /*1aa80*/  IADD3 R156, P1, R156, R153, RZ ;  /* 0x000000999c9c7210 */ /* 0x000fc40007f3e0ff */
[----:B------:R-:W-:-:S03]  /*1aa90*/  IADD3 R222, P2, R222, R153, RZ ;  /* 0x00000099dede7210 */ /* 0x000fc60007f5e0ff */
[----:B--2---:R-:W-:Y:S02]  /*1aaa0*/  IMAD.MOV.U32 R158, RZ, RZ, R156 ;  /* 0x000000ffff9e7224 */ /* 0x004fe400078e009c */
[--C-:B------:R-:W-:Y:S01]  /*1aab0*/  IMAD.X R2, R2, 0x1, R152.reuse, P2 ;  /* 0x0000000102027824 */ /* 0x100fe200010e0698 */
[----:B------:R1:W-:Y:S01]  /*1aac0*/  STL [R1+0x208], R156 ;  /* 0x0002089c01007387 */ /* 0x0003e20000100800 */
[----:B----4-:R-:W-:-:S05]  /*1aad0*/  IMAD.X R159, R159, 0x1, R152, P1 ;  /* 0x000000019f9f7824 */ /* 0x010fca00008e0698 */
[----:B------:R2:W-:Y:S04]  /*1aae0*/  STL [R1+0x204], R159 ;  /* 0x0002049f01007387 */ /* 0x0005e80000100800 */
[----:B------:R4:W-:Y:S04]  /*1aaf0*/  LDGSTS.E [R98+0x2b80], desc[UR6][R158.64], P0 ;  /* 0x02b800009e627fae */ /* 0x0009e80008121846 */
[----:B------:R-:W-:Y:S04]  /*1ab00*/  STL [R1+0x248], R222 ;  /* 0x000248de01007387 */ /* 0x000fe80000100800 */
[----:B-1----:R-:W3:Y:S01]  /*1ab10*/  LDL.LU R156, [R1+0x344] ;  /* 0x00034400019c7983 */ /* 0x002ee20000300800 */
[----:B----4-:R-:W-:-:S02]  /*1ab20*/  IMAD.MOV.U32 R158, RZ, RZ, R222 ;  /* 0x000000ffff9e7224 */ /* 0x010fc400078e00de */
[----:B--2---:R-:W-:Y:S01]  /*1ab30*/  IMAD.MOV.U32 R159, RZ, RZ, R2 ;  /* 0x000000ffff9f7224 */ /* 0x004fe200078e0002 */
[----:B------:R1:W-:Y:S04]  /*1ab40*/  STL [R1+0x244], R2 ;  /* 0x0002440201007387 */ /* 0x0003e80000100800 */
[----:B------:R2:W-:Y:S04]  /*1ab50*/  LDGSTS.E [R98+0x2f80], desc[UR6][R158.64], P0 ;  /* 0x02f800009e627fae */ /* 0x0005e80008121846 */
[----:B-1----:R-:W5:Y:S04]  /*1ab60*/  LDL.LU R2, [R1+0x638] ;  /* 0x0006380001027983 */ /* 0x002f680000300800 */
[----:B------:R-:W4:Y:S04]  /*1ab70*/  LDL R222, [R1+0x350] ;  /* 0x0003500001de7983 */ /* 0x000f280000100800 */
[----:B------:R-:W4:Y:S04]  /*1ab80*/  LDL.LU R158, [R1+0x284] ;  /* 0x00028400019e7983 */ /* 0x000f280000300800 */
[----:B------:R-:W2:Y:S01]  /*1ab90*/  LDL.LU R159, [R1+0x288] ;  /* 0x00028800019f7983 */ /* 0x000ea20000300800 */
[----:B------:R-:W-:-:S05]  /*1aba0*/  IADD3 R157, P2, R157, R153, RZ ;  /* 0x000000999d9d7210 */ /* 0x000fca0007f5e0ff */
[----:B---3--:R-:W-:Y:S01]  /*1abb0*/  IMAD.X R154, R154, 0x1, R152, P2 ;  /* 0x000000019a9a7824 */ /* 0x008fe200010e0698 */
[----:B--2---:R-:W-:-:S05]  /*1abc0*/  IADD3 R159, P1, R159, R153, RZ ;  /* 0x000000999f9f7210 */ /* 0x004fca0007f3e0ff */
[----:B----4-:R-:W-:Y:S01]  /*1abd0*/  IMAD.X R158, R158, 0x1, R152, P1 ;  /* 0x000000019e9e7824 */ /* 0x010fe200008e0698 */
        /* <DEDUP_REMOVED lines=10> */
[----:B--2---:R-:W5:Y:S04]  /*1ac80*/  LDL.LU R154, [R1+0x634] ;  /* 0x00063400019a7983 */ /* 0x004f680000300800 */
[----:B------:R-:W5:Y:S04]  /*1ac90*/  LDL.LU R157, [R1+0x630] ;  /* 0x00063000019d7983 */ /* 0x000f680000300800 */
[----:B------:R1:W-:Y:S04]  /*1aca0*/  LDGSTS.E [R98+0x3780], desc[UR6][R158.64], P0 ;  /* 0x037800009e627fae */ /* 0x0003e80008121846 */
[----:B------:R-:W2:Y:S04]  /*1acb0*/  LDL.LU R158, [R1+0x304] ;  /* 0x00030400019e7983 */ /* 0x000ea80000300800 */
[----:B------:R-:W1:Y:S01]  /*1acc0*/  LDL.LU R159, [R1+0x308] ;  /* 0x00030800019f7983 */ /* 0x000e620000300800 */
[----:B------:R-:W-:-:S05]  /*1acd0*/  IADD3 R0, P2, R0, R153, RZ ;  /* 0x0000009900007210 */ /* 0x000fca0007f5e0ff */
        /* <DEDUP_REMOVED lines=12> */
[----:B------:R-:W-:Y:S01]  /*1ada0*/  IMAD.MOV.U32 R158, RZ, RZ, R0 ;  /* 0x000000ffff9e7224 */ /* 0x000fe200078e0000 */
[----:B--2---:R-:W5:Y:S04]  /*1adb0*/  LDL.LU R156, [R1+0x62c] ;  /* 0x00062c00019c7983 */ /* 0x004f680000300800 */
[----:B------:R-:W5:Y:S04]  /*1adc0*/  LDL.LU R0, [R1+0x628] ;  /* 0x0006280001007983 */ /* 0x000f680000300800 */
[----:B------:R1:W-:Y:S01]  /*1add0*/  LDGSTS.E [R98+0x3f80], desc[UR6][R158.64], P0 ;  /* 0x03f800009e627fae */ /* 0x0003e20008121846 */
[----:B------:R-:W-:-:S03]  /*1ade0*/  UIADD3 UR4, UR4, 0x1, URZ ;  /* 0x0000000104047890 */ /* 0x000fc6000fffe03f */
[----:B------:R-:W0:Y:S01]  /*1adf0*/  LDGDEPBAR ;  /* 0x00000000000079af */ /* 0x000e220000000000 */
[----:B-1----:R-:W-:Y:S02]  /*1ae00*/  IMAD.MOV.U32 R98, RZ, RZ, R3 ;  /* 0x000000ffff627224 */ /* 0x002fe400078e0003 */
[----:B------:R-:W1:Y:S01]  /*1ae10*/  S2R R3, SR_TID.X ;  /* 0x0000000000037919 */ /* 0x000e620000002100 */
[----:B------:R-:W-:Y:S02]  /*1ae20*/  ISETP.NE.U32.AND P0, PT, R222, UR4, PT ;  /* 0x00000004de007c0c */ /* 0x000fe4000bf05070 */
[----:B-1----:R-:W-:-:S04]  /*1ae30*/  SHF.R.U32.HI R3, RZ, 0x6, R3 ;  /* 0x00000006ff037819 */ /* 0x002fc80000011603 */
[----:B------:R-:W-:-:S07]  /*1ae40*/  SGXT.U32 R3, R3, 0x1 ;  /* 0x000000010303781a */ /* 0x000fce0000000000 */
[----:B------:R-:W-:Y:S05]  /*1ae50*/  @P0 BRA `(.L_x_1) ;  /* 0xffffff8000200947 */ /* 0x000fea000383ffff */
.L_x_0:
[----:B-----5:R-:W1:Y:S01]  /*1ae60*/  S2R R6, SR_TID.X ;  /* 0x0000000000067919 */ /* 0x020e620000002100 */
[----:B------:R-:W2:Y:S01]  /*1ae70*/  S2R R154, SR_CgaCtaId ;  /* 0x00000000009a7919 */ /* 0x000ea20000008800 */
[----:B------:R-:W-:Y:S02]  /*1ae80*/  WARPGROUP.DEPBAR.LE gsb0, 0x0 ;  /* 0x00008000000079c5 */ /* 0x000fe40000010000 */
[----:B------:R-:W-:-:S04]  /*1ae90*/  DEPBAR.LE SB0, 0x0 ;  /* 0x000080000000791a */ /* 0x000fc80000000000 */
[----:B------:R-:W-:Y:S01]  /*1aea0*/  MOV R222, 0x400 ;  /* 0x0000040000de7802 */ /* 0x000fe20000000f00 */
[----:B------:R-:W3:Y:S01]  /*1aeb0*/  S2R R159, SR_TID.X ;  /* 0x00000000009f7919 */ /* 0x000ee20000002100 */
[----:B------:R-:W-:Y:S01]  /*1aec0*/  ULDC UR4, c[0x0][0x244] ;  /* 0x0000910000047ab9 */ /* 0x000fe20000000800 */
[----:B------:R-:W4:Y:S01]  /*1aed0*/  LDL.LU R158, [R1+0x4ec] ;  /* 0x0004ec00019e7983 */ /* 0x000f220000300800 */
[C---:B-1----:R-:W-:Y:S02]  /*1aee0*/  IMAD.SHL.U32 R5, R6.reuse, 0x80, RZ ;  /* 0x0000008006057824 */ /* 0x042fe400078e00ff */
[C---:B------:R-:W-:Y:S02]  /*1aef0*/  IMAD.SHL.U32 R2, R6.reuse, 0x8, RZ ;  /* 0x0000000806027824 */ /* 0x040fe400078e00ff */
[----:B------:R-:W-:Y:S01]  /*1af00*/  IMAD.SHL.U32 R6, R6, 0x10, RZ ;  /* 0x0000001006067824 */ /* 0x000fe200078e00ff */
[----:B------:R-:W-:Y:S01]  /*1af10*/  LOP3.LUT R5, R5, 0x400, RZ, 0xc0, !PT ;  /* 0x0000040005057812 */ /* 0x000fe200078ec0ff */
[----:B--2---:R-:W-:Y:S01]  /*1af20*/  IMAD.SHL.U32 R4, R154, 0x80, RZ ;  /* 0x000000809a047824 */ /* 0x004fe200078e00ff */
[----:B------:R-:W-:-:S02]  /*1af30*/  LOP3.LUT R2, R2, 0x380, RZ, 0xc0, !PT ;  /* 0x0000038002027812 */ /* 0x000fc400078ec0ff */
[----:B------:R-:W-:Y:S02]  /*1af40*/  LEA R222, R154, R222, 0x18 ;  /* 0x000000de9ade7211 */ /* 0x000fe400078ec0ff */
[----:B------:R-:W-:Y:S02]  /*1af50*/  LOP3.LUT R6, R6, 0x70, RZ, 0xc0, !PT ;  /* 0x0000007006067812 */ /* 0x000fe400078ec0ff */
[----:B------:R-:W-:Y:S02]  /*1af60*/  IADD3 R5, R2, R222, R5 ;  /* 0x000000de02057210 */ /* 0x000fe40007ffe005 */
[----:B---3--:R-:W-:Y:S02]  /*1af70*/  LOP3.LUT R159, R159, 0x7f, RZ, 0xc0, !PT ;  /* 0x0000007f9f9f7812 */ /* 0x008fe400078ec0ff */
[----:B------:R-:W-:Y:S01]  /*1af80*/  LOP3.LUT R4, R4, 0x80, RZ, 0xc0, !PT ;  /* 0x0000008004047812 */ /* 0x000fe200078ec0ff */
[----:B------:R-:W-:Y:S01]  /*1af90*/  IMAD.IADD R104, R6, 0x1, R5 ;  /* 0x0000000106687824 */ /* 0x000fe200078e0205 */
[----:B------:R-:W-:Y:S01]  /*1afa0*/  BAR.SYNC.DEFER_BLOCKING 0x0 ;  /* 0x0000000000007b1d */ /* 0x000fe20000010000 */
[----:B------:R-:W-:Y:S01]  /*1afb0*/  IMAD R2, R159, 0x10, R222 ;  /* 0x000000109f027824 */ /* 0x000fe200078e02de */
[----:B------:R-:W-:-:S04]  /*1afc0*/  LOP3.LUT R0, R0, R3, R4, 0xfe, !PT ;  /* 0x0000000300007212 */ /* 0x000fc800078efe04 */
[C---:B------:R-:W-:Y:S02]  /*1afd0*/  LOP3.LUT R6, R0.reuse, 0x6, RZ, 0xfc, !PT ;  /* 0x0000000600067812 */ /* 0x040fe400078efcff */
[----:B------:R-:W1:Y:S01]  /*1afe0*/  LDC R3, c[0x0][0x248] ;  /* 0x00009200ff037b82 */ /* 0x000e620000000800 */
[C---:B------:R-:W-:Y:S02]  /*1aff0*/  LOP3.LUT R4, R0.reuse, 0x8, RZ, 0xfc, !PT ;  /* 0x0000000800047812 */ /* 0x040fe400078efcff */
[C---:B------:R-:W-:Y:S02]  /*1b000*/  LOP3.LUT R10, R0.reuse, 0x2, RZ, 0xfc, !PT ;  /* 0x00000002000a7812 */ /* 0x040fe400078efcff */
[C---:B------:R-:W-:Y:S01]  /*1b010*/  LOP3.LUT R8, R0.reuse, 0x4, RZ, 0xfc, !PT ;  /* 0x0000000400087812 */ /* 0x040fe200078efcff */
[----:B------:R-:W-:Y:S02]  /*1b020*/  STSM.16.M88.4 [R104], R24 ;  /* 0x0000001868007844 */ /* 0x000fe40000000200 */
[----:B------:R-:W-:Y:S06]  /*1b030*/  BAR.SYNC.DEFER_BLOCKING 0x0 ;  /* 0x0000000000007b1d */ /* 0x000fec0000010000 */
[----:B------:R-:W2:Y:S02]  /*1b040*/  LDS.128 R108, [R2] ;  /* 0x00000000026c7984 */ /* 0x000ea40000000c00 */
[----:B------:R-:W-:Y:S06]  /*1b050*/  BAR.SYNC.DEFER_BLOCKING 0x0 ;  /* 0x0000000000007b1d */ /* 0x000fec0000010000 */
[----:B------:R1:W-:Y:S02]  /*1b060*/  STSM.16.M88.4 [R104], R28 ;  /* 0x0000001c68007844 */ /* 0x0003e40000000200 */
[----:B------:R-:W-:Y:S01]  /*1b070*/  BAR.SYNC.DEFER_BLOCKING 0x0 ;  /* 0x0000000000007b1d */ /* 0x000fe20000010000 */
[----:B-1----:R-:W-:-:S05]  /*1b080*/  IMAD R28, R0, R3, RZ ;  /* 0x00000003001c7224 */ /* 0x002fca00078e02ff */
[----:B------:R-:W1:Y:S02]  /*1b090*/  LDS.128 R112, [R2] ;  /* 0x0000000002707984 */ /* 0x000e640000000c00 */
[----:B------:R-:W-:Y:S06]  /*1b0a0*/  BAR.SYNC.DEFER_BLOCKING 0x0 ;  /* 0x0000000000007b1d */ /* 0x000fec0000010000 */
[----:B------:R-:W-:Y:S02]  /*1b0b0*/  STSM.16.M88.4 [R104], R32 ;  /* 0x0000002068007844 */ /* 0x000fe40000000200 */
[----:B------:R-:W-:Y:S06]  /*1b0c0*/  BAR.SYNC.DEFER_BLOCKING 0x0 ;  /* 0x0000000000007b1d */ /* 0x000fec0000010000 */
[----:B------:R-:W3:Y:S02]  /*1b0d0*/  LDS.128 R100, [R2] ;  /* 0x0000000002647984 */ /* 0x000ee40000000c00 */
[----:B------:R-:W-:Y:S06]  /*1b0e0*/  BAR.SYNC.DEFER_BLOCKING 0x0 ;  /* 0x0000000000007b1d */ /* 0x000fec0000010000 */
[----:B------:R-:W-:Y:S02]  /*1b0f0*/  STSM.16.M88.4 [R104], R36 ;  /* 0x0000002468007844 */ /* 0x000fe40000000200 */
[----:B------:R-:W-:Y:S06]  /*1b100*/  BAR.SYNC.DEFER_BLOCKING 0x0 ;  /* 0x0000000000007b1d */ /* 0x000fec0000010000 */
[----:B------:R-:W3:Y:S02]  /*1b110*/  LDS.128 R96, [R2] ;  /* 0x0000000002607984 */ /* 0x000ee40000000c00 */
[----:B------:R-:W-:Y:S06]  /*1b120*/  BAR.SYNC.DEFER_BLOCKING 0x0 ;  /* 0x0000000000007b1d */ /* 0x000fec0000010000 */
[----:B------:R2:W-:Y:S02]  /*1b130*/  STSM.16.M88.4 [R104], R40 ;  /* 0x0000002868007844 */ /* 0x0005e40000000200 */
[----:B------:R-:W-:Y:S01]  /*1b140*/  BAR.SYNC.DEFER_BLOCKING 0x0 ;  /* 0x0000000000007b1d */ /* 0x000fe20000010000 */
[C---:B----4-:R-:W-:Y:S01]  /*1b150*/  ISETP.GE.AND P0, PT, R158.reuse, R156, PT ;  /* 0x0000009c9e00720c */ /* 0x050fe20003f06270 */
[----:B--2---:R-:W-:-:S04]  /*1b160*/  IMAD R41, R158, UR4, RZ ;  /* 0x000000049e297c24 */ /* 0x004fc8000f8e02ff */
[----:B------:R-:W-:Y:S01]  /*1b170*/  ULDC.64 UR4, c[0x0][0x220] ;  /* 0x0000880000047ab9 */ /* 0x000fe20000000a00 */
[-C--:B------:R-:W-:Y:S02]  /*1b180*/  ISETP.LT.AND P2, PT, R6, R157.reuse, !P0 ;  /* 0x0000009d0600720c */ /* 0x080fe40004741270 */
[-C--:B------:R-:W-:Y:S02]  /*1b190*/  ISETP.LT.AND P1, PT, R4, R157.reuse, !P0 ;  /* 0x0000009d0400720c */ /* 0x080fe40004721270 */
[-C--:B------:R-:W-:Y:S02]  /*1b1a0*/  ISETP.LT.AND P3, PT, R10, R157.reuse, !P0 ;  /* 0x0000009d0a00720c */ /* 0x080fe40004761270 */
[----:B------:R-:W-:Y:S01]  /*1b1b0*/  ISETP.LT.AND P4, PT, R8, R157, !P0 ;  /* 0x0000009d0800720c */ /* 0x000fe20004781270 */
[----:B------:R-:W2:Y:S01]  /*1b1c0*/  LDS.128 R92, [R2] ;  /* 0x00000000025c7984 */ /* 0x000ea20000000c00 */
[----:B------:R-:W-:Y:S01]  /*1b1d0*/  BAR.SYNC.DEFER_BLOCKING 0x0 ;  /* 0x0000000000007b1d */ /* 0x000fe20000010000 */
[----:B------:R-:W-:-:S04]  /*1b1e0*/  LEA R40, P5, R41, UR4, 0x2 ;  /* 0x0000000429287c11 */ /* 0x000fc8000f8a10ff */
[----:B------:R-:W-:Y:S02]  /*1b1f0*/  LEA.HI.X.SX32 R41, R41, UR5, 0x2, P5 ;  /* 0x0000000529297c11 */ /* 0x000fe4000a8f16ff */
[----:B------:R-:W-:Y:S02]  /*1b200*/  LEA R42, P6, R28, R40, 0x2 ;  /* 0x000000281c2a7211 */ /* 0x000fe400078c10ff */
[----:B------:R-:W-:Y:S02]  /*1b210*/  ISETP.LT.AND P5, PT, R0, R157, !P0 ;  /* 0x0000009d0000720c */ /* 0x000fe400047a1270 */
[----:B------:R-:W-:Y:S01]  /*1b220*/  LEA.HI.X.SX32 R43, R28, R41, 0x2, P6 ;  /* 0x000000291c2b7211 */ /* 0x000fe200030f16ff */
[----:B------:R4:W-:Y:S01]  /*1b230*/  STSM.16.M88.4 [R104], R44 ;  /* 0x0000002c68007844 */ /* 0x0009e20000000200 */
[----:B------:R-:W-:Y:S01]  /*1b240*/  BAR.SYNC.DEFER_BLOCKING 0x0 ;  /* 0x0000000000007b1d */ /* 0x000fe20000010000 */
[----:B----4-:R-:W-:-:S05]  /*1b250*/  IMAD R46, R3, 0x2, R28 ;  /* 0x00000002032e7824 */ /* 0x010fca00078e021c */
[----:B------:R-:W-:-:S04]  /*1b260*/  LEA R44, P6, R46, R40, 0x2 ;  /* 0x000000282e2c7211 */ /* 0x000fc800078c10ff */
[----:B------:R-:W-:Y:S01]  /*1b270*/  LEA.HI.X.SX32 R45, R46, R41, 0x2, P6 ;  /* 0x000000292e2d7211 */ /* 0x000fe200030f16ff */
[----:B------:R-:W4:Y:S01]  /*1b280*/  LDS.128 R88, [R2] ;  /* 0x0000000002587984 */ /* 0x000f220000000c00 */
[----:B------:R-:W-:Y:S06]  /*1b290*/  BAR.SYNC.DEFER_BLOCKING 0x0 ;  /* 0x0000000000007b1d */ /* 0x000fec0000010000 */
[----:B------:R1:W-:Y:S02]  /*1b2a0*/  STSM.16.M88.4 [R104], R48 ;  /* 0x0000003068007844 */ /* 0x0003e40000000200 */
[----:B------:R-:W-:Y:S01]  /*1b2b0*/  BAR.SYNC.DEFER_BLOCKING 0x0 ;  /* 0x0000000000007b1d */ /* 0x000fe20000010000 */
[----:B-1----:R-:W-:-:S05]  /*1b2c0*/  LOP3.LUT R50, R0, 0xc, RZ, 0xfc, !PT ;  /* 0x0000000c00327812 */ /* 0x002fca00078efcff */
[----:B------:R-:W1:Y:S02]  /*1b2d0*/  LDS.128 R36, [R2] ;  /* 0x0000000002247984 */ /* 0x000e640000000c00 */
[----:B------:R-:W-:Y:S06]  /*1b2e0*/  BAR.SYNC.DEFER_BLOCKING 0x0 ;  /* 0x0000000000007b1d */ /* 0x000fec0000010000 */
[----:B------:R3:W-:Y:S02]  /*1b2f0*/  STSM.16.M88.4 [R104], R52 ;  /* 0x0000003468007844 */ /* 0x0007e40000000200 */
[----:B------:R-:W-:Y:S01]  /*1b300*/  BAR.SYNC.DEFER_BLOCKING 0x0 ;  /* 0x0000000000007b1d */ /* 0x000fe20000010000 */
[----:B---3--:R-:W-:Y:S01]  /*1b310*/  IMAD R54, R3, 0x2, R46 ;  /* 0x0000000203367824 */ /* 0x008fe200078e022e */
[----:B------:R-:W-:-:S04]  /*1b320*/  LOP3.LUT R52, R0, 0xa, RZ, 0xfc, !PT ;  /* 0x0000000a00347812 */ /* 0x000fc800078efcff */
[----:B------:R-:W3:Y:S02]  /*1b330*/  LDS.128 R32, [R2] ;  /* 0x0000000002207984 */ /* 0x000ee40000000c00 */
[----:B------:R-:W-:Y:S06]  /*1b340*/  BAR.SYNC.DEFER_BLOCKING 0x0 ;  /* 0x0000000000007b1d */ /* 0x000fec0000010000 */
[----:B------:R2:W-:Y:S02]  /*1b350*/  STSM.16.M88.4 [R104], R56 ;  /* 0x0000003868007844 */ /* 0x0005e40000000200 */
[----:B------:R-:W-:Y:S01]  /*1b360*/  BAR.SYNC.DEFER_BLOCKING 0x0 ;  /* 0x0000000000007b1d */ /* 0x000fe20000010000 */
[----:B--2---:R-:W-:-:S05]  /*1b370*/  IMAD R56, R3, 0x2, R54 ;  /* 0x0000000203387824 */ /* 0x004fca00078e0236 */
[----:B------:R-:W-:-:S04]  /*1b380*/  LEA R48, P6, R56, R40, 0x2 ;  /* 0x0000002838307211 */ /* 0x000fc800078c10ff */
[----:B------:R-:W-:Y:S01]  /*1b390*/  LEA.HI.X.SX32 R49, R56, R41, 0x2, P6 ;  /* 0x0000002938317211 */ /* 0x000fe200030f16ff */
[----:B------:R-:W2:Y:S01]  /*1b3a0*/  LDS.128 R4, [R2] ;  /* 0x0000000002047984 */ /* 0x000ea20000000c00 */
[----:B------:R-:W-:Y:S06]  /*1b3b0*/  BAR.SYNC.DEFER_BLOCKING 0x0 ;  /* 0x0000000000007b1d */ /* 0x000fec0000010000 */
[----:B------:R-:W-:Y:S02]  /*1b3c0*/  STSM.16.M88.4 [R104], R60 ;  /* 0x0000003c68007844 */ /* 0x000fe40000000200 */
[----:B------:R-:W-:Y:S06]  /*1b3d0*/  BAR.SYNC.DEFER_BLOCKING 0x0 ;  /* 0x0000000000007b1d */ /* 0x000fec0000010000 */
[----:B------:R-:W2:Y:S02]  /*1b3e0*/  LDS.128 R8, [R2] ;  /* 0x0000000002087984 */ /* 0x000ea40000000c00 */
        /* <DEDUP_REMOVED lines=23> */
[----:B------:R4:W-:Y:S01]  /*1b560*/  @P5 STG.E desc[UR6][R42.64], R108 ;  /* 0x0000006c2a005986 */ /* 0x0009e2000c101906 */
[----:B------:R-:W-:-:S02]  /*1b570*/  ISETP.LT.AND P5, PT, R52, R157, !P0 ;  /* 0x0000009d3400720c */ /* 0x000fc400047a1270 */
[----:B------:R-:W-:Y:S01]  /*1b580*/  LOP3.LUT R52, R0, 0xe, RZ, 0xfc, !PT ;  /* 0x0000000e00347812 */ /* 0x000fe200078efcff */
[----:B------:R1:W-:Y:S01]  /*1b590*/  @P3 STG.E desc[UR6][R44.64], R109 ;  /* 0x0000006d2c003986 */ /* 0x0003e2000c101906 */
[----:B------:R-:W-:-:S04]  /*1b5a0*/  LEA R46, P3, R54, R40, 0x2 ;  /* 0x00000028362e7211 */ /* 0x000fc800078610ff */
[----:B------:R-:W-:Y:S01]  /*1b5b0*/  LEA.HI.X.SX32 R47, R54, R41, 0x2, P3 ;  /* 0x00000029362f7211 */ /* 0x000fe200018f16ff */
[C---:B------:R-:W-:Y:S01]  /*1b5c0*/  IMAD R54, R3.reuse, 0x2, R56 ;  /* 0x0000000203367824 */ /* 0x040fe200078e0238 */
[-C--:B------:R-:W-:Y:S02]  /*1b5d0*/  ISETP.LT.AND P3, PT, R50, R157.reuse, !P0 ;  /* 0x0000009d3200720c */ /* 0x080fe40004761270 */
[----:B------:R-:W-:Y:S01]  /*1b5e0*/  LOP3.LUT R50, R0, 0x10, RZ, 0xfc, !PT ;  /* 0x0000001000327812 */ /* 0x000fe200078efcff */
[----:B------:R-:W-:Y:S01]  /*1b5f0*/  IMAD R56, R3, 0x2, R54 ;  /* 0x0000000203387824 */ /* 0x000fe200078e0236 */
[----:B------:R3:W-:Y:S01]  /*1b600*/  @P4 STG.E desc[UR6][R46.64], R110 ;  /* 0x0000006e2e004986 */ /* 0x0007e2000c101906 */
[----:B------:R-:W-:Y:S02]  /*1b610*/  ISETP.LT.AND P4, PT, R52, R157, !P0 ;  /* 0x0000009d3400720c */ /* 0x000fe40004781270 */
[----:B------:R-:W-:Y:S01]  /*1b620*/  LOP3.LUT R52, R0, 0x12, RZ, 0xfc, !PT ;  /* 0x0000001200347812 */ /* 0x000fe200078efcff */
[----:B------:R2:W-:Y:S01]  /*1b630*/  @P2 STG.E desc[UR6][R48.64], R111 ;  /* 0x0000006f30002986 */ /* 0x0005e2000c101906 */
[----:B----4-:R-:W-:-:S02]  /*1b640*/  LEA R42, P2, R54, R40, 0x2 ;  /* 0x00000028362a7211 */ /* 0x010fc400078410ff */
[-C--:B-1----:R-:W-:Y:S02]  /*1b650*/  LEA R44, P6, R56, R40.reuse, 0x2 ;  /* 0x00000028382c7211 */ /* 0x082fe400078c10ff */
[-C--:B------:R-:W-:Y:S02]  /*1b660*/  LEA.HI.X.SX32 R43, R54, R41.reuse, 0x2, P2 ;  /* 0x00000029362b7211 */ /* 0x080fe400010f16ff */
[----:B------:R-:W-:Y:S01]  /*1b670*/  LEA.HI.X.SX32 R45, R56, R41, 0x2, P6 ;  /* 0x00000029382d7211 */ /* 0x000fe200030f16ff */
[C---:B------:R-:W-:Y:S01]  /*1b680*/  IMAD R56, R3.reuse, 0x2, R56 ;  /* 0x0000000203387824 */ /* 0x040fe200078e0238 */
[-C--:B------:R-:W-:Y:S01]  /*1b690*/  ISETP.LT.AND P2, PT, R50, R157.reuse, !P0 ;  /* 0x0000009d3200720c */ /* 0x080fe20004741270 */
[----:B------:R1:W-:Y:S01]  /*1b6a0*/  @P1 STG.E desc[UR6][R42.64], R112 ;  /* 0x000000702a001986 */ /* 0x0003e2000c101906 */
[----:B------:R-:W-:Y:S01]  /*1b6b0*/  LOP3.LUT R50, R0, 0x14, RZ, 0xfc, !PT ;  /* 0x0000001400327812 */ /* 0x000fe200078efcff */
[----:B------:R-:W-:Y:S01]  /*1b6c0*/  IMAD R54, R3, 0x2, R56 ;  /* 0x0000000203367824 */ /* 0x000fe200078e0238 */
[----:B---3--:R-:W-:Y:S01]  /*1b6d0*/  LEA R46, P1, R56, R40, 0x2 ;  /* 0x00000028382e7211 */ /* 0x008fe200078210ff */
[----:B------:R3:W-:Y:S01]  /*1b6e0*/  @P5 STG.E desc[UR6][R44.64], R113 ;  /* 0x000000712c005986 */ /* 0x0007e2000c101906 */
[----:B------:R-:W-:-:S02]  /*1b6f0*/  ISETP.LT.AND P5, PT, R52, R157, !P0 ;  /* 0x0000009d3400720c */ /* 0x000fc400047a1270 */
[-C--:B--2---:R-:W-:Y:S02]  /*1b700*/  LEA R48, P6, R54, R40.reuse, 0x2 ;  /* 0x0000002836307211 */ /* 0x084fe400078c10ff */
[-C--:B------:R-:W-:Y:S01]  /*1b710*/  LEA.HI.X.SX32 R47, R56, R41.reuse, 0x2, P1 ;  /* 0x00000029382f7211 */ /* 0x080fe200008f16ff */
[C---:B------:R-:W-:Y:S01]  /*1b720*/  IMAD R56, R3.reuse, 0x2, R54 ;  /* 0x0000000203387824 */ /* 0x040fe200078e0236 */
[----:B------:R-:W-:Y:S02]  /*1b730*/  LEA.HI.X.SX32 R49, R54, R41, 0x2, P6 ;  /* 0x0000002936317211 */ /* 0x000fe400030f16ff */
[----:B------:R-:W-:Y:S01]  /*1b740*/  ISETP.LT.AND P1, PT, R50, R157, !P0 ;  /* 0x0000009d3200720c */ /* 0x000fe20004721270 */
[----:B------:R-:W-:Y:S01]  /*1b750*/  IMAD R54, R3, 0x2, R56 ;  /* 0x0000000203367824 */ /* 0x000fe200078e0238 */
[----:B------:R2:W-:Y:S01]  /*1b760*/  @P3 STG.E desc[UR6][R46.64], R114 ;  /* 0x000000722e003986 */ /* 0x0005e2000c101906 */
[-C--:B-1----:R-:W-:Y:S02]  /*1b770*/  LEA R42, P3, R56, R40.reuse, 0x2 ;  /* 0x00000028382a7211 */ /* 0x082fe400078610ff */
[----:B------:R-:W-:Y:S01]  /*1b780*/  LOP3.LUT R52, R0, 0x16, RZ, 0xfc, !PT ;  /* 0x0000001600347812 */ /* 0x000fe200078efcff */
[----:B------:R1:W-:Y:S01]  /*1b790*/  @P4 STG.E desc[UR6][R48.64], R115 ;  /* 0x0000007330004986 */ /* 0x0003e2000c101906 */
[----:B---3--:R-:W-:-:S02]  /*1b7a0*/  LEA R44, P6, R54, R40, 0x2 ;  /* 0x00000028362c7211 */ /* 0x008fc400078c10ff */
[-C--:B------:R-:W-:Y:S02]  /*1b7b0*/  LEA.HI.X.SX32 R43, R56, R41.reuse, 0x2, P3 ;  /* 0x00000029382b7211 */ /* 0x080fe400018f16ff */
[----:B------:R-:W-:Y:S01]  /*1b7c0*/  LEA.HI.X.SX32 R45, R54, R41, 0x2, P6 ;  /* 0x00000029362d7211 */ /* 0x000fe200030f16ff */
[C---:B------:R-:W-:Y:S01]  /*1b7d0*/  IMAD R54, R3.reuse, 0x2, R54 ;  /* 0x0000000203367824 */ /* 0x040fe200078e0236 */
[----:B------:R-:W-:Y:S01]  /*1b7e0*/  LOP3.LUT R50, R0, 0x18, RZ, 0xfc, !PT ;  /* 0x0000001800327812 */ /* 0x000fe200078efcff */
[----:B------:R3:W-:Y:S01]  /*1b7f0*/  @P2 STG.E desc[UR6][R42.64], R100 ;  /* 0x000000642a002986 */ /* 0x0007e2000c101906 */
[-C--:B------:R-:W-:Y:S01]  /*1b800*/  ISETP.LT.AND P4, PT, R52, R157.reuse, !P0 ;  /* 0x0000009d3400720c */ /* 0x080fe20004781270 */
[----:B------:R-:W-:Y:S01]  /*1b810*/  IMAD R56, R3, 0x2, R54 ;  /* 0x0000000203387824 */ /* 0x000fe200078e0236 */
[----:B--2---:R-:W-:Y:S01]  /*1b820*/  LEA R46, P2, R54, R40, 0x2 ;  /* 0x00000028362e7211 */ /* 0x004fe200078410ff */
[----:B------:R2:W-:Y:S01]  /*1b830*/  @P5 STG.E desc[UR6][R44.64], R101 ;  /* 0x000000652c005986 */ /* 0x0005e2000c101906 */
[----:B------:R-:W-:-:S02]  /*1b840*/  ISETP.LT.AND P3, PT, R50, R157, !P0 ;  /* 0x0000009d3200720c */ /* 0x000fc40004761270 */
[-C--:B-1----:R-:W-:Y:S02]  /*1b850*/  LEA R48, P6, R56, R40.reuse, 0x2 ;  /* 0x0000002838307211 */ /* 0x082fe400078c10ff */
[-C--:B------:R-:W-:Y:S01]  /*1b860*/  LEA.HI.X.SX32 R47, R54, R41.reuse, 0x2, P2 ;  /* 0x00000029362f7211 */ /* 0x080fe200010f16ff */
[C---:B------:R-:W-:Y:S01]  /*1b870*/  IMAD R54, R3.reuse, 0x2, R56 ;  /* 0x0000000203367824 */ /* 0x040fe200078e0238 */
[----:B------:R-:W-:Y:S02]  /*1b880*/  LEA.HI.X.SX32 R49, R56, R41, 0x2, P6 ;  /* 0x0000002938317211 */ /* 0x000fe400030f16ff */
[----:B------:R-:W-:Y:S01]  /*1b890*/  LOP3.LUT R52, R0, 0x1a, RZ, 0xfc, !PT ;  /* 0x0000001a00347812 */ /* 0x000fe200078efcff */
[----:B------:R-:W-:Y:S01]  /*1b8a0*/  IMAD R56, R3, 0x2, R54 ;  /* 0x0000000203387824 */ /* 0x000fe200078e0236 */
[----:B------:R1:W-:Y:S01]  /*1b8b0*/  @P1 STG.E desc[UR6][R46.64], R102 ;  /* 0x000000662e001986 */ /* 0x0003e2000c101906 */
[-C--:B---3--:R-:W-:Y:S02]  /*1b8c0*/  LEA R42, P1, R54, R40.reuse, 0x2 ;  /* 0x00000028362a7211 */ /* 0x088fe400078210ff */
[----:B------:R-:W-:Y:S01]  /*1b8d0*/  LOP3.LUT R50, R0, 0x1c, RZ, 0xfc, !PT ;  /* 0x0000001c00327812 */ /* 0x000fe200078efcff */
[----:B------:R3:W-:Y:S01]  /*1b8e0*/  @P4 STG.E desc[UR6][R48.64], R103 ;  /* 0x0000006730004986 */ /* 0x0007e2000c101906 */
[----:B--2---:R-:W-:-:S02]  /*1b8f0*/  LEA R44, P6, R56, R40, 0x2 ;  /* 0x00000028382c7211 */ /* 0x004fc400078c10ff */
[-C--:B------:R-:W-:Y:S02]  /*1b900*/  LEA.HI.X.SX32 R43, R54, R41.reuse, 0x2, P1 ;  /* 0x00000029362b7211 */ /* 0x080fe400008f16ff */
[----:B------:R-:W-:Y:S01]  /*1b910*/  LEA.HI.X.SX32 R45, R56, R41, 0x2, P6 ;  /* 0x00000029382d7211 */ /* 0x000fe200030f16ff */
[C---:B------:R-:W-:Y:S01]  /*1b920*/  IMAD R56, R3.reuse, 0x2, R56 ;  /* 0x0000000203387824 */ /* 0x040fe200078e0238 */
[-C--:B------:R-:W-:Y:S01]  /*1b930*/  ISETP.LT.AND P5, PT, R52, R157.reuse, !P0 ;  /* 0x0000009d3400720c */ /* 0x080fe200047a1270 */
[----:B------:R2:W-:Y:S01]  /*1b940*/  @P3 STG.E desc[UR6][R42.64], R96 ;  /* 0x000000602a003986 */ /* 0x0005e2000c101906 */
[----:B------:R-:W-:Y:S01]  /*1b950*/  ISETP.LT.AND P2, PT, R50, R157, !P0 ;  /* 0x0000009d3200720c */ /* 0x000fe20004741270 */
[----:B------:R-:W-:Y:S01]  /*1b960*/  IMAD R54, R3, 0x2, R56 ;  /* 0x0000000203367824 */ /* 0x000fe200078e0238 */
[----:B-1----:R-:W-:Y:S02]  /*1b970*/  LEA R46, P3, R56, R40, 0x2 ;  /* 0x00000028382e7211 */ /* 0x002fe400078610ff */
[----:B------:R-:W-:-:S02]  /*1b980*/  LOP3.LUT R52, R0, 0x1e, RZ, 0xfc, !PT ;  /* 0x0000001e00347812 */ /* 0x000fc400078efcff */
[----:B---3--:R-:W-:Y:S02]  /*1b990*/  LEA R48, P6, R54, R40, 0x2 ;  /* 0x0000002836307211 */ /* 0x008fe400078c10ff */
[-C--:B------:R-:W-:Y:S01]  /*1b9a0*/  LEA.HI.X.SX32 R47, R56, R41.reuse, 0x2, P3 ;  /* 0x00000029382f7211 */ /* 0x080fe200018f16ff */
[C---:B------:R-:W-:Y:S01]  /*1b9b0*/  IMAD R56, R3.reuse, 0x2, R54 ;  /* 0x0000000203387824 */ /* 0x040fe200078e0236 */
[----:B------:R-:W-:Y:S01]  /*1b9c0*/  LOP3.LUT R50, R0, 0x20, RZ, 0xfc, !PT ;  /* 0x0000002000327812 */ /* 0x000fe200078efcff */
[----:B------:R1:W-:Y:S01]  /*1b9d0*/  @P5 STG.E desc[UR6][R44.64], R97 ;  /* 0x000000612c005986 */ /* 0x0003e2000c101906 */
[----:B------:R-:W-:Y:S01]  /*1b9e0*/  LEA.HI.X.SX32 R49, R54, R41, 0x2, P6 ;  /* 0x0000002936317211 */ /* 0x000fe200030f16ff */
[----:B------:R-:W-:Y:S01]  /*1b9f0*/  IMAD R54, R3, 0x2, R56 ;  /* 0x0000000203367824 */ /* 0x000fe200078e0238 */
[-C--:B------:R-:W-:Y:S01]  /*1ba00*/  ISETP.LT.AND P4, PT, R52, R157.reuse, !P0 ;  /* 0x0000009d3400720c */ /* 0x080fe20004781270 */
[----:B------:R3:W-:Y:S01]  /*1ba10*/  @P2 STG.E desc[UR6][R46.64], R98 ;  /* 0x000000622e002986 */ /* 0x0007e2000c101906 */
[----:B------:R-:W-:-:S02]  /*1ba20*/  ISETP.LT.AND P1, PT, R50, R157, !P0 ;  /* 0x0000009d3200720c */ /* 0x000fc40004721270 */
[-C--:B--2---:R-:W-:Y:S02]  /*1ba30*/  LEA R42, P2, R56, R40.reuse, 0x2 ;  /* 0x00000028382a7211 */ /* 0x084fe400078410ff */
[----:B------:R-:W-:Y:S02]  /*1ba40*/  LOP3.LUT R52, R0, 0x22, RZ, 0xfc, !PT ;  /* 0x0000002200347812 */ /* 0x000fe400078efcff */
[-C--:B------:R-:W-:Y:S02]  /*1ba50*/  LEA.HI.X.SX32 R43, R56, R41.reuse, 0x2, P2 ;  /* 0x00000029382b7211 */ /* 0x080fe400010f16ff */
[-C--:B-1----:R-:W-:Y:S02]  /*1ba60*/  LEA R44, P6, R54, R40.reuse, 0x2 ;  /* 0x00000028362c7211 */ /* 0x082fe400078c10ff */
[----:B------:R-:W-:Y:S01]  /*1ba70*/  LOP3.LUT R50, R0, 0x24, RZ, 0xfc, !PT ;  /* 0x0000002400327812 */ /* 0x000fe200078efcff */
[----:B------:R1:W-:Y:S01]  /*1ba80*/  @P4 STG.E desc[UR6][R48.64], R99 ;  /* 0x0000006330004986 */ /* 0x0003e2000c101906 */
[----:B------:R-:W-:Y:S01]  /*1ba90*/  LEA.HI.X.SX32 R45, R54, R41, 0x2, P6 ;  /* 0x00000029362d7211 */ /* 0x000fe200030f16ff */
[C---:B------:R-:W-:Y:S01]  /*1baa0*/  IMAD R54, R3.reuse, 0x2, R54 ;  /* 0x0000000203367824 */ /* 0x040fe200078e0236 */
[-C--:B------:R-:W-:Y:S01]  /*1bab0*/  ISETP.LT.AND P5, PT, R52, R157.reuse, !P0 ;  /* 0x0000009d3400720c */ /* 0x080fe200047a1270 */
[----:B------:R2:W-:Y:S01]  /*1bac0*/  @P1 STG.E desc[UR6][R42.64], R92 ;  /* 0x0000005c2a001986 */ /* 0x0005e2000c101906 */
[----:B------:R-:W-:Y:S01]  /*1bad0*/  ISETP.LT.AND P3, PT, R50, R157, !P0 ;  /* 0x0000009d3200720c */ /* 0x000fe20004761270 */
[----:B------:R-:W-:Y:S01]  /*1bae0*/  IMAD R56, R3, 0x2, R54 ;  /* 0x0000000203387824 */ /* 0x000fe200078e0236 */
[----:B---3--:R-:W-:-:S02]  /*1baf0*/  LEA R46, P1, R54, R40, 0x2 ;  /* 0x00000028362e7211 */ /* 0x008fc400078210ff */
[----:B------:R-:W-:Y:S02]  /*1bb00*/  LOP3.LUT R52, R0, 0x26, RZ, 0xfc, !PT ;  /* 0x0000002600347812 */ /* 0x000fe400078efcff */
[-C--:B------:R-:W-:Y:S01]  /*1bb10*/  LEA.HI.X.SX32 R47, R54, R41.reuse, 0x2, P1 ;  /* 0x00000029362f7211 */ /* 0x080fe200008f16ff */
[C---:B------:R-:W-:Y:S01]  /*1bb20*/  IMAD R54, R3.reuse, 0x2, R56 ;  /* 0x0000000203367824 */ /* 0x040fe200078e0238 */
[----:B-1----:R-:W-:Y:S02]  /*1bb30*/  LEA R48, P6, R56, R40, 0x2 ;  /* 0x0000002838307211 */ /* 0x002fe400078c10ff */
        /* <DEDUP_REMOVED lines=21> */
[----:B------:R-:W-:Y:S01]  /*1bc90*/  LEA.HI.X.SX32 R47, R56, R41, 0x2, P2 ;  /* 0x00000029382f7211 */ /* 0x000fe200010f16ff */
[C---:B------:R-:W-:Y:S01]  /*1bca0*/  IMAD R56, R3.reuse, 0x2, R54 ;  /* 0x0000000203387824 */ /* 0x040fe200078e0236 */
[----:B-1----:R-:W-:Y:S02]  /*1bcb0*/  LEA R48, P6, R54, R40, 0x2 ;  /* 0x0000002836307211 */ /* 0x002fe400078c10ff */
[----:B------:R-:W-:Y:S01]  /*1bcc0*/  LOP3.LUT R50, R0, 0x30, RZ, 0xfc, !PT ;  /* 0x0000003000327812 */ /* 0x000fe200078efcff */
[----:B------:R1:W-:Y:S01]  /*1bcd0*/  @P5 STG.E desc[UR6][R44.64], R89 ;  /* 0x000000592c005986 */ /* 0x0003e2000c101906 */
[----:B------:R-:W-:Y:S02]  /*1bce0*/  ISETP.LT.AND P4, PT, R52, R157, !P0 ;  /* 0x0000009d3400720c */ /* 0x000fe40004781270 */
[----:B------:R-:W-:Y:S01]  /*1bcf0*/  LOP3.LUT R52, R0, 0x32, RZ, 0xfc, !PT ;  /* 0x0000003200347812 */ /* 0x000fe200078efcff */
[----:B------:R3:W-:Y:S01]  /*1bd00*/  @P1 STG.E desc[UR6][R46.64], R90 ;  /* 0x0000005a2e001986 */ /* 0x0007e2000c101906 */
[----:B------:R-:W-:Y:S01]  /*1bd10*/  LEA.HI.X.SX32 R49, R54, R41, 0x2, P6 ;  /* 0x0000002936317211 */ /* 0x000fe200030f16ff */
[----:B------:R-:W-:Y:S01]  /*1bd20*/  IMAD R54, R3, 0x2, R56 ;  /* 0x0000000203367824 */ /* 0x000fe200078e0238 */
[----:B------:R-:W-:-:S02]  /*1bd30*/  ISETP.LT.AND P3, PT, R50, R157, !P0 ;  /* 0x0000009d3200720c */ /* 0x000fc40004761270 */
[----:B------:R-:W-:Y:S02]  /*1bd40*/  ISETP.LT.AND P5, PT, R52, R157, !P0 ;  /* 0x0000009d3400720c */ /* 0x000fe400047a1270 */
[-C--:B--2---:R-:W-:Y:S02]  /*1bd50*/  LEA R42, P1, R56, R40.reuse, 0x2 ;  /* 0x00000028382a7211 */ /* 0x084fe400078210ff */
[----:B-1----:R-:W-:Y:S01]  /*1bd60*/  LEA R44, P6, R54, R40, 0x2 ;  /* 0x00000028362c7211 */ /* 0x002fe200078c10ff */
[----:B------:R1:W-:Y:S01]  /*1bd70*/  @P4 STG.E desc[UR6][R48.64], R91 ;  /* 0x0000005b30004986 */ /* 0x0003e2000c101906 */
[----:B------:R-:W-:Y:S02]  /*1bd80*/  LOP3.LUT R52, R0, 0x36, RZ, 0xfc, !PT ;  /* 0x0000003600347812 */ /* 0x000fe400078efcff */
[-C--:B------:R-:W-:Y:S01]  /*1bd90*/  LEA.HI.X.SX32 R45, R54, R41.reuse, 0x2, P6 ;  /* 0x00000029362d7211 */ /* 0x080fe200030f16ff */
[----:B------:R-:W-:Y:S01]  /*1bda0*/  IMAD R54, R3, 0x2, R54 ;  /* 0x0000000203367824 */ /* 0x000fe200078e0236 */
[----:B------:R-:W-:-:S02]  /*1bdb0*/  LEA.HI.X.SX32 R43, R56, R41, 0x2, P1 ;  /* 0x00000029382b7211 */ /* 0x000fc400008f16ff */
[----:B------:R-:W-:Y:S01]  /*1bdc0*/  LOP3.LUT R50, R0, 0x34, RZ, 0xfc, !PT ;  /* 0x0000003400327812 */ /* 0x000fe200078efcff */
[C---:B------:R-:W-:Y:S01]  /*1bdd0*/  IMAD R56, R3.reuse, 0x2, R54 ;  /* 0x0000000203387824 */ /* 0x040fe200078e0236 */
[-C--:B------:R-:W-:Y:S01]  /*1bde0*/  ISETP.LT.AND P4, PT, R52, R157.reuse, !P0 ;  /* 0x0000009d3400720c */ /* 0x080fe20004781270 */
[----:B------:R2:W-:Y:S01]  /*1bdf0*/  @P3 STG.E desc[UR6][R42.64], R36 ;  /* 0x000000242a003986 */ /* 0x0005e2000c101906 */
[----:B------:R-:W-:Y:S02]  /*1be00*/  LOP3.LUT R52, R0, 0x3a, RZ, 0xfc, !PT ;  /* 0x0000003a00347812 */ /* 0x000fe400078efcff */
[-C--:B------:R-:W-:Y:S01]  /*1be10*/  ISETP.LT.AND P2, PT, R50, R157.reuse, !P0 ;  /* 0x0000009d3200720c */ /* 0x080fe20004741270 */
[----:B------:R4:W-:Y:S01]  /*1be20*/  @P5 STG.E desc[UR6][R44.64], R37 ;  /* 0x000000252c005986 */ /* 0x0009e2000c101906 */
[----:B---3--:R-:W-:Y:S02]  /*1be30*/  LEA R46, P3, R54, R40, 0x2 ;  /* 0x00000028362e7211 */ /* 0x008fe400078610ff */
[----:B------:R-:W-:Y:S01]  /*1be40*/  ISETP.LT.AND P5, PT, R52, R157, !P0 ;  /* 0x0000009d3400720c */ /* 0x000fe200047a1270 */
[----:B------:R-:W-:Y:S01]  /*1be50*/  IMAD R52, R3, 0x2, R56 ;  /* 0x0000000203347824 */ /* 0x000fe200078e0238 */
[----:B------:R-:W-:-:S02]  /*1be60*/  LOP3.LUT R50, R0, 0x38, RZ, 0xfc, !PT ;  /* 0x0000003800327812 */ /* 0x000fc400078efcff */
[----:B------:R-:W-:Y:S01]  /*1be70*/  LEA.HI.X.SX32 R47, R54, R41, 0x2, P3 ;  /* 0x00000029362f7211 */ /* 0x000fe200018f16ff */
[----:B------:R-:W-:Y:S01]  /*1be80*/  IMAD R54, R3, 0x2, R52 ;  /* 0x0000000203367824 */ /* 0x000fe200078e0234 */
[-C--:B-1----:R-:W-:Y:S02]  /*1be90*/  LEA R48, P6, R56, R40.reuse, 0x2 ;  /* 0x0000002838307211 */ /* 0x082fe400078c10ff */
[----:B------:R-:W-:Y:S01]  /*1bea0*/  ISETP.LT.AND P1, PT, R50, R157, !P0 ;  /* 0x0000009d3200720c */ /* 0x000fe20004721270 */
[----:B------:R-:W-:Y:S01]  /*1beb0*/  @P2 STG.E desc[UR6][R46.64], R38 ;  /* 0x000000262e002986 */ /* 0x000fe2000c101906 */
[----:B------:R-:W-:Y:S02]  /*1bec0*/  LOP3.LUT R50, R0, 0x3c, RZ, 0xfc, !PT ;  /* 0x0000003c00327812 */ /* 0x000fe400078efcff */
[----:B------:R-:W-:Y:S02]  /*1bed0*/  LEA.HI.X.SX32 R49, R56, R41, 0x2, P6 ;  /* 0x0000002938317211 */ /* 0x000fe400030f16ff */
[----:B--2---:R-:W-:-:S02]  /*1bee0*/  LEA R42, P6, R54, R40, 0x2 ;  /* 0x00000028362a7211 */ /* 0x004fc400078c10ff */
[----:B------:R-:W-:Y:S01]  /*1bef0*/  ISETP.LT.AND P3, PT, R50, R157, !P0 ;  /* 0x0000009d3200720c */ /* 0x000fe20004761270 */
[----:B------:R1:W-:Y:S01]  /*1bf00*/  @P4 STG.E desc[UR6][R48.64], R39 ;  /* 0x0000002730004986 */ /* 0x0003e2000c101906 */
[----:B------:R-:W-:Y:S02]  /*1bf10*/  LEA R36, P2, R52, R40, 0x2 ;  /* 0x0000002834247211 */ /* 0x000fe400078410ff */
[----:B------:R-:W-:Y:S02]  /*1bf20*/  LOP3.LUT R50, R0, 0x3e, RZ, 0xfc, !PT ;  /* 0x0000003e00327812 */ /* 0x000fe400078efcff */
[-C--:B------:R-:W-:Y:S01]  /*1bf30*/  LEA.HI.X.SX32 R43, R54, R41.reuse, 0x2, P6 ;  /* 0x00000029362b7211 */ /* 0x080fe200030f16ff */
[C---:B------:R-:W-:Y:S01]  /*1bf40*/  IMAD R54, R3.reuse, 0x2, R54 ;  /* 0x0000000203367824 */ /* 0x040fe200078e0236 */
[----:B----4-:R-:W-:Y:S02]  /*1bf50*/  LEA.HI.X.SX32 R37, R52, R41, 0x2, P2 ;  /* 0x0000002934257211 */ /* 0x010fe400010f16ff */
[----:B------:R-:W-:Y:S01]  /*1bf60*/  ISETP.LT.AND P4, PT, R50, R157, !P0 ;  /* 0x0000009d3200720c */ /* 0x000fe20004781270 */
[----:B------:R-:W-:Y:S01]  /*1bf70*/  IMAD R50, R3, 0x2, R54 ;  /* 0x0000000203327824 */ /* 0x000fe200078e0236 */
[C---:B------:R-:W-:Y:S01]  /*1bf80*/  LOP3.LUT R44, R0.reuse, 0x40, RZ, 0xfc, !PT ;  /* 0x00000040002c7812 */ /* 0x040fe200078efcff */
[----:B------:R2:W-:Y:S01]  /*1bf90*/  @P1 STG.E desc[UR6][R36.64], R32 ;  /* 0x0000002024001986 */ /* 0x0005e2000c101906 */
[----:B-1----:R-:W-:-:S02]  /*1bfa0*/  LOP3.LUT R48, R0, 0x42, RZ, 0xfc, !PT ;  /* 0x0000004200307812 */ /* 0x002fc400078efcff */
[-C--:B------:R-:W-:Y:S01]  /*1bfb0*/  ISETP.LT.AND P2, PT, R44, R157.reuse, !P0 ;  /* 0x0000009d2c00720c */ /* 0x080fe20004741270 */
[----:B------:R1:W-:Y:S01]  /*1bfc0*/  @P5 STG.E desc[UR6][R42.64], R33 ;  /* 0x000000212a005986 */ /* 0x0003e2000c101906 */
[-C--:B------:R-:W-:Y:S02]  /*1bfd0*/  LEA R44, P6, R50, R40.reuse, 0x2 ;  /* 0x00000028322c7211 */ /* 0x080fe400078c10ff */
[----:B------:R-:W-:Y:S01]  /*1bfe0*/  ISETP.LT.AND P5, PT, R48, R157, !P0 ;  /* 0x0000009d3000720c */ /* 0x000fe200047a1270 */
[C---:B------:R-:W-:Y:S01]  /*1bff0*/  IMAD R48, R3.reuse, 0x2, R50 ;  /* 0x0000000203307824 */ /* 0x040fe200078e0232 */
[----:B------:R-:W-:Y:S02]  /*1c000*/  LEA R38, P1, R54, R40, 0x2 ;  /* 0x0000002836267211 */ /* 0x000fe400078210ff */
[-C--:B------:R-:W-:Y:S01]  /*1c010*/  LEA.HI.X.SX32 R45, R50, R41.reuse, 0x2, P6 ;  /* 0x00000029322d7211 */ /* 0x080fe200030f16ff */
[----:B------:R-:W-:Y:S01]  /*1c020*/  IMAD R50, R3, 0x2, R48 ;  /* 0x0000000203327824 */ /* 0x000fe200078e0230 */
[----:B------:R-:W-:-:S02]  /*1c030*/  LEA.HI.X.SX32 R39, R54, R41, 0x2, P1 ;  /* 0x0000002936277211 */ /* 0x000fc400008f16ff */
[----:B------:R-:W-:Y:S02]  /*1c040*/  LOP3.LUT R46, R0, 0x44, RZ, 0xfc, !PT ;  /* 0x00000044002e7812 */ /* 0x000fe400078efcff */
[-C--:B--2---:R-:W-:Y:S01]  /*1c050*/  LEA R36, P6, R50, R40.reuse, 0x2 ;  /* 0x0000002832247211 */ /* 0x084fe200078c10ff */
[----:B------:R2:W-:Y:S01]  /*1c060*/  @P3 STG.E desc[UR6][R38.64], R34 ;  /* 0x0000002226003986 */ /* 0x0005e2000c101906 */
[----:B------:R-:W-:Y:S02]  /*1c070*/  ISETP.LT.AND P1, PT, R46, R157, !P0 ;  /* 0x0000009d2e00720c */ /* 0x000fe40004721270 */
[----:B------:R-:W-:Y:S01]  /*1c080*/  LEA R32, P3, R48, R40, 0x2 ;  /* 0x0000002830207211 */ /* 0x000fe200078610ff */
[----:B------:R3:W-:Y:S01]  /*1c090*/  @P4 STG.E desc[UR6][R44.64], R35 ;  /* 0x000000232c004986 */ /* 0x0007e2000c101906 */
[----:B------:R-:W-:Y:S02]  /*1c0a0*/  LOP3.LUT R46, R0, 0x46, RZ, 0xfc, !PT ;  /* 0x00000046002e7812 */ /* 0x000fe400078efcff */
[-C--:B------:R-:W-:Y:S01]  /*1c0b0*/  LEA.HI.X.SX32 R37, R50, R41.reuse, 0x2, P6 ;  /* 0x0000002932257211 */ /* 0x080fe200030f16ff */
[----:B------:R-:W-:Y:S01]  /*1c0c0*/  IMAD R50, R3, 0x2, R50 ;  /* 0x0000000203327824 */ /* 0x000fe200078e0232 */
[----:B-1----:R-:W-:-:S02]  /*1c0d0*/  LEA.HI.X.SX32 R33, R48, R41, 0x2, P3 ;  /* 0x0000002930217211 */ /* 0x002fc400018f16ff */
[-C--:B------:R-:W-:Y:S01]  /*1c0e0*/  ISETP.LT.AND P4, PT, R46, R157.reuse, !P0 ;  /* 0x0000009d2e00720c */ /* 0x080fe20004781270 */
[C---:B------:R-:W-:Y:S01]  /*1c0f0*/  IMAD R46, R3.reuse, 0x2, R50 ;  /* 0x00000002032e7824 */ /* 0x040fe200078e0232 */
[----:B------:R-:W-:Y:S01]  /*1c100*/  LOP3.LUT R42, R0, 0x48, RZ, 0xfc, !PT ;  /* 0x00000048002a7812 */ /* 0x000fe200078efcff */
[----:B------:R1:W-:Y:S01]  /*1c110*/  @P2 STG.E desc[UR6][R32.64], R4 ;  /* 0x0000000420002986 */ /* 0x0003e2000c101906 */
[-C--:B--2---:R-:W-:Y:S02]  /*1c120*/  LEA R34, P2, R50, R40.reuse, 0x2 ;  /* 0x0000002832227211 */ /* 0x084fe400078410ff */
[----:B---3--:R-:W-:Y:S01]  /*1c130*/  LOP3.LUT R44, R0, 0x4a, RZ, 0xfc, !PT ;  /* 0x0000004a002c7812 */ /* 0x008fe200078efcff */
[----:B------:R2:W-:Y:S01]  /*1c140*/  @P5 STG.E desc[UR6][R36.64], R5 ;  /* 0x0000000524005986 */ /* 0x0005e2000c101906 */
[----:B------:R-:W-:Y:S02]  /*1c150*/  LEA R38, P6, R46, R40, 0x2 ;  /* 0x000000282e267211 */ /* 0x000fe400078c10ff */
[----:B------:R-:W-:Y:S01]  /*1c160*/  ISETP.LT.AND P5, PT, R44, R157, !P0 ;  /* 0x0000009d2c00720c */ /* 0x000fe200047a1270 */
[----:B------:R-:W-:Y:S01]  /*1c170*/  IMAD R44, R3, 0x2, R46 ;  /* 0x00000002032c7824 */ /* 0x000fe200078e022e */
[----:B------:R-:W-:-:S02]  /*1c180*/  LEA.HI.X.SX32 R39, R46, R41, 0x2, P6 ;  /* 0x000000292e277211 */ /* 0x000fc400030f16ff */
[----:B------:R-:W-:Y:S01]  /*1c190*/  LEA.HI.X.SX32 R35, R50, R41, 0x2, P2 ;  /* 0x0000002932237211 */ /* 0x000fe200010f16ff */
[----:B------:R-:W-:Y:S01]  /*1c1a0*/  IMAD R46, R3, 0x2, R44 ;  /* 0x00000002032e7824 */ /* 0x000fe200078e022c */
[-C--:B------:R-:W-:Y:S02]  /*1c1b0*/  ISETP.LT.AND P3, PT, R42, R157.reuse, !P0 ;  /* 0x0000009d2a00720c */ /* 0x080fe40004761270 */
[----:B------:R-:W-:Y:S01]  /*1c1c0*/  LOP3.LUT R42, R0, 0x4c, RZ, 0xfc, !PT ;  /* 0x0000004c002a7812 */ /* 0x000fe200078efcff */
[----:B------:R-:W-:Y:S01]  /*1c1d0*/  @P1 STG.E desc[UR6][R34.64], R6 ;  /* 0x0000000622001986 */ /* 0x000fe2000c101906 */
[-C--:B-1----:R-:W-:Y:S02]  /*1c1e0*/  LEA R32, P6, R46, R40.reuse, 0x2 ;  /* 0x000000282e207211 */ /* 0x082fe400078c10ff */
[----:B------:R-:W-:Y:S01]  /*1c1f0*/  ISETP.LT.AND P2, PT, R42, R157, !P0 ;  /* 0x0000009d2a00720c */ /* 0x000fe20004741270 */
[----:B------:R1:W-:Y:S01]  /*1c200*/  @P4 STG.E desc[UR6][R38.64], R7 ;  /* 0x0000000726004986 */ /* 0x0003e2000c101906 */
[----:B------:R-:W-:-:S02]  /*1c210*/  LEA R4, P1, R44, R40, 0x2 ;  /* 0x000000282c047211 */ /* 0x000fc400078210ff */
[----:B------:R-:W-:Y:S02]  /*1c220*/  LOP3.LUT R42, R0, 0x4e, RZ, 0xfc, !PT ;  /* 0x0000004e002a7812 */ /* 0x000fe400078efcff */
[-C--:B------:R-:W-:Y:S01]  /*1c230*/  LEA.HI.X.SX32 R33, R46, R41.reuse, 0x2, P6 ;  /* 0x000000292e217211 */ /* 0x080fe200030f16ff */
[C---:B------:R-:W-:Y:S01]  /*1c240*/  IMAD R46, R3.reuse, 0x2, R46 ;  /* 0x00000002032e7824 */ /* 0x040fe200078e022e */
[----:B--2---:R-:W-:Y:S02]  /*1c250*/  LEA.HI.X.SX32 R5, R44, R41, 0x2, P1 ;  /* 0x000000292c057211 */ /* 0x004fe400008f16ff */
[----:B------:R-:W-:Y:S01]  /*1c260*/  ISETP.LT.AND P4, PT, R42, R157, !P0 ;  /* 0x0000009d2a00720c */ /* 0x000fe20004781270 */
[----:B------:R-:W-:Y:S01]  /*1c270*/  IMAD R42, R3, 0x2, R46 ;  /* 0x00000002032a7824 */ /* 0x000fe200078e022e */
[C---:B------:R-:W-:Y:S01]  /*1c280*/  LOP3.LUT R36, R0.reuse, 0x50, RZ, 0xfc, !PT ;  /* 0x0000005000247812 */ /* 0x040fe200078efcff */
[----:B------:R2:W-:Y:S01]  /*1c290*/  @P3 STG.E desc[UR6][R4.64], R8 ;  /* 0x0000000804003986 */ /* 0x0005e2000c101906 */
[----:B-1----:R-:W-:-:S02]  /*1c2a0*/  LOP3.LUT R38, R0, 0x52, RZ, 0xfc, !PT ;  /* 0x0000005200267812 */ /* 0x002fc400078efcff */
[-C--:B------:R-:W-:Y:S01]  /*1c2b0*/  LEA R34, P6, R42, R40.reuse, 0x2 ;  /* 0x000000282a227211 */ /* 0x080fe200078c10ff */
[----:B------:R1:W-:Y:S01]  /*1c2c0*/  @P5 STG.E desc[UR6][R32.64], R9 ;  /* 0x0000000920005986 */ /* 0x0003e2000c101906 */
[----:B------:R-:W-:Y:S01]  /*1c2d0*/  ISETP.LT.AND P5, PT, R38, R157, !P0 ;  /* 0x0000009d2600720c */ /* 0x000fe200047a1270 */
[C---:B------:R-:W-:Y:S01]  /*1c2e0*/  IMAD R38, R3.reuse, 0x2, R42 ;  /* 0x0000000203267824 */ /* 0x040fe200078e022a */
[----:B------:R-:W-:Y:S02]  /*1c2f0*/  LEA R6, P3, R46, R40, 0x2 ;  /* 0x000000282e067211 */ /* 0x000fe400078610ff */
[-C--:B------:R-:W-:Y:S01]  /*1c300*/  LEA.HI.X.SX32 R35, R42, R41.reuse, 0x2, P6 ;  /* 0x000000292a237211 */ /* 0x080fe200030f16ff */
[----:B------:R-:W-:Y:S01]  /*1c310*/  IMAD R42, R3, 0x2, R38 ;  /* 0x00000002032a7824 */ /* 0x000fe200078e0226 */
[----:B------:R-:W-:Y:S02]  /*1c320*/  LEA.HI.X.SX32 R7, R46, R41, 0x2, P3 ;  /* 0x000000292e077211 */ /* 0x000fe400018f16ff */
[----:B------:R-:W-:-:S02]  /*1c330*/  ISETP.LT.AND P1, PT, R36, R157, !P0 ;  /* 0x0000009d2400720c */ /* 0x000fc40004721270 */
[----:B------:R-:W-:Y:S01]  /*1c340*/  LOP3.LUT R36, R0, 0x54, RZ, 0xfc, !PT ;  /* 0x0000005400247812 */ /* 0x000fe200078efcff */
[----:B------:R-:W-:Y:S01]  /*1c350*/  @P2 STG.E desc[UR6][R6.64], R10 ;  /* 0x0000000a06002986 */ /* 0x000fe2000c101906 */
[-C--:B--2---:R-:W-:Y:S02]  /*1c360*/  LEA R8, P6, R42, R40.reuse, 0x2 ;  /* 0x000000282a087211 */ /* 0x084fe400078c10ff */
[----:B------:R-:W-:Y:S01]  /*1c370*/  ISETP.LT.AND P3, PT, R36, R157, !P0 ;  /* 0x0000009d2400720c */ /* 0x000fe20004761270 */
[----:B------:R2:W-:Y:S01]  /*1c380*/  @P4 STG.E desc[UR6][R34.64], R11 ;  /* 0x0000000b22004986 */ /* 0x0005e2000c101906 */
[----:B------:R-:W-:Y:S02]  /*1c390*/  LEA R4, P2, R38, R40, 0x2 ;  /* 0x0000002826047211 */ /* 0x000fe400078410ff */
[----:B------:R-:W-:Y:S02]  /*1c3a0*/  LOP3.LUT R36, R0, 0x56, RZ, 0xfc, !PT ;  /* 0x0000005600247812 */ /* 0x000fe400078efcff */
[-C--:B-1----:R-:W-:Y:S01]  /*1c3b0*/  LEA.HI.X.SX32 R9, R42, R41.reuse, 0x2, P6 ;  /* 0x000000292a097211 */ /* 0x082fe200030f16ff */
[----:B------:R-:W-:Y:S01]  /*1c3c0*/  IMAD R42, R3, 0x2, R42 ;  /* 0x00000002032a7824 */ /* 0x000fe200078e022a */
[----:B------:R-:W-:-:S02]  /*1c3d0*/  LEA.HI.X.SX32 R5, R38, R41, 0x2, P2 ;  /* 0x0000002926057211 */ /* 0x000fc400010f16ff */
[-C--:B------:R-:W-:Y:S01]  /*1c3e0*/  ISETP.LT.AND P4, PT, R36, R157.reuse, !P0 ;  /* 0x0000009d2400720c */ /* 0x080fe20004781270 */
[C---:B------:R-:W-:Y:S01]  /*1c3f0*/  IMAD R36, R3.reuse, 0x2, R42 ;  /* 0x0000000203247824 */ /* 0x040fe200078e022a */
[C---:B------:R-:W-:Y:S01]  /*1c400*/  LOP3.LUT R32, R0.reuse, 0x58, RZ, 0xfc, !PT ;  /* 0x0000005800207812 */ /* 0x040fe200078efcff */
[----:B------:R1:W-:Y:S01]  /*1c410*/  @P1 STG.E desc[UR6][R4.64], R12 ;  /* 0x0000000c04001986 */ /* 0x0003e2000c101906 */
[----:B--2---:R-:W-:Y:S02]  /*1c420*/  LOP3.LUT R34, R0, 0x5a, RZ, 0xfc, !PT ;  /* 0x0000005a00227812 */ /* 0x004fe400078efcff */
[-C--:B------:R-:W-:Y:S01]  /*1c430*/  LEA R6, P1, R42, R40.reuse, 0x2 ;  /* 0x000000282a067211 */ /* 0x080fe200078210ff */
[----:B------:R2:W-:Y:S01]  /*1c440*/  @P5 STG.E desc[UR6][R8.64], R13 ;  /* 0x0000000d08005986 */ /* 0x0005e2000c101906 */
[----:B------:R-:W-:Y:S02]  /*1c450*/  LEA R10, P6, R36, R40, 0x2 ;  /* 0x00000028240a7211 */ /* 0x000fe400078c10ff */
[----:B------:R-:W-:Y:S01]  /*1c460*/  ISETP.LT.AND P5, PT, R34, R157, !P0 ;  /* 0x0000009d2200720c */ /* 0x000fe200047a1270 */
[----:B------:R-:W-:Y:S01]  /*1c470*/  IMAD R34, R3, 0x2, R36 ;  /* 0x0000000203227824 */ /* 0x000fe200078e0224 */
[----:B------:R-:W-:-:S02]  /*1c480*/  LEA.HI.X.SX32 R7, R42, R41, 0x2, P1 ;  /* 0x000000292a077211 */ /* 0x000fc400008f16ff */
[----:B------:R-:W-:Y:S01]  /*1c490*/  LEA.HI.X.SX32 R11, R36, R41, 0x2, P6 ;  /* 0x00000029240b7211 */ /* 0x000fe200030f16ff */
[----:B------:R-:W-:Y:S01]  /*1c4a0*/  IMAD R36, R3, 0x2, R34 ;  /* 0x0000000203247824 */ /* 0x000fe200078e0222 */
[-C--:B------:R-:W-:Y:S01]  /*1c4b0*/  ISETP.LT.AND P2, PT, R32, R157.reuse, !P0 ;  /* 0x0000009d2000720c */ /* 0x080fe20004741270 */
[----:B------:R3:W-:Y:S01]  /*1c4c0*/  @P3 STG.E desc[UR6][R6.64], R14 ;  /* 0x0000000e06003986 */ /* 0x0007e2000c101906 */
[----:B------:R-:W-:Y:S02]  /*1c4d0*/  LOP3.LUT R32, R0, 0x5c, RZ, 0xfc, !PT ;  /* 0x0000005c00207812 */ /* 0x000fe400078efcff */
[-C--:B-1----:R-:W-:Y:S01]  /*1c4e0*/  LEA R4, P3, R34, R40.reuse, 0x2 ;  /* 0x0000002822047211 */ /* 0x082fe200078610ff */
[----:B------:R1:W-:Y:S01]  /*1c4f0*/  @P4 STG.E desc[UR6][R10.64], R15 ;  /* 0x0000000f0a004986 */ /* 0x0003e2000c101906 */
[----:B--2---:R-:W-:Y:S02]  /*1c500*/  LEA R8, P4, R36, R40, 0x2 ;  /* 0x0000002824087211 */ /* 0x004fe400078810ff */
[----:B------:R-:W-:-:S02]  /*1c510*/  ISETP.LT.AND P1, PT, R32, R157, !P0 ;  /* 0x0000009d2000720c */ /* 0x000fc40004721270 */
[----:B------:R-:W-:Y:S02]  /*1c520*/  LOP3.LUT R32, R0, 0x5e, RZ, 0xfc, !PT ;  /* 0x0000005e00207812 */ /* 0x000fe400078efcff */
[-C--:B------:R-:W-:Y:S01]  /*1c530*/  LEA.HI.X.SX32 R9, R36, R41.reuse, 0x2, P4 ;  /* 0x0000002924097211 */ /* 0x080fe200020f16ff */
[C---:B------:R-:W-:Y:S01]  /*1c540*/  IMAD R36, R3.reuse, 0x2, R36 ;  /* 0x0000000203247824 */ /* 0x040fe200078e0224 */
[----:B------:R-:W-:Y:S02]  /*1c550*/  LEA.HI.X.SX32 R5, R34, R41, 0x2, P3 ;  /* 0x0000002922057211 */ /* 0x000fe400018f16ff */
[----:B------:R-:W-:Y:S01]  /*1c560*/  ISETP.LT.AND P3, PT, R32, R157, !P0 ;  /* 0x0000009d2000720c */ /* 0x000fe20004761270 */
[C---:B------:R-:W-:Y:S01]  /*1c570*/  IMAD R32, R3.reuse, 0x2, R36 ;  /* 0x0000000203207824 */ /* 0x040fe200078e0224 */
[----:B------:R-:W-:Y:S01]  /*1c580*/  LOP3.LUT R12, R0, 0x60, RZ, 0xfc, !PT ;  /* 0x00000060000c7812 */ /* 0x000fe200078efcff */
[----:B------:R2:W-:Y:S01]  /*1c590*/  @P2 STG.E desc[UR6][R4.64], R16 ;  /* 0x0000001004002986 */ /* 0x0005e2000c101906 */
[-C--:B---3--:R-:W-:Y:S01]  /*1c5a0*/  LEA R6, P2, R36, R40.reuse, 0x2 ;  /* 0x0000002824067211 */ /* 0x088fe200078410ff */
[----:B------:R-:W-:Y:S01]  /*1c5b0*/  IMAD R34, R3, 0x2, R32 ;  /* 0x0000000203227824 */ /* 0x000fe200078e0220 */
[----:B-1----:R-:W-:Y:S01]  /*1c5c0*/  LEA R10, P6, R32, R40, 0x2 ;  /* 0x00000028200a7211 */ /* 0x002fe200078c10ff */
[----:B------:R1:W-:Y:S01]  /*1c5d0*/  @P5 STG.E desc[UR6][R8.64], R17 ;  /* 0x0000001108005986 */ /* 0x0003e2000c101906 */
[----:B------:R-:W-:-:S02]  /*1c5e0*/  LEA.HI.X.SX32 R7, R36, R41, 0x2, P2 ;  /* 0x0000002924077211 */ /* 0x000fc400010f16ff */
[----:B------:R-:W-:Y:S02]  /*1c5f0*/  ISETP.LT.AND P4, PT, R12, R157, !P0 ;  /* 0x0000009d0c00720c */ /* 0x000fe40004781270 */
[----:B------:R-:W-:Y:S01]  /*1c600*/  LEA.HI.X.SX32 R11, R32, R41, 0x2, P6 ;  /* 0x00000029200b7211 */ /* 0x000fe200030f16ff */
[----:B------:R3:W-:Y:S01]  /*1c610*/  @P1 STG.E desc[UR6][R6.64], R18 ;  /* 0x0000001206001986 */ /* 0x0007e2000c101906 */
[----:B------:R-:W-:Y:S01]  /*1c620*/  LOP3.LUT R14, R0, 0x62, RZ, 0xfc, !PT ;  /* 0x00000062000e7812 */ /* 0x000fe200078efcff */
[----:B--2---:R-:W-:Y:S01]  /*1c630*/  IMAD R16, R3, 0x2, R34 ;  /* 0x0000000203107824 */ /* 0x004fe200078e0222 */
[-C--:B------:R-:W-:Y:S01]  /*1c640*/  LEA R4, P1, R34, R40.reuse, 0x2 ;  /* 0x0000002822047211 */ /* 0x080fe200078210ff */
[----:B------:R2:W-:Y:S01]  /*1c650*/  @P3 STG.E desc[UR6][R10.64], R19 ;  /* 0x000000130a003986 */ /* 0x0005e2000c101906 */
[----:B------:R-:W-:Y:S02]  /*1c660*/  LOP3.LUT R12, R0, 0x64, RZ, 0xfc, !PT ;  /* 0x00000064000c7812 */ /* 0x000fe400078efcff */
[----:B-1----:R-:W-:-:S02]  /*1c670*/  LEA R8, P6, R16, R40, 0x2 ;  /* 0x0000002810087211 */ /* 0x002fc400078c10ff */
[-C--:B------:R-:W-:Y:S02]  /*1c680*/  LEA.HI.X.SX32 R5, R34, R41.reuse, 0x2, P1 ;  /* 0x0000002922057211 */ /* 0x080fe400008f16ff */
[----:B------:R-:W-:Y:S01]  /*1c690*/  LEA.HI.X.SX32 R9, R16, R41, 0x2, P6 ;  /* 0x0000002910097211 */ /* 0x000fe200030f16ff */
[C---:B------:R-:W-:Y:S01]  /*1c6a0*/  IMAD R16, R3.reuse, 0x2, R16 ;  /* 0x0000000203107824 */ /* 0x040fe200078e0210 */
[-C--:B------:R-:W-:Y:S01]  /*1c6b0*/  ISETP.LT.AND P5, PT, R14, R157.reuse, !P0 ;  /* 0x0000009d0e00720c */ /* 0x080fe200047a1270 */
[----:B------:R1:W-:Y:S01]  /*1c6c0*/  @P4 STG.E desc[UR6][R4.64], R20 ;  /* 0x0000001404004986 */ /* 0x0003e2000c101906 */
[----:B------:R-:W-:Y:S01]  /*1c6d0*/  ISETP.LT.AND P2, PT, R12, R157, !P0 ;  /* 0x0000009d0c00720c */ /* 0x000fe20004741270 */
[----:B---3--:R-:W-:Y:S01]  /*1c6e0*/  IMAD R18, R3, 0x2, R16 ;  /* 0x0000000203127824 */ /* 0x008fe200078e0210 */
[----:B------:R-:W-:Y:S01]  /*1c6f0*/  LEA R6, P4, R16, R40, 0x2 ;  /* 0x0000002810067211 */ /* 0x000fe200078810ff */
[----:B------:R-:W3:Y:S01]  /*1c700*/  LDS.128 R32, [R2] ;  /* 0x0000000002207984 */ /* 0x000ee20000000c00 */
[----:B------:R-:W-:-:S02]  /*1c710*/  LOP3.LUT R14, R0, 0x66, RZ, 0xfc, !PT ;  /* 0x00000066000e7812 */ /* 0x000fc400078efcff */
[----:B--2---:R-:W-:Y:S02]  /*1c720*/  LEA R10, P6, R18, R40, 0x2 ;  /* 0x00000028120a7211 */ /* 0x004fe400078c10ff */
[-C--:B------:R-:W-:Y:S01]  /*1c730*/  LEA.HI.X.SX32 R7, R16, R41.reuse, 0x2, P4 ;  /* 0x0000002910077211 */ /* 0x080fe200020f16ff */
[C---:B------:R-:W-:Y:S01]  /*1c740*/  IMAD R16, R3.reuse, 0x2, R18 ;  /* 0x0000000203107824 */ /* 0x040fe200078e0212 */
[----:B------:R-:W-:Y:S01]  /*1c750*/  LEA.HI.X.SX32 R11, R18, R41, 0x2, P6 ;  /* 0x00000029120b7211 */ /* 0x000fe200030f16ff */
[----:B------:R2:W-:Y:S01]  /*1c760*/  @P5 STG.E desc[UR6][R8.64], R21 ;  /* 0x0000001508005986 */ /* 0x0005e2000c101906 */
[----:B------:R-:W-:Y:S01]  /*1c770*/  LOP3.LUT R12, R0, 0x68, RZ, 0xfc, !PT ;  /* 0x00000068000c7812 */ /* 0x000fe200078efcff */
[----:B------:R-:W-:Y:S01]  /*1c780*/  IMAD R18, R3, 0x2, R16 ;  /* 0x0000000203127824 */ /* 0x000fe200078e0210 */
[-C--:B------:R-:W-:Y:S01]  /*1c790*/  ISETP.LT.AND P3, PT, R14, R157.reuse, !P0 ;  /* 0x0000009d0e00720c */ /* 0x080fe20004761270 */
[----:B------:R4:W-:Y:S01]  /*1c7a0*/  @P2 STG.E desc[UR6][R6.64], R22 ;  /* 0x0000001606002986 */ /* 0x0009e2000c101906 */
[----:B------:R-:W-:-:S02]  /*1c7b0*/  ISETP.LT.AND P1, PT, R12, R157, !P0 ;  /* 0x0000009d0c00720c */ /* 0x000fc40004721270 */
[----:B------:R-:W-:Y:S02]  /*1c7c0*/  LOP3.LUT R14, R0, 0x6a, RZ, 0xfc, !PT ;  /* 0x0000006a000e7812 */ /* 0x000fe400078efcff */
[-C--:B-1----:R-:W-:Y:S02]  /*1c7d0*/  LEA R4, P2, R16, R40.reuse, 0x2 ;  /* 0x0000002810047211 */ /* 0x082fe400078410ff */
[----:B------:R-:W-:Y:S02]  /*1c7e0*/  LOP3.LUT R12, R0, 0x6c, RZ, 0xfc, !PT ;  /* 0x0000006c000c7812 */ /* 0x000fe400078efcff */
[----:B--2---:R-:W-:Y:S02]  /*1c7f0*/  LEA R8, P6, R18, R40, 0x2 ;  /* 0x0000002812087211 */ /* 0x004fe400078c10ff */
[----:B------:R-:W-:Y:S01]  /*1c800*/  ISETP.LT.AND P5, PT, R14, R157, !P0 ;  /* 0x0000009d0e00720c */ /* 0x000fe200047a1270 */
[----:B------:R1:W-:Y:S01]  /*1c810*/  @P3 STG.E desc[UR6][R10.64], R23 ;  /* 0x000000170a003986 */ /* 0x0003e2000c101906 */
[----:B------:R-:W-:Y:S01]  /*1c820*/  LEA.HI.X.SX32 R9, R18, R41, 0x2, P6 ;  /* 0x0000002912097211 */ /* 0x000fe200030f16ff */
[----:B------:R-:W-:Y:S01]  /*1c830*/  IMAD R18, R3, 0x2, R18 ;  /* 0x0000000203127824 */ /* 0x000fe200078e0212 */
[----:B------:R-:W-:-:S02]  /*1c840*/  LOP3.LUT R14, R0, 0x6e, RZ, 0xfc, !PT ;  /* 0x0000006e000e7812 */ /* 0x000fc400078efcff */
[----:B------:R-:W-:Y:S01]  /*1c850*/  LEA.HI.X.SX32 R5, R16, R41, 0x2, P2 ;  /* 0x0000002910057211 */ /* 0x000fe200010f16ff */
[----:B------:R-:W-:Y:S01]  /*1c860*/  IMAD R16, R3, 0x2, R18 ;  /* 0x0000000203107824 */ /* 0x000fe200078e0212 */
[-C--:B------:R-:W-:Y:S02]  /*1c870*/  ISETP.LT.AND P4, PT, R12, R157.reuse, !P0 ;  /* 0x0000009d0c00720c */ /* 0x080fe40004781270 */
[----:B------:R-:W-:Y:S01]  /*1c880*/  ISETP.LT.AND P3, PT, R14, R157, !P0 ;  /* 0x0000009d0e00720c */ /* 0x000fe20004761270 */
[----:B------:R-:W-:Y:S01]  /*1c890*/  @P1 STG.E desc[UR6][R4.64], R24 ;  /* 0x0000001804001986 */ /* 0x000fe2000c101906 */
[-C--:B----4-:R-:W-:Y:S02]  /*1c8a0*/  LEA R6, P1, R18, R40.reuse, 0x2 ;  /* 0x0000002812067211 */ /* 0x090fe400078210ff */
[----:B-1----:R-:W-:Y:S01]  /*1c8b0*/  LEA R10, P6, R16, R40, 0x2 ;  /* 0x00000028100a7211 */ /* 0x002fe200078c10ff */
[----:B------:R1:W-:Y:S01]  /*1c8c0*/  @P5 STG.E desc[UR6][R8.64], R25 ;  /* 0x0000001908005986 */ /* 0x0003e2000c101906 */
[----:B------:R-:W-:-:S02]  /*1c8d0*/  LOP3.LUT R14, R0, 0x72, RZ, 0xfc, !PT ;  /* 0x00000072000e7812 */ /* 0x000fc400078efcff */
[-C--:B------:R-:W-:Y:S01]  /*1c8e0*/  LEA.HI.X.SX32 R11, R16, R41.reuse, 0x2, P6 ;  /* 0x00000029100b7211 */ /* 0x080fe200030f16ff */
[C---:B------:R-:W-:Y:S01]  /*1c8f0*/  IMAD R16, R3.reuse, 0x2, R16 ;  /* 0x0000000203107824 */ /* 0x040fe200078e0210 */
[----:B------:R-:W-:Y:S02]  /*1c900*/  LEA.HI.X.SX32 R7, R18, R41, 0x2, P1 ;  /* 0x0000002912077211 */ /* 0x000fe400008f16ff */
[----:B------:R-:W-:Y:S02]  /*1c910*/  LOP3.LUT R12, R0, 0x70, RZ, 0xfc, !PT ;  /* 0x00000070000c7812 */ /* 0x000fe400078efcff */
[-C--:B------:R-:W-:Y:S01]  /*1c920*/  ISETP.LT.AND P1, PT, R14, R157.reuse, !P0 ;  /* 0x0000009d0e00720c */ /* 0x080fe20004721270 */
[C---:B------:R-:W-:Y:S01]  /*1c930*/  IMAD R14, R3.reuse, 0x2, R16 ;  /* 0x00000002030e7824 */ /* 0x040fe200078e0210 */
[----:B------:R-:W-:Y:S01]  /*1c940*/  ISETP.LT.AND P2, PT, R12, R157, !P0 ;  /* 0x0000009d0c00720c */ /* 0x000fe20004741270 */
[----:B------:R2:W-:Y:S01]  /*1c950*/  @P4 STG.E desc[UR6][R6.64], R26 ;  /* 0x0000001a06004986 */ /* 0x0005e2000c101906 */
[----:B------:R-:W-:Y:S01]  /*1c960*/  LOP3.LUT R12, R0, 0x74, RZ, 0xfc, !PT ;  /* 0x00000074000c7812 */ /* 0x000fe200078efcff */
[----:B------:R-:W-:Y:S01]  /*1c970*/  IMAD R18, R3, 0x2, R14 ;  /* 0x0000000203127824 */ /* 0x000fe200078e020e */
[-C--:B-1----:R-:W-:Y:S01]  /*1c980*/  LEA R8, P6, R14, R40.reuse, 0x2 ;  /* 0x000000280e087211 */ /* 0x082fe200078c10ff */
[----:B------:R1:W-:Y:S01]  /*1c990*/  @P3 STG.E desc[UR6][R10.64], R27 ;  /* 0x0000001b0a003986 */ /* 0x0003e2000c101906 */
[----:B------:R-:W-:-:S02]  /*1c9a0*/  LEA R4, P3, R16, R40, 0x2 ;  /* 0x0000002810047211 */ /* 0x000fc400078610ff */
[-C--:B------:R-:W-:Y:S02]  /*1c9b0*/  LEA.HI.X.SX32 R9, R14, R41.reuse, 0x2, P6 ;  /* 0x000000290e097211 */ /* 0x080fe400030f16ff */
[----:B------:R-:W-:Y:S01]  /*1c9c0*/  LEA.HI.X.SX32 R5, R16, R41, 0x2, P3 ;  /* 0x0000002910057211 */ /* 0x000fe200018f16ff */
[C---:B------:R-:W-:Y:S01]  /*1c9d0*/  IMAD R16, R3.reuse, 0x2, R18 ;  /* 0x0000000203107824 */ /* 0x040fe200078e0212 */
[-C--:B------:R-:W-:Y:S02]  /*1c9e0*/  ISETP.LT.AND P5, PT, R12, R157.reuse, !P0 ;  /* 0x0000009d0c00720c */ /* 0x080fe400047a1270 */
[C---:B------:R-:W-:Y:S01]  /*1c9f0*/  LOP3.LUT R12, R0.reuse, 0x76, RZ, 0xfc, !PT ;  /* 0x00000076000c7812 */ /* 0x040fe200078efcff */
[C---:B------:R-:W-:Y:S01]  /*1ca00*/  IMAD R14, R3.reuse, 0x2, R16 ;  /* 0x00000002030e7824 */ /* 0x040fe200078e0210 */
[----:B------:R4:W-:Y:S01]  /*1ca10*/  @P2 STG.E desc[UR6][R4.64], R28 ;  /* 0x0000001c04002986 */ /* 0x0009e2000c101906 */
[----:B--2---:R-:W-:Y:S02]  /*1ca20*/  LOP3.LUT R6, R0, 0x7a, RZ, 0xfc, !PT ;  /* 0x0000007a00067812 */ /* 0x004fe400078efcff */
[----:B------:R-:W-:Y:S01]  /*1ca30*/  ISETP.LT.AND P4, PT, R12, R157, !P0 ;  /* 0x0000009d0c00720c */ /* 0x000fe20004781270 */
[----:B------:R2:W-:Y:S01]  /*1ca40*/  @P1 STG.E desc[UR6][R8.64], R29 ;  /* 0x0000001d08001986 */ /* 0x0005e2000c101906 */
[----:B------:R-:W-:Y:S01]  /*1ca50*/  IMAD R20, R3, 0x2, R14 ;  /* 0x0000000203147824 */ /* 0x000fe200078e020e */
[----:B-1----:R-:W-:-:S02]  /*1ca60*/  LEA R10, P1, R16, R40, 0x2 ;  /* 0x00000028100a7211 */ /* 0x002fc400078210ff */
[----:B------:R-:W-:Y:S01]  /*1ca70*/  LOP3.LUT R12, R0, 0x78, RZ, 0xfc, !PT ;  /* 0x00000078000c7812 */ /* 0x000fe200078efcff */
[C---:B------:R-:W-:Y:S01]  /*1ca80*/  IMAD R22, R3.reuse, 0x2, R20 ;  /* 0x0000000203167824 */ /* 0x040fe200078e0214 */
[----:B------:R-:W-:Y:S02]  /*1ca90*/  ISETP.LT.AND P2, PT, R6, R157, !P0 ;  /* 0x0000009d0600720c */ /* 0x000fe40004741270 */
[-C--:B------:R-:W-:Y:S01]  /*1caa0*/  LEA R6, P6, R18, R40.reuse, 0x2 ;  /* 0x0000002812067211 */ /* 0x080fe200078c10ff */
[----:B------:R-:W-:Y:S01]  /*1cab0*/  IMAD R13, R3, 0x2, R22 ;  /* 0x00000002030d7824 */ /* 0x000fe200078e0216 */
[----:B------:R-:W-:Y:S02]  /*1cac0*/  LEA.HI.X.SX32 R11, R16, R41, 0x2, P1 ;  /* 0x00000029100b7211 */ /* 0x000fe400008f16ff */
[----:B------:R-:W-:Y:S02]  /*1cad0*/  ISETP.LT.AND P3, PT, R12, R157, !P0 ;  /* 0x0000009d0c00720c */ /* 0x000fe40004761270 */
[----:B----4-:R-:W-:-:S02]  /*1cae0*/  LEA R4, P1, R20, R40, 0x2 ;  /* 0x0000002814047211 */ /* 0x010fc400078210ff */
[C---:B------:R-:W-:Y:S02]  /*1caf0*/  LOP3.LUT R12, R0.reuse, 0x7c, RZ, 0xfc, !PT ;  /* 0x0000007c000c7812 */ /* 0x040fe400078efcff */
[----:B------:R-:W-:Y:S02]  /*1cb00*/  LOP3.LUT R0, R0, 0x7e, RZ, 0xfc, !PT ;  /* 0x0000007e00007812 */ /* 0x000fe400078efcff */
[-C--:B------:R-:W-:Y:S02]  /*1cb10*/  LEA.HI.X.SX32 R7, R18, R41.reuse, 0x2, P6 ;  /* 0x0000002912077211 */ /* 0x080fe400030f16ff */
[----:B------:R-:W-:Y:S02]  /*1cb20*/  LEA R2, P6, R14, R40, 0x2 ;  /* 0x000000280e027211 */ /* 0x000fe400078c10ff */
[----:B------:R-:W-:Y:S01]  /*1cb30*/  LEA.HI.X.SX32 R5, R20, R41, 0x2, P1 ;  /* 0x0000002914057211 */ /* 0x000fe200008f16ff */
[----:B------:R1:W-:Y:S01]  /*1cb40*/  @P5 STG.E desc[UR6][R6.64], R30 ;  /* 0x0000001e06005986 */ /* 0x0003e2000c101906 */
[----:B------:R-:W-:-:S02]  /*1cb50*/  ISETP.LT.AND P1, PT, R12, R157, !P0 ;  /* 0x0000009d0c00720c */ /* 0x000fc40004721270 */
[----:B------:R-:W-:Y:S01]  /*1cb60*/  ISETP.LT.AND P0, PT, R0, R157, !P0 ;  /* 0x0000009d0000720c */ /* 0x000fe20004701270 */
[----:B------:R1:W-:Y:S01]  /*1cb70*/  @P4 STG.E desc[UR6][R10.64], R31 ;  /* 0x0000001f0a004986 */ /* 0x0003e2000c101906 */
[----:B------:R-:W-:Y:S02]  /*1cb80*/  LEA.HI.X.SX32 R3, R14, R41, 0x2, P6 ;  /* 0x000000290e037211 */ /* 0x000fe400030f16ff */
[----:B--2---:R-:W-:-:S03]  /*1cb90*/  LEA R8, P6, R22, R40, 0x2 ;  /* 0x0000002816087211 */ /* 0x004fc600078c10ff */
[----:B---3--:R1:W-:Y:S01]  /*1cba0*/  @P3 STG.E desc[UR6][R2.64], R32 ;  /* 0x0000002002003986 */ /* 0x0083e2000c101906 */
[-C--:B------:R-:W-:Y:S02]  /*1cbb0*/  LEA.HI.X.SX32 R9, R22, R41.reuse, 0x2, P6 ;  /* 0x0000002916097211 */ /* 0x080fe400030f16ff */
[C---:B------:R-:W-:Y:S01]  /*1cbc0*/  LEA R40, P6, R13.reuse, R40, 0x2 ;  /* 0x000000280d287211 */ /* 0x040fe200078c10ff */
[----:B------:R1:W-:Y:S03]  /*1cbd0*/  @P2 STG.E desc[UR6][R4.64], R33 ;  /* 0x0000002104002986 */ /* 0x0003e6000c101906 */
[----:B------:R-:W-:Y:S01]  /*1cbe0*/  LEA.HI.X.SX32 R41, R13, R41, 0x2, P6 ;  /* 0x000000290d297211 */ /* 0x000fe200030f16ff */
[----:B------:R1:W-:Y:S01]  /*1cbf0*/  @P1 STG.E desc[UR6][R8.64], R34 ;  /* 0x0000002208001986 */ /* 0x0003e2000c101906 */
[----:B------:R-:W-:Y:S07]  /*1cc00*/  @!P0 EXIT ;  /* 0x000000000000894d */ /* 0x000fee0003800000 */
[----:B------:R-:W-:Y:S01]  /*1cc10*/  STG.E desc[UR6][R40.64], R35 ;  /* 0x0000002328007986 */ /* 0x000fe2000c101906 */
[----:B------:R-:W-:Y:S05]  /*1cc20*/  EXIT ;  /* 0x000000000000794d */ /* 0x000fea0003800000 */
.L_x_2:
[----:B------:R-:W-:-:S00]  /*1cc30*/  BRA `(.L_x_2) ;  /* 0xfffffffc00fc7947 */ /* 0x000fc0000383ffff */
[----:B------:R-:W-:-:S00]  /*1cc40*/  NOP ;  /* 0x0000000000007918 */ /* 0x000fc00000000000 */
        /* <DEDUP_REMOVED lines=11> */
.L_x_3:


//--------------------- .nv.shared.matmul_kernel  --------------------------
	.section	.nv.shared.matmul_kernel,"aw",@nobits
	.sectionflags	@""
	.align	16
	.zero		1024


//--------------------- .nv.shared.reserved.0     --------------------------
	.section	.nv.shared.reserved.0,"aw",@nobits
	.weak		__nv_reservedSMEM_offset_0_alias
	.size		__nv_reservedSMEM_offset_0_alias, 0, 0
	.other		__nv_reservedSMEM_offset_0_alias,@"STO_CUDA_RESERVED_SHARED STV_DEFAULT"
__nv_reservedSMEM_offset_0_alias:
	.zero		0


//--------------------- .nv.constant0.matmul_kernel --------------------------
	.section	.nv.constant0.matmul_kernel,"a",@progbits
	.sectionflags	@""
	.align	4
.nv.constant0.matmul_kernel:
	.zero		608


//--------------------- SYMBOLS --------------------------

	.type		.nv.reservedSmem.offset0,@object
	.size		.nv.reservedSmem.offset0,0x4
